//
// Generated by NVIDIA NVVM Compiler
//
// Compiler Build ID: CL-36424714
// Cuda compilation tools, release 13.0, V13.0.88
// Based on NVVM 20.0.0
//

.version 9.0
.target sm_100
.address_size 64

	// .globl	_Z11kernel_gridILj2ELj1EEvPKfS1_PKiPffjjjjbS4_j

.visible .entry _Z11kernel_gridILj2ELj1EEvPKfS1_PKiPffjjjjbS4_j(
	.param .u64 .ptr .align 1 _Z11kernel_gridILj2ELj1EEvPKfS1_PKiPffjjjjbS4_j_param_0,
	.param .u64 .ptr .align 1 _Z11kernel_gridILj2ELj1EEvPKfS1_PKiPffjjjjbS4_j_param_1,
	.param .u64 .ptr .align 1 _Z11kernel_gridILj2ELj1EEvPKfS1_PKiPffjjjjbS4_j_param_2,
	.param .u64 .ptr .align 1 _Z11kernel_gridILj2ELj1EEvPKfS1_PKiPffjjjjbS4_j_param_3,
	.param .f32 _Z11kernel_gridILj2ELj1EEvPKfS1_PKiPffjjjjbS4_j_param_4,
	.param .u32 _Z11kernel_gridILj2ELj1EEvPKfS1_PKiPffjjjjbS4_j_param_5,
	.param .u32 _Z11kernel_gridILj2ELj1EEvPKfS1_PKiPffjjjjbS4_j_param_6,
	.param .u32 _Z11kernel_gridILj2ELj1EEvPKfS1_PKiPffjjjjbS4_j_param_7,
	.param .u32 _Z11kernel_gridILj2ELj1EEvPKfS1_PKiPffjjjjbS4_j_param_8,
	.param .u8 _Z11kernel_gridILj2ELj1EEvPKfS1_PKiPffjjjjbS4_j_param_9,
	.param .u64 .ptr .align 1 _Z11kernel_gridILj2ELj1EEvPKfS1_PKiPffjjjjbS4_j_param_10,
	.param .u32 _Z11kernel_gridILj2ELj1EEvPKfS1_PKiPffjjjjbS4_j_param_11
)
{
	.reg .pred 	%p<52>;
	.reg .b16 	%rs<2>;
	.reg .b32 	%r<176>;
	.reg .b32 	%f<205>;
	.reg .b64 	%rd<68>;

	ld.param.u64 	%rd6, [_Z11kernel_gridILj2ELj1EEvPKfS1_PKiPffjjjjbS4_j_param_1];
	ld.param.u64 	%rd7, [_Z11kernel_gridILj2ELj1EEvPKfS1_PKiPffjjjjbS4_j_param_2];
	ld.param.u64 	%rd8, [_Z11kernel_gridILj2ELj1EEvPKfS1_PKiPffjjjjbS4_j_param_3];
	ld.param.f32 	%f30, [_Z11kernel_gridILj2ELj1EEvPKfS1_PKiPffjjjjbS4_j_param_4];
	ld.param.u32 	%r51, [_Z11kernel_gridILj2ELj1EEvPKfS1_PKiPffjjjjbS4_j_param_6];
	ld.param.u32 	%r52, [_Z11kernel_gridILj2ELj1EEvPKfS1_PKiPffjjjjbS4_j_param_7];
	ld.param.u32 	%r53, [_Z11kernel_gridILj2ELj1EEvPKfS1_PKiPffjjjjbS4_j_param_8];
	ld.param.s8 	%rs1, [_Z11kernel_gridILj2ELj1EEvPKfS1_PKiPffjjjjbS4_j_param_9];
	ld.param.u64 	%rd9, [_Z11kernel_gridILj2ELj1EEvPKfS1_PKiPffjjjjbS4_j_param_10];
	ld.param.u32 	%r54, [_Z11kernel_gridILj2ELj1EEvPKfS1_PKiPffjjjjbS4_j_param_11];
	cvta.to.global.u64 	%rd1, %rd9;
	mov.u32 	%r55, %ctaid.x;
	mov.u32 	%r56, %ntid.x;
	mov.u32 	%r57, %tid.x;
	mad.lo.s32 	%r1, %r55, %r56, %r57;
	setp.ge.u32 	%p1, %r1, %r51;
	mov.f32 	%f203, 0f3F800000;
	@%p1 bra 	$L__BB0_36;
	cvta.to.global.u64 	%rd10, %rd7;
	cvta.to.global.u64 	%rd11, %rd6;
	mov.u32 	%r58, %ctaid.y;
	mov.u32 	%r59, %ctaid.z;
	mul.wide.u32 	%rd12, %r52, 4;
	add.s64 	%rd13, %rd10, %rd12;
	ld.global.nc.u32 	%r60, [%rd13];
	mul.wide.u32 	%rd14, %r58, 4;
	add.s64 	%rd15, %rd10, %rd14;
	ld.global.nc.u32 	%r61, [%rd15];
	mad.lo.s32 	%r62, %r60, %r59, %r61;
	mul.wide.u32 	%rd16, %r62, 4;
	add.s64 	%rd2, %rd11, %rd16;
	mad.lo.s32 	%r2, %r51, %r59, %r1;
	mad.lo.s32 	%r3, %r2, %r52, %r58;
	ld.global.nc.u32 	%r63, [%rd15+4];
	sub.s32 	%r4, %r63, %r61;
	cvt.rn.f32.u32 	%f1, %r58;
	mul.f32 	%f32, %f1, 0f3F000000;
	cvt.rzi.f32.f32 	%f33, %f32;
	add.f32 	%f34, %f33, %f33;
	sub.f32 	%f35, %f1, %f34;
	abs.f32 	%f2, %f35;
	abs.f32 	%f3, %f30;
	setp.lt.f32 	%p2, %f3, 0f00800000;
	mul.f32 	%f36, %f3, 0f4B800000;
	selp.f32 	%f37, %f36, %f3, %p2;
	selp.f32 	%f38, 0fC1C00000, 0f00000000, %p2;
	mov.b32 	%r64, %f37;
	add.s32 	%r65, %r64, -1060439283;
	and.b32  	%r66, %r65, -8388608;
	sub.s32 	%r67, %r64, %r66;
	mov.b32 	%f39, %r67;
	cvt.rn.f32.s32 	%f40, %r66;
	fma.rn.f32 	%f41, %f40, 0f34000000, %f38;
	add.f32 	%f42, %f39, 0fBF800000;
	add.f32 	%f43, %f39, 0f3F800000;
	rcp.approx.ftz.f32 	%f44, %f43;
	add.f32 	%f45, %f42, %f42;
	mul.f32 	%f46, %f45, %f44;
	mul.f32 	%f47, %f46, %f46;
	sub.f32 	%f48, %f42, %f46;
	add.f32 	%f49, %f48, %f48;
	neg.f32 	%f50, %f46;
	fma.rn.f32 	%f51, %f50, %f42, %f49;
	mul.rn.f32 	%f52, %f44, %f51;
	fma.rn.f32 	%f53, %f47, 0f3A2C32E4, 0f3B52E7DB;
	fma.rn.f32 	%f54, %f53, %f47, 0f3C93BB73;
	fma.rn.f32 	%f55, %f54, %f47, 0f3DF6384F;
	mul.rn.f32 	%f56, %f55, %f47;
	fma.rn.f32 	%f57, %f46, 0f3FB8AA3B, %f41;
	sub.f32 	%f58, %f41, %f57;
	fma.rn.f32 	%f59, %f46, 0f3FB8AA3B, %f58;
	fma.rn.f32 	%f60, %f52, 0f3FB8AA3B, %f59;
	fma.rn.f32 	%f61, %f46, 0f32A55E34, %f60;
	mul.f32 	%f62, %f56, 0f40400000;
	fma.rn.f32 	%f63, %f62, %f52, %f61;
	fma.rn.f32 	%f64, %f56, %f46, %f63;
	add.rn.f32 	%f65, %f57, %f64;
	neg.f32 	%f66, %f57;
	add.rn.f32 	%f67, %f65, %f66;
	neg.f32 	%f68, %f67;
	add.rn.f32 	%f69, %f64, %f68;
	mul.rn.f32 	%f70, %f65, %f1;
	neg.f32 	%f71, %f70;
	fma.rn.f32 	%f72, %f65, %f1, %f71;
	fma.rn.f32 	%f73, %f69, %f1, %f72;
	cvt.rni.f32.f32 	%f74, %f70;
	sub.f32 	%f75, %f70, %f74;
	add.f32 	%f76, %f75, %f73;
	fma.rn.f32 	%f77, %f76, 0f391FCB8E, 0f3AAF85ED;
	fma.rn.f32 	%f78, %f77, %f76, 0f3C1D9856;
	fma.rn.f32 	%f79, %f78, %f76, 0f3D6357BB;
	fma.rn.f32 	%f80, %f79, %f76, 0f3E75FDEC;
	fma.rn.f32 	%f81, %f80, %f76, 0f3F317218;
	fma.rn.f32 	%f82, %f81, %f76, 0f3F800000;
	cvt.rzi.s32.f32 	%r68, %f74;
	setp.gt.f32 	%p3, %f74, 0f00000000;
	selp.b32 	%r69, 0, -2097152000, %p3;
	add.s32 	%r70, %r69, 2130706432;
	mov.b32 	%f83, %r70;
	mul.f32 	%f84, %f82, %f83;
	shl.b32 	%r71, %r68, 23;
	sub.s32 	%r72, %r71, %r69;
	mov.b32 	%f85, %r72;
	mul.f32 	%f86, %f84, %f85;
	abs.f32 	%f87, %f70;
	setp.gt.f32 	%p4, %f87, 0f43180000;
	setp.lt.f32 	%p5, %f70, 0f00000000;
	selp.f32 	%f88, 0f00000000, 0f7F800000, %p5;
	selp.f32 	%f4, %f88, %f86, %p4;
	setp.eq.f32 	%p6, %f30, 0f3F800000;
	setp.eq.s32 	%p7, %r58, 0;
	or.pred  	%p8, %p7, %p6;
	@%p8 bra 	$L__BB0_9;
	setp.num.f32 	%p9, %f3, %f3;
	abs.f32 	%f89, %f1;
	setp.num.f32 	%p10, %f89, %f89;
	and.pred  	%p11, %p9, %p10;
	@%p11 bra 	$L__BB0_4;
	add.rn.f32 	%f203, %f30, %f1;
	bra.uni 	$L__BB0_9;
$L__BB0_4:
	setp.neu.f32 	%p12, %f30, 0f00000000;
	setp.neu.f32 	%p13, %f3, 0f7F800000;
	and.pred  	%p14, %p12, %p13;
	@%p14 bra 	$L__BB0_6;
	setp.neu.f32 	%p20, %f2, 0f3F800000;
	add.f32 	%f92, %f30, %f30;
	mov.b32 	%r73, %f92;
	and.b32  	%r74, %r73, 2147483647;
	mov.b32 	%f93, %r74;
	selp.f32 	%f203, %f93, %f92, %p20;
	bra.uni 	$L__BB0_9;
$L__BB0_6:
	setp.eq.f32 	%p15, %f30, 0fBF800000;
	setp.eq.f32 	%p16, %f89, 0f7F800000;
	and.pred  	%p17, %p15, %p16;
	@%p17 bra 	$L__BB0_9;
	setp.geu.f32 	%p18, %f30, 0f00000000;
	mov.f32 	%f203, %f4;
	@%p18 bra 	$L__BB0_9;
	setp.neu.f32 	%p19, %f2, 0f3F800000;
	neg.f32 	%f91, %f4;
	selp.f32 	%f203, %f4, %f91, %p19;
$L__BB0_9:
	ld.param.u64 	%rd67, [_Z11kernel_gridILj2ELj1EEvPKfS1_PKiPffjjjjbS4_j_param_0];
	cvt.rn.f32.u32 	%f94, %r53;
	fma.rn.f32 	%f10, %f203, %f94, 0fBF800000;
	cvt.rpi.f32.f32 	%f95, %f10;
	cvt.rzi.u32.f32 	%r75, %f95;
	shl.b32 	%r76, %r2, 1;
	cvta.to.global.u64 	%rd17, %rd67;
	mul.wide.u32 	%rd18, %r76, 4;
	add.s64 	%rd19, %rd17, %rd18;
	ld.global.nc.f32 	%f96, [%rd19];
	fma.rn.f32 	%f97, %f10, %f96, 0f3F000000;
	cvt.rmi.f32.f32 	%f98, %f97;
	cvt.rzi.u32.f32 	%r5, %f98;
	cvt.rn.f32.u32 	%f99, %r5;
	sub.f32 	%f11, %f97, %f99;
	ld.global.nc.f32 	%f100, [%rd19+4];
	fma.rn.f32 	%f101, %f10, %f100, 0f3F000000;
	cvt.rmi.f32.f32 	%f102, %f101;
	cvt.rzi.u32.f32 	%r6, %f102;
	cvt.rn.f32.u32 	%f103, %r6;
	sub.f32 	%f12, %f101, %f103;
	cvt.rn.f32.u32 	%f13, %r4;
	add.f32 	%f14, %f13, %f13;
	add.s32 	%r7, %r75, 2;
	cvta.to.global.u64 	%rd20, %rd8;
	mul.wide.u32 	%rd21, %r3, 4;
	add.s64 	%rd3, %rd20, %rd21;
	ld.global.f32 	%f15, [%rd3];
	setp.eq.s32 	%p21, %r54, 1;
	@%p21 bra 	$L__BB0_20;
	setp.ne.s32 	%p22, %r54, 0;
	@%p22 bra 	$L__BB0_21;
	setp.ne.s32 	%p24, %r4, 0;
	mov.f32 	%f129, 0f3F800000;
	sub.f32 	%f16, %f129, %f11;
	mov.b32 	%r161, 0;
	mov.b32 	%r160, 1;
	@%p24 bra 	$L__BB0_19;
$L__BB0_12:
	mov.f32 	%f130, 0f3F800000;
	sub.f32 	%f17, %f130, %f12;
	setp.eq.s32 	%p26, %r4, 0;
	setp.gt.u32 	%p27, %r160, %r4;
	mul.lo.s32 	%r10, %r6, 19349663;
	xor.b32  	%r96, %r10, %r5;
	selp.b32 	%r97, %r96, %r161, %p27;
	rem.u32 	%r98, %r97, %r4;
	mul.wide.u32 	%rd30, %r98, 4;
	add.s64 	%rd31, %rd2, %rd30;
	ld.global.nc.f32 	%f131, [%rd31];
	mul.f32 	%f132, %f16, %f17;
	fma.rn.f32 	%f18, %f132, %f131, %f15;
	add.s32 	%r11, %r5, 1;
	mov.b32 	%r163, 0;
	mov.b32 	%r162, 1;
	@%p26 bra 	$L__BB0_14;
	setp.gt.u32 	%p28, %r7, %r4;
	mad.lo.s32 	%r99, %r6, %r7, %r11;
	selp.b32 	%r163, %r11, %r99, %p28;
	selp.b32 	%r100, 1, %r7, %p28;
	mul.lo.s32 	%r162, %r7, %r100;
$L__BB0_14:
	setp.gt.u32 	%p30, %r162, %r4;
	xor.b32  	%r103, %r10, %r11;
	selp.b32 	%r104, %r103, %r163, %p30;
	rem.u32 	%r105, %r104, %r4;
	mul.wide.u32 	%rd32, %r105, 4;
	add.s64 	%rd33, %rd2, %rd32;
	ld.global.nc.f32 	%f133, [%rd33];
	mul.f32 	%f134, %f11, %f17;
	fma.rn.f32 	%f19, %f134, %f133, %f18;
	add.s32 	%r16, %r6, 1;
	mov.b32 	%r165, 0;
	mov.b32 	%r164, 1;
	@%p26 bra 	$L__BB0_16;
	setp.gt.u32 	%p31, %r7, %r4;
	mad.lo.s32 	%r106, %r16, %r7, %r5;
	selp.b32 	%r165, %r5, %r106, %p31;
	selp.b32 	%r107, 1, %r7, %p31;
	mul.lo.s32 	%r164, %r7, %r107;
$L__BB0_16:
	setp.gt.u32 	%p33, %r164, %r4;
	add.s32 	%r21, %r10, 19349663;
	xor.b32  	%r110, %r21, %r5;
	selp.b32 	%r111, %r110, %r165, %p33;
	rem.u32 	%r112, %r111, %r4;
	mul.wide.u32 	%rd34, %r112, 4;
	add.s64 	%rd35, %rd2, %rd34;
	ld.global.nc.f32 	%f135, [%rd35];
	mul.f32 	%f136, %f16, %f12;
	fma.rn.f32 	%f20, %f136, %f135, %f19;
	mov.b32 	%r167, 0;
	mov.b32 	%r166, 1;
	@%p26 bra 	$L__BB0_18;
	setp.gt.u32 	%p34, %r7, %r4;
	mad.lo.s32 	%r113, %r16, %r7, %r11;
	selp.b32 	%r167, %r11, %r113, %p34;
	selp.b32 	%r114, 1, %r7, %p34;
	mul.lo.s32 	%r166, %r7, %r114;
$L__BB0_18:
	setp.gt.u32 	%p35, %r166, %r4;
	xor.b32  	%r115, %r21, %r11;
	selp.b32 	%r116, %r115, %r167, %p35;
	rem.u32 	%r117, %r116, %r4;
	mul.wide.u32 	%rd36, %r117, 4;
	add.s64 	%rd37, %rd2, %rd36;
	ld.global.nc.f32 	%f137, [%rd37];
	mul.f32 	%f138, %f11, %f12;
	fma.rn.f32 	%f204, %f138, %f137, %f20;
	bra.uni 	$L__BB0_22;
$L__BB0_19:
	setp.gt.u32 	%p25, %r7, %r4;
	mad.lo.s32 	%r92, %r6, %r7, %r5;
	selp.b32 	%r161, %r5, %r92, %p25;
	selp.b32 	%r93, 1, %r7, %p25;
	mul.lo.s32 	%r160, %r7, %r93;
	bra.uni 	$L__BB0_12;
$L__BB0_20:
	setp.eq.f32 	%p23, %f14, %f13;
	abs.f32 	%f104, %f13;
	mov.f32 	%f105, 0f3F800000;
	sub.f32 	%f106, %f105, %f11;
	sub.f32 	%f107, %f105, %f12;
	mul.f32 	%f108, %f106, %f107;
	lg2.approx.f32 	%f109, %f104;
	mul.f32 	%f110, %f109, 0fBF2AAAAB;
	ex2.approx.ftz.f32 	%f111, %f110;
	mul.f32 	%f112, %f104, %f111;
	neg.f32 	%f113, %f112;
	mul.f32 	%f114, %f111, %f113;
	fma.rn.f32 	%f115, %f112, %f114, 0f3F800000;
	mul.f32 	%f116, %f115, 0f3EAAAAAB;
	fma.rn.f32 	%f117, %f112, %f116, %f112;
	selp.f32 	%f118, %f14, %f117, %p23;
	cvt.rzi.u32.f32 	%r77, %f118;
	rem.u32 	%r78, %r5, %r77;
	rem.u32 	%r79, %r6, %r77;
	mul.lo.s32 	%r80, %r79, %r77;
	add.s32 	%r81, %r80, %r78;
	mul.wide.u32 	%rd22, %r81, 4;
	add.s64 	%rd23, %rd2, %rd22;
	ld.global.nc.f32 	%f119, [%rd23];
	fma.rn.f32 	%f120, %f108, %f119, %f15;
	add.s32 	%r82, %r5, 1;
	mul.f32 	%f121, %f11, %f107;
	rem.u32 	%r83, %r82, %r77;
	add.s32 	%r84, %r80, %r83;
	mul.wide.u32 	%rd24, %r84, 4;
	add.s64 	%rd25, %rd2, %rd24;
	ld.global.nc.f32 	%f122, [%rd25];
	fma.rn.f32 	%f123, %f121, %f122, %f120;
	add.s32 	%r85, %r6, 1;
	mul.f32 	%f124, %f106, %f12;
	rem.u32 	%r86, %r85, %r77;
	mul.lo.s32 	%r87, %r86, %r77;
	add.s32 	%r88, %r87, %r78;
	mul.wide.u32 	%rd26, %r88, 4;
	add.s64 	%rd27, %rd2, %rd26;
	ld.global.nc.f32 	%f125, [%rd27];
	fma.rn.f32 	%f126, %f124, %f125, %f123;
	mul.f32 	%f127, %f11, %f12;
	add.s32 	%r89, %r87, %r83;
	mul.wide.u32 	%rd28, %r89, 4;
	add.s64 	%rd29, %rd2, %rd28;
	ld.global.nc.f32 	%f128, [%rd29];
	fma.rn.f32 	%f204, %f127, %f128, %f126;
	bra.uni 	$L__BB0_22;
$L__BB0_21:
	mov.f32 	%f139, 0f3F800000;
	sub.f32 	%f140, %f139, %f11;
	sub.f32 	%f141, %f139, %f12;
	mul.f32 	%f142, %f140, %f141;
	ld.global.nc.f32 	%f143, [%rd2];
	fma.rn.f32 	%f144, %f142, %f143, %f15;
	mul.f32 	%f145, %f11, %f141;
	fma.rn.f32 	%f146, %f145, %f143, %f144;
	mul.f32 	%f147, %f140, %f12;
	fma.rn.f32 	%f148, %f147, %f143, %f146;
	mul.f32 	%f149, %f11, %f12;
	fma.rn.f32 	%f204, %f149, %f143, %f148;
$L__BB0_22:
	st.global.f32 	[%rd3], %f204;
	setp.eq.s16 	%p36, %rs1, 0;
	@%p36 bra 	$L__BB0_36;
	shl.b32 	%r28, %r3, 1;
	add.s32 	%r29, %r5, 1;
	mov.f32 	%f150, 0f3F800000;
	sub.f32 	%f25, %f150, %f11;
	setp.eq.s32 	%p37, %r54, 1;
	@%p37 bra 	$L__BB0_34;
	setp.ne.s32 	%p38, %r54, 0;
	@%p38 bra 	$L__BB0_35;
	setp.eq.s32 	%p40, %r4, 0;
	mul.wide.u32 	%rd52, %r28, 4;
	add.s64 	%rd4, %rd1, %rd52;
	ld.global.f32 	%f179, [%rd4];
	mul.f32 	%f26, %f10, %f25;
	selp.b32 	%r132, 0, %r5, %p40;
	rem.u32 	%r133, %r132, %r4;
	selp.b32 	%r134, 0, %r29, %p40;
	rem.u32 	%r135, %r134, %r4;
	mul.wide.u32 	%rd53, %r135, 4;
	add.s64 	%rd54, %rd2, %rd53;
	ld.global.nc.f32 	%f180, [%rd54];
	mul.wide.u32 	%rd55, %r133, 4;
	add.s64 	%rd56, %rd2, %rd55;
	ld.global.nc.f32 	%f181, [%rd56];
	sub.f32 	%f182, %f180, %f181;
	fma.rn.f32 	%f183, %f26, %f182, %f179;
	mul.f32 	%f27, %f10, %f11;
	fma.rn.f32 	%f184, %f27, %f182, %f183;
	st.global.f32 	[%rd4], %f184;
	add.s32 	%r30, %r6, 1;
	ld.global.f32 	%f28, [%rd4+4];
	mov.b32 	%r169, 0;
	mov.b32 	%r168, 1;
	@%p40 bra 	$L__BB0_27;
	setp.gt.u32 	%p41, %r7, %r4;
	mad.lo.s32 	%r136, %r6, %r7, %r5;
	selp.b32 	%r169, %r5, %r136, %p41;
	selp.b32 	%r137, 1, %r7, %p41;
	mul.lo.s32 	%r168, %r7, %r137;
$L__BB0_27:
	setp.eq.s32 	%p42, %r4, 0;
	setp.gt.u32 	%p43, %r168, %r4;
	mul.lo.s32 	%r35, %r6, 19349663;
	xor.b32  	%r140, %r35, %r5;
	selp.b32 	%r36, %r140, %r169, %p43;
	mov.b32 	%r171, 0;
	mov.b32 	%r170, 1;
	@%p42 bra 	$L__BB0_29;
	setp.gt.u32 	%p44, %r7, %r4;
	mad.lo.s32 	%r141, %r30, %r7, %r5;
	selp.b32 	%r171, %r5, %r141, %p44;
	selp.b32 	%r142, 1, %r7, %p44;
	mul.lo.s32 	%r170, %r7, %r142;
$L__BB0_29:
	setp.eq.s32 	%p45, %r4, 0;
	setp.gt.u32 	%p46, %r170, %r4;
	add.s32 	%r41, %r35, 19349663;
	xor.b32  	%r145, %r41, %r5;
	selp.b32 	%r146, %r145, %r171, %p46;
	rem.u32 	%r147, %r146, %r4;
	mul.wide.u32 	%rd57, %r147, 4;
	add.s64 	%rd58, %rd2, %rd57;
	ld.global.nc.f32 	%f185, [%rd58];
	rem.u32 	%r148, %r36, %r4;
	mul.wide.u32 	%rd59, %r148, 4;
	add.s64 	%rd60, %rd2, %rd59;
	ld.global.nc.f32 	%f186, [%rd60];
	sub.f32 	%f187, %f185, %f186;
	fma.rn.f32 	%f29, %f26, %f187, %f28;
	mov.b32 	%r173, 0;
	mov.b32 	%r172, 1;
	@%p45 bra 	$L__BB0_31;
	setp.gt.u32 	%p47, %r7, %r4;
	mad.lo.s32 	%r149, %r6, %r7, %r29;
	selp.b32 	%r173, %r29, %r149, %p47;
	selp.b32 	%r150, 1, %r7, %p47;
	mul.lo.s32 	%r172, %r7, %r150;
$L__BB0_31:
	setp.eq.s32 	%p48, %r4, 0;
	setp.gt.u32 	%p49, %r172, %r4;
	xor.b32  	%r153, %r35, %r29;
	selp.b32 	%r46, %r153, %r173, %p49;
	mov.b32 	%r175, 0;
	mov.b32 	%r174, 1;
	@%p48 bra 	$L__BB0_33;
	setp.gt.u32 	%p50, %r7, %r4;
	mad.lo.s32 	%r154, %r30, %r7, %r29;
	selp.b32 	%r175, %r29, %r154, %p50;
	selp.b32 	%r155, 1, %r7, %p50;
	mul.lo.s32 	%r174, %r7, %r155;
$L__BB0_33:
	setp.gt.u32 	%p51, %r174, %r4;
	xor.b32  	%r156, %r41, %r29;
	selp.b32 	%r157, %r156, %r175, %p51;
	rem.u32 	%r158, %r157, %r4;
	mul.wide.u32 	%rd61, %r158, 4;
	add.s64 	%rd62, %rd2, %rd61;
	ld.global.nc.f32 	%f188, [%rd62];
	rem.u32 	%r159, %r46, %r4;
	mul.wide.u32 	%rd63, %r159, 4;
	add.s64 	%rd64, %rd2, %rd63;
	ld.global.nc.f32 	%f189, [%rd64];
	sub.f32 	%f190, %f188, %f189;
	fma.rn.f32 	%f191, %f27, %f190, %f29;
	st.global.f32 	[%rd4+4], %f191;
	bra.uni 	$L__BB0_36;
$L__BB0_34:
	setp.eq.f32 	%p39, %f14, %f13;
	abs.f32 	%f151, %f13;
	mul.wide.u32 	%rd38, %r28, 4;
	add.s64 	%rd39, %rd1, %rd38;
	ld.global.f32 	%f152, [%rd39];
	mul.f32 	%f153, %f10, %f25;
	lg2.approx.f32 	%f154, %f151;
	mul.f32 	%f155, %f154, 0fBF2AAAAB;
	ex2.approx.ftz.f32 	%f156, %f155;
	mul.f32 	%f157, %f151, %f156;
	neg.f32 	%f158, %f157;
	mul.f32 	%f159, %f156, %f158;
	fma.rn.f32 	%f160, %f157, %f159, 0f3F800000;
	mul.f32 	%f161, %f160, 0f3EAAAAAB;
	fma.rn.f32 	%f162, %f157, %f161, %f157;
	selp.f32 	%f163, %f14, %f162, %p39;
	cvt.rzi.u32.f32 	%r118, %f163;
	rem.u32 	%r119, %r5, %r118;
	rem.u32 	%r120, %r29, %r118;
	mul.wide.u32 	%rd40, %r120, 4;
	add.s64 	%rd41, %rd2, %rd40;
	ld.global.nc.f32 	%f164, [%rd41];
	mul.wide.u32 	%rd42, %r119, 4;
	add.s64 	%rd43, %rd2, %rd42;
	ld.global.nc.f32 	%f165, [%rd43];
	sub.f32 	%f166, %f164, %f165;
	fma.rn.f32 	%f167, %f153, %f166, %f152;
	mul.f32 	%f168, %f10, %f11;
	fma.rn.f32 	%f169, %f168, %f166, %f167;
	st.global.f32 	[%rd39], %f169;
	add.s32 	%r121, %r6, 1;
	ld.global.f32 	%f170, [%rd39+4];
	rem.u32 	%r122, %r6, %r118;
	mul.lo.s32 	%r123, %r122, %r118;
	add.s32 	%r124, %r123, %r119;
	rem.u32 	%r125, %r121, %r118;
	mul.lo.s32 	%r126, %r125, %r118;
	add.s32 	%r127, %r126, %r119;
	mul.wide.u32 	%rd44, %r127, 4;
	add.s64 	%rd45, %rd2, %rd44;
	ld.global.nc.f32 	%f171, [%rd45];
	mul.wide.u32 	%rd46, %r124, 4;
	add.s64 	%rd47, %rd2, %rd46;
	ld.global.nc.f32 	%f172, [%rd47];
	sub.f32 	%f173, %f171, %f172;
	fma.rn.f32 	%f174, %f153, %f173, %f170;
	add.s32 	%r128, %r123, %r120;
	add.s32 	%r129, %r126, %r120;
	mul.wide.u32 	%rd48, %r129, 4;
	add.s64 	%rd49, %rd2, %rd48;
	ld.global.nc.f32 	%f175, [%rd49];
	mul.wide.u32 	%rd50, %r128, 4;
	add.s64 	%rd51, %rd2, %rd50;
	ld.global.nc.f32 	%f176, [%rd51];
	sub.f32 	%f177, %f175, %f176;
	fma.rn.f32 	%f178, %f168, %f177, %f174;
	st.global.f32 	[%rd39+4], %f178;
	bra.uni 	$L__BB0_36;
$L__BB0_35:
	mul.wide.u32 	%rd65, %r28, 4;
	add.s64 	%rd66, %rd1, %rd65;
	ld.global.f32 	%f192, [%rd66];
	mul.f32 	%f193, %f10, %f25;
	ld.global.nc.f32 	%f194, [%rd2];
	sub.f32 	%f195, %f194, %f194;
	fma.rn.f32 	%f196, %f193, %f195, %f192;
	mul.f32 	%f197, %f10, %f11;
	fma.rn.f32 	%f198, %f197, %f195, %f196;
	st.global.f32 	[%rd66], %f198;
	ld.global.f32 	%f199, [%rd66+4];
	fma.rn.f32 	%f200, %f193, %f195, %f199;
	fma.rn.f32 	%f201, %f197, %f195, %f200;
	st.global.f32 	[%rd66+4], %f201;
$L__BB0_36:
	ret;

}
	// .globl	_Z11kernel_gridILj2ELj2EEvPKfS1_PKiPffjjjjbS4_j
.visible .entry _Z11kernel_gridILj2ELj2EEvPKfS1_PKiPffjjjjbS4_j(
	.param .u64 .ptr .align 1 _Z11kernel_gridILj2ELj2EEvPKfS1_PKiPffjjjjbS4_j_param_0,
	.param .u64 .ptr .align 1 _Z11kernel_gridILj2ELj2EEvPKfS1_PKiPffjjjjbS4_j_param_1,
	.param .u64 .ptr .align 1 _Z11kernel_gridILj2ELj2EEvPKfS1_PKiPffjjjjbS4_j_param_2,
	.param .u64 .ptr .align 1 _Z11kernel_gridILj2ELj2EEvPKfS1_PKiPffjjjjbS4_j_param_3,
	.param .f32 _Z11kernel_gridILj2ELj2EEvPKfS1_PKiPffjjjjbS4_j_param_4,
	.param .u32 _Z11kernel_gridILj2ELj2EEvPKfS1_PKiPffjjjjbS4_j_param_5,
	.param .u32 _Z11kernel_gridILj2ELj2EEvPKfS1_PKiPffjjjjbS4_j_param_6,
	.param .u32 _Z11kernel_gridILj2ELj2EEvPKfS1_PKiPffjjjjbS4_j_param_7,
	.param .u32 _Z11kernel_gridILj2ELj2EEvPKfS1_PKiPffjjjjbS4_j_param_8,
	.param .u8 _Z11kernel_gridILj2ELj2EEvPKfS1_PKiPffjjjjbS4_j_param_9,
	.param .u64 .ptr .align 1 _Z11kernel_gridILj2ELj2EEvPKfS1_PKiPffjjjjbS4_j_param_10,
	.param .u32 _Z11kernel_gridILj2ELj2EEvPKfS1_PKiPffjjjjbS4_j_param_11
)
{
	.reg .pred 	%p<52>;
	.reg .b16 	%rs<2>;
	.reg .b32 	%r<198>;
	.reg .b32 	%f<267>;
	.reg .b64 	%rd<72>;

	ld.param.u64 	%rd7, [_Z11kernel_gridILj2ELj2EEvPKfS1_PKiPffjjjjbS4_j_param_1];
	ld.param.u64 	%rd8, [_Z11kernel_gridILj2ELj2EEvPKfS1_PKiPffjjjjbS4_j_param_2];
	ld.param.u64 	%rd9, [_Z11kernel_gridILj2ELj2EEvPKfS1_PKiPffjjjjbS4_j_param_3];
	ld.param.f32 	%f28, [_Z11kernel_gridILj2ELj2EEvPKfS1_PKiPffjjjjbS4_j_param_4];
	ld.param.u32 	%r52, [_Z11kernel_gridILj2ELj2EEvPKfS1_PKiPffjjjjbS4_j_param_6];
	ld.param.u32 	%r53, [_Z11kernel_gridILj2ELj2EEvPKfS1_PKiPffjjjjbS4_j_param_7];
	ld.param.u32 	%r54, [_Z11kernel_gridILj2ELj2EEvPKfS1_PKiPffjjjjbS4_j_param_8];
	ld.param.s8 	%rs1, [_Z11kernel_gridILj2ELj2EEvPKfS1_PKiPffjjjjbS4_j_param_9];
	ld.param.u64 	%rd10, [_Z11kernel_gridILj2ELj2EEvPKfS1_PKiPffjjjjbS4_j_param_10];
	ld.param.u32 	%r55, [_Z11kernel_gridILj2ELj2EEvPKfS1_PKiPffjjjjbS4_j_param_11];
	cvta.to.global.u64 	%rd1, %rd9;
	cvta.to.global.u64 	%rd2, %rd10;
	mov.u32 	%r56, %ctaid.x;
	mov.u32 	%r57, %ntid.x;
	mov.u32 	%r58, %tid.x;
	mad.lo.s32 	%r1, %r56, %r57, %r58;
	setp.ge.u32 	%p1, %r1, %r52;
	mov.f32 	%f266, 0f3F800000;
	@%p1 bra 	$L__BB1_36;
	cvta.to.global.u64 	%rd11, %rd8;
	cvta.to.global.u64 	%rd12, %rd7;
	mov.u32 	%r59, %ctaid.y;
	mov.u32 	%r60, %ctaid.z;
	mul.wide.u32 	%rd13, %r53, 4;
	add.s64 	%rd14, %rd11, %rd13;
	ld.global.nc.u32 	%r61, [%rd14];
	mul.wide.u32 	%rd15, %r59, 4;
	add.s64 	%rd16, %rd11, %rd15;
	ld.global.nc.u32 	%r62, [%rd16];
	mad.lo.s32 	%r63, %r61, %r60, %r62;
	shl.b32 	%r64, %r63, 1;
	mul.wide.u32 	%rd17, %r64, 4;
	add.s64 	%rd3, %rd12, %rd17;
	mad.lo.s32 	%r2, %r52, %r60, %r1;
	mad.lo.s32 	%r3, %r2, %r53, %r59;
	shl.b32 	%r4, %r3, 1;
	ld.global.nc.u32 	%r65, [%rd16+4];
	sub.s32 	%r5, %r65, %r62;
	cvt.rn.f32.u32 	%f1, %r59;
	mul.f32 	%f30, %f1, 0f3F000000;
	cvt.rzi.f32.f32 	%f31, %f30;
	add.f32 	%f32, %f31, %f31;
	sub.f32 	%f33, %f1, %f32;
	abs.f32 	%f2, %f33;
	abs.f32 	%f3, %f28;
	setp.lt.f32 	%p2, %f3, 0f00800000;
	mul.f32 	%f34, %f3, 0f4B800000;
	selp.f32 	%f35, %f34, %f3, %p2;
	selp.f32 	%f36, 0fC1C00000, 0f00000000, %p2;
	mov.b32 	%r66, %f35;
	add.s32 	%r67, %r66, -1060439283;
	and.b32  	%r68, %r67, -8388608;
	sub.s32 	%r69, %r66, %r68;
	mov.b32 	%f37, %r69;
	cvt.rn.f32.s32 	%f38, %r68;
	fma.rn.f32 	%f39, %f38, 0f34000000, %f36;
	add.f32 	%f40, %f37, 0fBF800000;
	add.f32 	%f41, %f37, 0f3F800000;
	rcp.approx.ftz.f32 	%f42, %f41;
	add.f32 	%f43, %f40, %f40;
	mul.f32 	%f44, %f43, %f42;
	mul.f32 	%f45, %f44, %f44;
	sub.f32 	%f46, %f40, %f44;
	add.f32 	%f47, %f46, %f46;
	neg.f32 	%f48, %f44;
	fma.rn.f32 	%f49, %f48, %f40, %f47;
	mul.rn.f32 	%f50, %f42, %f49;
	fma.rn.f32 	%f51, %f45, 0f3A2C32E4, 0f3B52E7DB;
	fma.rn.f32 	%f52, %f51, %f45, 0f3C93BB73;
	fma.rn.f32 	%f53, %f52, %f45, 0f3DF6384F;
	mul.rn.f32 	%f54, %f53, %f45;
	fma.rn.f32 	%f55, %f44, 0f3FB8AA3B, %f39;
	sub.f32 	%f56, %f39, %f55;
	fma.rn.f32 	%f57, %f44, 0f3FB8AA3B, %f56;
	fma.rn.f32 	%f58, %f50, 0f3FB8AA3B, %f57;
	fma.rn.f32 	%f59, %f44, 0f32A55E34, %f58;
	mul.f32 	%f60, %f54, 0f40400000;
	fma.rn.f32 	%f61, %f60, %f50, %f59;
	fma.rn.f32 	%f62, %f54, %f44, %f61;
	add.rn.f32 	%f63, %f55, %f62;
	neg.f32 	%f64, %f55;
	add.rn.f32 	%f65, %f63, %f64;
	neg.f32 	%f66, %f65;
	add.rn.f32 	%f67, %f62, %f66;
	mul.rn.f32 	%f68, %f63, %f1;
	neg.f32 	%f69, %f68;
	fma.rn.f32 	%f70, %f63, %f1, %f69;
	fma.rn.f32 	%f71, %f67, %f1, %f70;
	cvt.rni.f32.f32 	%f72, %f68;
	sub.f32 	%f73, %f68, %f72;
	add.f32 	%f74, %f73, %f71;
	fma.rn.f32 	%f75, %f74, 0f391FCB8E, 0f3AAF85ED;
	fma.rn.f32 	%f76, %f75, %f74, 0f3C1D9856;
	fma.rn.f32 	%f77, %f76, %f74, 0f3D6357BB;
	fma.rn.f32 	%f78, %f77, %f74, 0f3E75FDEC;
	fma.rn.f32 	%f79, %f78, %f74, 0f3F317218;
	fma.rn.f32 	%f80, %f79, %f74, 0f3F800000;
	cvt.rzi.s32.f32 	%r70, %f72;
	setp.gt.f32 	%p3, %f72, 0f00000000;
	selp.b32 	%r71, 0, -2097152000, %p3;
	add.s32 	%r72, %r71, 2130706432;
	mov.b32 	%f81, %r72;
	mul.f32 	%f82, %f80, %f81;
	shl.b32 	%r73, %r70, 23;
	sub.s32 	%r74, %r73, %r71;
	mov.b32 	%f83, %r74;
	mul.f32 	%f84, %f82, %f83;
	abs.f32 	%f85, %f68;
	setp.gt.f32 	%p4, %f85, 0f43180000;
	setp.lt.f32 	%p5, %f68, 0f00000000;
	selp.f32 	%f86, 0f00000000, 0f7F800000, %p5;
	selp.f32 	%f4, %f86, %f84, %p4;
	setp.eq.f32 	%p6, %f28, 0f3F800000;
	setp.eq.s32 	%p7, %r59, 0;
	or.pred  	%p8, %p7, %p6;
	@%p8 bra 	$L__BB1_9;
	setp.num.f32 	%p9, %f3, %f3;
	abs.f32 	%f87, %f1;
	setp.num.f32 	%p10, %f87, %f87;
	and.pred  	%p11, %p9, %p10;
	@%p11 bra 	$L__BB1_4;
	add.rn.f32 	%f266, %f28, %f1;
	bra.uni 	$L__BB1_9;
$L__BB1_4:
	setp.neu.f32 	%p12, %f28, 0f00000000;
	setp.neu.f32 	%p13, %f3, 0f7F800000;
	and.pred  	%p14, %p12, %p13;
	@%p14 bra 	$L__BB1_6;
	setp.neu.f32 	%p20, %f2, 0f3F800000;
	add.f32 	%f90, %f28, %f28;
	mov.b32 	%r75, %f90;
	and.b32  	%r76, %r75, 2147483647;
	mov.b32 	%f91, %r76;
	selp.f32 	%f266, %f91, %f90, %p20;
	bra.uni 	$L__BB1_9;
$L__BB1_6:
	setp.eq.f32 	%p15, %f28, 0fBF800000;
	setp.eq.f32 	%p16, %f87, 0f7F800000;
	and.pred  	%p17, %p15, %p16;
	@%p17 bra 	$L__BB1_9;
	setp.geu.f32 	%p18, %f28, 0f00000000;
	mov.f32 	%f266, %f4;
	@%p18 bra 	$L__BB1_9;
	setp.neu.f32 	%p19, %f2, 0f3F800000;
	neg.f32 	%f89, %f4;
	selp.f32 	%f266, %f4, %f89, %p19;
$L__BB1_9:
	ld.param.u64 	%rd71, [_Z11kernel_gridILj2ELj2EEvPKfS1_PKiPffjjjjbS4_j_param_0];
	cvt.rn.f32.u32 	%f92, %r54;
	fma.rn.f32 	%f10, %f266, %f92, 0fBF800000;
	cvt.rpi.f32.f32 	%f93, %f10;
	cvt.rzi.u32.f32 	%r77, %f93;
	shl.b32 	%r78, %r2, 1;
	cvta.to.global.u64 	%rd18, %rd71;
	mul.wide.u32 	%rd19, %r78, 4;
	add.s64 	%rd20, %rd18, %rd19;
	ld.global.nc.f32 	%f94, [%rd20];
	fma.rn.f32 	%f95, %f10, %f94, 0f3F000000;
	cvt.rmi.f32.f32 	%f96, %f95;
	cvt.rzi.u32.f32 	%r6, %f96;
	cvt.rn.f32.u32 	%f97, %r6;
	sub.f32 	%f11, %f95, %f97;
	ld.global.nc.f32 	%f98, [%rd20+4];
	fma.rn.f32 	%f99, %f10, %f98, 0f3F000000;
	cvt.rmi.f32.f32 	%f100, %f99;
	cvt.rzi.u32.f32 	%r7, %f100;
	cvt.rn.f32.u32 	%f101, %r7;
	sub.f32 	%f12, %f99, %f101;
	cvt.rn.f32.u32 	%f13, %r5;
	add.f32 	%f14, %f13, %f13;
	add.s32 	%r8, %r77, 2;
	setp.eq.s32 	%p21, %r55, 1;
	@%p21 bra 	$L__BB1_20;
	setp.ne.s32 	%p22, %r55, 0;
	@%p22 bra 	$L__BB1_21;
	setp.ne.s32 	%p24, %r5, 0;
	mov.f32 	%f138, 0f3F800000;
	sub.f32 	%f15, %f138, %f11;
	mov.b32 	%r183, 0;
	mov.b32 	%r182, 1;
	@%p24 bra 	$L__BB1_19;
$L__BB1_12:
	mov.f32 	%f139, 0f3F800000;
	sub.f32 	%f16, %f139, %f12;
	mul.f32 	%f140, %f15, %f16;
	setp.eq.s32 	%p26, %r5, 0;
	setp.gt.u32 	%p27, %r182, %r5;
	mul.lo.s32 	%r11, %r7, 19349663;
	xor.b32  	%r102, %r11, %r6;
	selp.b32 	%r103, %r102, %r183, %p27;
	rem.u32 	%r104, %r103, %r5;
	shl.b32 	%r105, %r104, 1;
	mul.wide.u32 	%rd31, %r105, 4;
	add.s64 	%rd32, %rd3, %rd31;
	ld.global.nc.f32 	%f141, [%rd32];
	mul.wide.u32 	%rd33, %r4, 4;
	add.s64 	%rd4, %rd1, %rd33;
	ld.global.f32 	%f142, [%rd4];
	fma.rn.f32 	%f17, %f140, %f141, %f142;
	ld.global.nc.f32 	%f143, [%rd32+4];
	ld.global.f32 	%f144, [%rd4+4];
	fma.rn.f32 	%f18, %f140, %f143, %f144;
	add.s32 	%r12, %r6, 1;
	mov.b32 	%r185, 0;
	mov.b32 	%r184, 1;
	@%p26 bra 	$L__BB1_14;
	setp.gt.u32 	%p28, %r8, %r5;
	mad.lo.s32 	%r106, %r7, %r8, %r12;
	selp.b32 	%r185, %r12, %r106, %p28;
	selp.b32 	%r107, 1, %r8, %p28;
	mul.lo.s32 	%r184, %r8, %r107;
$L__BB1_14:
	mul.f32 	%f145, %f11, %f16;
	setp.gt.u32 	%p30, %r184, %r5;
	xor.b32  	%r110, %r11, %r12;
	selp.b32 	%r111, %r110, %r185, %p30;
	rem.u32 	%r112, %r111, %r5;
	shl.b32 	%r113, %r112, 1;
	mul.wide.u32 	%rd34, %r113, 4;
	add.s64 	%rd35, %rd3, %rd34;
	ld.global.nc.f32 	%f146, [%rd35];
	fma.rn.f32 	%f19, %f145, %f146, %f17;
	ld.global.nc.f32 	%f147, [%rd35+4];
	fma.rn.f32 	%f20, %f145, %f147, %f18;
	add.s32 	%r17, %r7, 1;
	mov.b32 	%r187, 0;
	mov.b32 	%r186, 1;
	@%p26 bra 	$L__BB1_16;
	setp.gt.u32 	%p31, %r8, %r5;
	mad.lo.s32 	%r114, %r17, %r8, %r6;
	selp.b32 	%r187, %r6, %r114, %p31;
	selp.b32 	%r115, 1, %r8, %p31;
	mul.lo.s32 	%r186, %r8, %r115;
$L__BB1_16:
	mul.f32 	%f148, %f15, %f12;
	setp.gt.u32 	%p33, %r186, %r5;
	add.s32 	%r22, %r11, 19349663;
	xor.b32  	%r118, %r22, %r6;
	selp.b32 	%r119, %r118, %r187, %p33;
	rem.u32 	%r120, %r119, %r5;
	shl.b32 	%r121, %r120, 1;
	mul.wide.u32 	%rd36, %r121, 4;
	add.s64 	%rd37, %rd3, %rd36;
	ld.global.nc.f32 	%f149, [%rd37];
	fma.rn.f32 	%f21, %f148, %f149, %f19;
	ld.global.nc.f32 	%f150, [%rd37+4];
	fma.rn.f32 	%f22, %f148, %f150, %f20;
	mov.b32 	%r189, 0;
	mov.b32 	%r188, 1;
	@%p26 bra 	$L__BB1_18;
	setp.gt.u32 	%p34, %r8, %r5;
	mad.lo.s32 	%r122, %r17, %r8, %r12;
	selp.b32 	%r189, %r12, %r122, %p34;
	selp.b32 	%r123, 1, %r8, %p34;
	mul.lo.s32 	%r188, %r8, %r123;
$L__BB1_18:
	mul.f32 	%f151, %f11, %f12;
	setp.gt.u32 	%p35, %r188, %r5;
	xor.b32  	%r124, %r22, %r12;
	selp.b32 	%r125, %r124, %r189, %p35;
	rem.u32 	%r126, %r125, %r5;
	shl.b32 	%r127, %r126, 1;
	mul.wide.u32 	%rd38, %r127, 4;
	add.s64 	%rd39, %rd3, %rd38;
	ld.global.nc.f32 	%f152, [%rd39];
	fma.rn.f32 	%f153, %f151, %f152, %f21;
	st.global.f32 	[%rd4], %f153;
	ld.global.nc.f32 	%f154, [%rd39+4];
	fma.rn.f32 	%f155, %f151, %f154, %f22;
	st.global.f32 	[%rd4+4], %f155;
	bra.uni 	$L__BB1_22;
$L__BB1_19:
	setp.gt.u32 	%p25, %r8, %r5;
	mad.lo.s32 	%r98, %r7, %r8, %r6;
	selp.b32 	%r183, %r6, %r98, %p25;
	selp.b32 	%r99, 1, %r8, %p25;
	mul.lo.s32 	%r182, %r8, %r99;
	bra.uni 	$L__BB1_12;
$L__BB1_20:
	setp.eq.f32 	%p23, %f14, %f13;
	abs.f32 	%f102, %f13;
	mov.f32 	%f103, 0f3F800000;
	sub.f32 	%f104, %f103, %f11;
	sub.f32 	%f105, %f103, %f12;
	mul.f32 	%f106, %f104, %f105;
	lg2.approx.f32 	%f107, %f102;
	mul.f32 	%f108, %f107, 0fBF2AAAAB;
	ex2.approx.ftz.f32 	%f109, %f108;
	mul.f32 	%f110, %f102, %f109;
	neg.f32 	%f111, %f110;
	mul.f32 	%f112, %f109, %f111;
	fma.rn.f32 	%f113, %f110, %f112, 0f3F800000;
	mul.f32 	%f114, %f113, 0f3EAAAAAB;
	fma.rn.f32 	%f115, %f110, %f114, %f110;
	selp.f32 	%f116, %f14, %f115, %p23;
	cvt.rzi.u32.f32 	%r79, %f116;
	rem.u32 	%r80, %r6, %r79;
	rem.u32 	%r81, %r7, %r79;
	mul.lo.s32 	%r82, %r81, %r79;
	add.s32 	%r83, %r82, %r80;
	shl.b32 	%r84, %r83, 1;
	mul.wide.u32 	%rd21, %r84, 4;
	add.s64 	%rd22, %rd3, %rd21;
	ld.global.nc.f32 	%f117, [%rd22];
	mul.wide.u32 	%rd23, %r4, 4;
	add.s64 	%rd24, %rd1, %rd23;
	ld.global.f32 	%f118, [%rd24];
	fma.rn.f32 	%f119, %f106, %f117, %f118;
	ld.global.nc.f32 	%f120, [%rd22+4];
	ld.global.f32 	%f121, [%rd24+4];
	fma.rn.f32 	%f122, %f106, %f120, %f121;
	add.s32 	%r85, %r6, 1;
	mul.f32 	%f123, %f11, %f105;
	rem.u32 	%r86, %r85, %r79;
	add.s32 	%r87, %r82, %r86;
	shl.b32 	%r88, %r87, 1;
	mul.wide.u32 	%rd25, %r88, 4;
	add.s64 	%rd26, %rd3, %rd25;
	ld.global.nc.f32 	%f124, [%rd26];
	fma.rn.f32 	%f125, %f123, %f124, %f119;
	ld.global.nc.f32 	%f126, [%rd26+4];
	fma.rn.f32 	%f127, %f123, %f126, %f122;
	add.s32 	%r89, %r7, 1;
	mul.f32 	%f128, %f104, %f12;
	rem.u32 	%r90, %r89, %r79;
	mul.lo.s32 	%r91, %r90, %r79;
	add.s32 	%r92, %r91, %r80;
	shl.b32 	%r93, %r92, 1;
	mul.wide.u32 	%rd27, %r93, 4;
	add.s64 	%rd28, %rd3, %rd27;
	ld.global.nc.f32 	%f129, [%rd28];
	fma.rn.f32 	%f130, %f128, %f129, %f125;
	ld.global.nc.f32 	%f131, [%rd28+4];
	fma.rn.f32 	%f132, %f128, %f131, %f127;
	mul.f32 	%f133, %f11, %f12;
	add.s32 	%r94, %r91, %r86;
	shl.b32 	%r95, %r94, 1;
	mul.wide.u32 	%rd29, %r95, 4;
	add.s64 	%rd30, %rd3, %rd29;
	ld.global.nc.f32 	%f134, [%rd30];
	fma.rn.f32 	%f135, %f133, %f134, %f130;
	st.global.f32 	[%rd24], %f135;
	ld.global.nc.f32 	%f136, [%rd30+4];
	fma.rn.f32 	%f137, %f133, %f136, %f132;
	st.global.f32 	[%rd24+4], %f137;
	bra.uni 	$L__BB1_22;
$L__BB1_21:
	mov.f32 	%f156, 0f3F800000;
	sub.f32 	%f157, %f156, %f11;
	sub.f32 	%f158, %f156, %f12;
	mul.f32 	%f159, %f157, %f158;
	ld.global.nc.f32 	%f160, [%rd3];
	mul.wide.u32 	%rd40, %r4, 4;
	add.s64 	%rd41, %rd1, %rd40;
	ld.global.f32 	%f161, [%rd41];
	fma.rn.f32 	%f162, %f159, %f160, %f161;
	ld.global.nc.f32 	%f163, [%rd3+4];
	ld.global.f32 	%f164, [%rd41+4];
	fma.rn.f32 	%f165, %f159, %f163, %f164;
	mul.f32 	%f166, %f11, %f158;
	fma.rn.f32 	%f167, %f166, %f160, %f162;
	fma.rn.f32 	%f168, %f166, %f163, %f165;
	mul.f32 	%f169, %f157, %f12;
	fma.rn.f32 	%f170, %f169, %f160, %f167;
	fma.rn.f32 	%f171, %f169, %f163, %f168;
	mul.f32 	%f172, %f11, %f12;
	fma.rn.f32 	%f173, %f172, %f160, %f170;
	st.global.f32 	[%rd41], %f173;
	fma.rn.f32 	%f174, %f172, %f163, %f171;
	st.global.f32 	[%rd41+4], %f174;
$L__BB1_22:
	setp.eq.s16 	%p36, %rs1, 0;
	@%p36 bra 	$L__BB1_36;
	shl.b32 	%r29, %r3, 2;
	add.s32 	%r30, %r6, 1;
	mov.f32 	%f175, 0f3F800000;
	sub.f32 	%f23, %f175, %f11;
	setp.eq.s32 	%p37, %r55, 1;
	@%p37 bra 	$L__BB1_34;
	setp.ne.s32 	%p38, %r55, 0;
	@%p38 bra 	$L__BB1_35;
	setp.eq.s32 	%p40, %r5, 0;
	mul.f32 	%f24, %f10, %f23;
	selp.b32 	%r148, 0, %r6, %p40;
	rem.u32 	%r149, %r148, %r5;
	shl.b32 	%r150, %r149, 1;
	selp.b32 	%r151, 0, %r30, %p40;
	rem.u32 	%r152, %r151, %r5;
	shl.b32 	%r153, %r152, 1;
	mul.wide.u32 	%rd56, %r153, 4;
	add.s64 	%rd57, %rd3, %rd56;
	ld.global.nc.f32 	%f219, [%rd57];
	mul.wide.u32 	%rd58, %r150, 4;
	add.s64 	%rd59, %rd3, %rd58;
	ld.global.nc.f32 	%f220, [%rd59];
	sub.f32 	%f221, %f219, %f220;
	mul.wide.u32 	%rd60, %r29, 4;
	add.s64 	%rd5, %rd2, %rd60;
	ld.global.f32 	%f222, [%rd5];
	fma.rn.f32 	%f223, %f24, %f221, %f222;
	ld.global.nc.f32 	%f224, [%rd57+4];
	ld.global.nc.f32 	%f225, [%rd59+4];
	sub.f32 	%f226, %f224, %f225;
	ld.global.f32 	%f227, [%rd5+4];
	fma.rn.f32 	%f228, %f24, %f226, %f227;
	mul.f32 	%f25, %f10, %f11;
	fma.rn.f32 	%f229, %f25, %f221, %f223;
	st.global.f32 	[%rd5], %f229;
	fma.rn.f32 	%f230, %f25, %f226, %f228;
	st.global.f32 	[%rd5+4], %f230;
	add.s32 	%r31, %r7, 1;
	mov.b32 	%r191, 0;
	mov.b32 	%r190, 1;
	@%p40 bra 	$L__BB1_27;
	setp.gt.u32 	%p41, %r8, %r5;
	mad.lo.s32 	%r154, %r7, %r8, %r6;
	selp.b32 	%r191, %r6, %r154, %p41;
	selp.b32 	%r155, 1, %r8, %p41;
	mul.lo.s32 	%r190, %r8, %r155;
$L__BB1_27:
	setp.eq.s32 	%p42, %r5, 0;
	setp.gt.u32 	%p43, %r190, %r5;
	mul.lo.s32 	%r36, %r7, 19349663;
	xor.b32  	%r158, %r36, %r6;
	selp.b32 	%r159, %r158, %r191, %p43;
	rem.u32 	%r37, %r159, %r5;
	mov.b32 	%r193, 0;
	mov.b32 	%r192, 1;
	@%p42 bra 	$L__BB1_29;
	setp.gt.u32 	%p44, %r8, %r5;
	mad.lo.s32 	%r160, %r31, %r8, %r6;
	selp.b32 	%r193, %r6, %r160, %p44;
	selp.b32 	%r161, 1, %r8, %p44;
	mul.lo.s32 	%r192, %r8, %r161;
$L__BB1_29:
	setp.eq.s32 	%p45, %r5, 0;
	setp.gt.u32 	%p46, %r192, %r5;
	add.s32 	%r42, %r36, 19349663;
	xor.b32  	%r164, %r42, %r6;
	selp.b32 	%r165, %r164, %r193, %p46;
	rem.u32 	%r166, %r165, %r5;
	shl.b32 	%r167, %r166, 1;
	mul.wide.u32 	%rd61, %r167, 4;
	add.s64 	%rd62, %rd3, %rd61;
	ld.global.nc.f32 	%f231, [%rd62];
	shl.b32 	%r168, %r37, 1;
	mul.wide.u32 	%rd63, %r168, 4;
	add.s64 	%rd64, %rd3, %rd63;
	ld.global.nc.f32 	%f232, [%rd64];
	sub.f32 	%f233, %f231, %f232;
	ld.global.f32 	%f234, [%rd5+8];
	fma.rn.f32 	%f26, %f24, %f233, %f234;
	ld.global.nc.f32 	%f235, [%rd62+4];
	ld.global.nc.f32 	%f236, [%rd64+4];
	sub.f32 	%f237, %f235, %f236;
	ld.global.f32 	%f238, [%rd5+12];
	fma.rn.f32 	%f27, %f24, %f237, %f238;
	mov.b32 	%r195, 0;
	mov.b32 	%r194, 1;
	@%p45 bra 	$L__BB1_31;
	setp.gt.u32 	%p47, %r8, %r5;
	mad.lo.s32 	%r169, %r7, %r8, %r30;
	selp.b32 	%r195, %r30, %r169, %p47;
	selp.b32 	%r170, 1, %r8, %p47;
	mul.lo.s32 	%r194, %r8, %r170;
$L__BB1_31:
	setp.eq.s32 	%p48, %r5, 0;
	setp.gt.u32 	%p49, %r194, %r5;
	xor.b32  	%r173, %r36, %r30;
	selp.b32 	%r174, %r173, %r195, %p49;
	rem.u32 	%r47, %r174, %r5;
	mov.b32 	%r197, 0;
	mov.b32 	%r196, 1;
	@%p48 bra 	$L__BB1_33;
	setp.gt.u32 	%p50, %r8, %r5;
	mad.lo.s32 	%r175, %r31, %r8, %r30;
	selp.b32 	%r197, %r30, %r175, %p50;
	selp.b32 	%r176, 1, %r8, %p50;
	mul.lo.s32 	%r196, %r8, %r176;
$L__BB1_33:
	setp.gt.u32 	%p51, %r196, %r5;
	xor.b32  	%r177, %r42, %r30;
	selp.b32 	%r178, %r177, %r197, %p51;
	rem.u32 	%r179, %r178, %r5;
	shl.b32 	%r180, %r179, 1;
	mul.wide.u32 	%rd65, %r180, 4;
	add.s64 	%rd66, %rd3, %rd65;
	ld.global.nc.f32 	%f239, [%rd66];
	shl.b32 	%r181, %r47, 1;
	mul.wide.u32 	%rd67, %r181, 4;
	add.s64 	%rd68, %rd3, %rd67;
	ld.global.nc.f32 	%f240, [%rd68];
	sub.f32 	%f241, %f239, %f240;
	fma.rn.f32 	%f242, %f25, %f241, %f26;
	st.global.f32 	[%rd5+8], %f242;
	ld.global.nc.f32 	%f243, [%rd66+4];
	ld.global.nc.f32 	%f244, [%rd68+4];
	sub.f32 	%f245, %f243, %f244;
	fma.rn.f32 	%f246, %f25, %f245, %f27;
	st.global.f32 	[%rd5+12], %f246;
	bra.uni 	$L__BB1_36;
$L__BB1_34:
	setp.eq.f32 	%p39, %f14, %f13;
	abs.f32 	%f176, %f13;
	mul.f32 	%f177, %f10, %f23;
	lg2.approx.f32 	%f178, %f176;
	mul.f32 	%f179, %f178, 0fBF2AAAAB;
	ex2.approx.ftz.f32 	%f180, %f179;
	mul.f32 	%f181, %f176, %f180;
	neg.f32 	%f182, %f181;
	mul.f32 	%f183, %f180, %f182;
	fma.rn.f32 	%f184, %f181, %f183, 0f3F800000;
	mul.f32 	%f185, %f184, 0f3EAAAAAB;
	fma.rn.f32 	%f186, %f181, %f185, %f181;
	selp.f32 	%f187, %f14, %f186, %p39;
	cvt.rzi.u32.f32 	%r128, %f187;
	rem.u32 	%r129, %r6, %r128;
	shl.b32 	%r130, %r129, 1;
	rem.u32 	%r131, %r30, %r128;
	shl.b32 	%r132, %r131, 1;
	mul.wide.u32 	%rd42, %r132, 4;
	add.s64 	%rd43, %rd3, %rd42;
	ld.global.nc.f32 	%f188, [%rd43];
	mul.wide.u32 	%rd44, %r130, 4;
	add.s64 	%rd45, %rd3, %rd44;
	ld.global.nc.f32 	%f189, [%rd45];
	sub.f32 	%f190, %f188, %f189;
	mul.wide.u32 	%rd46, %r29, 4;
	add.s64 	%rd47, %rd2, %rd46;
	ld.global.f32 	%f191, [%rd47];
	fma.rn.f32 	%f192, %f177, %f190, %f191;
	ld.global.nc.f32 	%f193, [%rd43+4];
	ld.global.nc.f32 	%f194, [%rd45+4];
	sub.f32 	%f195, %f193, %f194;
	ld.global.f32 	%f196, [%rd47+4];
	fma.rn.f32 	%f197, %f177, %f195, %f196;
	mul.f32 	%f198, %f10, %f11;
	fma.rn.f32 	%f199, %f198, %f190, %f192;
	st.global.f32 	[%rd47], %f199;
	fma.rn.f32 	%f200, %f198, %f195, %f197;
	st.global.f32 	[%rd47+4], %f200;
	add.s32 	%r133, %r7, 1;
	rem.u32 	%r134, %r7, %r128;
	mul.lo.s32 	%r135, %r134, %r128;
	add.s32 	%r136, %r135, %r129;
	shl.b32 	%r137, %r136, 1;
	rem.u32 	%r138, %r133, %r128;
	mul.lo.s32 	%r139, %r138, %r128;
	add.s32 	%r140, %r139, %r129;
	shl.b32 	%r141, %r140, 1;
	mul.wide.u32 	%rd48, %r141, 4;
	add.s64 	%rd49, %rd3, %rd48;
	ld.global.nc.f32 	%f201, [%rd49];
	mul.wide.u32 	%rd50, %r137, 4;
	add.s64 	%rd51, %rd3, %rd50;
	ld.global.nc.f32 	%f202, [%rd51];
	sub.f32 	%f203, %f201, %f202;
	ld.global.f32 	%f204, [%rd47+8];
	fma.rn.f32 	%f205, %f177, %f203, %f204;
	ld.global.nc.f32 	%f206, [%rd49+4];
	ld.global.nc.f32 	%f207, [%rd51+4];
	sub.f32 	%f208, %f206, %f207;
	ld.global.f32 	%f209, [%rd47+12];
	fma.rn.f32 	%f210, %f177, %f208, %f209;
	add.s32 	%r142, %r135, %r131;
	shl.b32 	%r143, %r142, 1;
	add.s32 	%r144, %r139, %r131;
	shl.b32 	%r145, %r144, 1;
	mul.wide.u32 	%rd52, %r145, 4;
	add.s64 	%rd53, %rd3, %rd52;
	ld.global.nc.f32 	%f211, [%rd53];
	mul.wide.u32 	%rd54, %r143, 4;
	add.s64 	%rd55, %rd3, %rd54;
	ld.global.nc.f32 	%f212, [%rd55];
	sub.f32 	%f213, %f211, %f212;
	fma.rn.f32 	%f214, %f198, %f213, %f205;
	st.global.f32 	[%rd47+8], %f214;
	ld.global.nc.f32 	%f215, [%rd53+4];
	ld.global.nc.f32 	%f216, [%rd55+4];
	sub.f32 	%f217, %f215, %f216;
	fma.rn.f32 	%f218, %f198, %f217, %f210;
	st.global.f32 	[%rd47+12], %f218;
	bra.uni 	$L__BB1_36;
$L__BB1_35:
	mul.f32 	%f247, %f10, %f23;
	ld.global.nc.f32 	%f248, [%rd3];
	sub.f32 	%f249, %f248, %f248;
	mul.wide.u32 	%rd69, %r29, 4;
	add.s64 	%rd70, %rd2, %rd69;
	ld.global.f32 	%f250, [%rd70];
	fma.rn.f32 	%f251, %f247, %f249, %f250;
	ld.global.nc.f32 	%f252, [%rd3+4];
	sub.f32 	%f253, %f252, %f252;
	ld.global.f32 	%f254, [%rd70+4];
	fma.rn.f32 	%f255, %f247, %f253, %f254;
	mul.f32 	%f256, %f10, %f11;
	fma.rn.f32 	%f257, %f256, %f249, %f251;
	st.global.f32 	[%rd70], %f257;
	fma.rn.f32 	%f258, %f256, %f253, %f255;
	st.global.f32 	[%rd70+4], %f258;
	ld.global.f32 	%f259, [%rd70+8];
	fma.rn.f32 	%f260, %f247, %f249, %f259;
	ld.global.f32 	%f261, [%rd70+12];
	fma.rn.f32 	%f262, %f247, %f253, %f261;
	fma.rn.f32 	%f263, %f256, %f249, %f260;
	st.global.f32 	[%rd70+8], %f263;
	fma.rn.f32 	%f264, %f256, %f253, %f262;
	st.global.f32 	[%rd70+12], %f264;
$L__BB1_36:
	ret;

}
	// .globl	_Z11kernel_gridILj2ELj4EEvPKfS1_PKiPffjjjjbS4_j
.visible .entry _Z11kernel_gridILj2ELj4EEvPKfS1_PKiPffjjjjbS4_j(
	.param .u64 .ptr .align 1 _Z11kernel_gridILj2ELj4EEvPKfS1_PKiPffjjjjbS4_j_param_0,
	.param .u64 .ptr .align 1 _Z11kernel_gridILj2ELj4EEvPKfS1_PKiPffjjjjbS4_j_param_1,
	.param .u64 .ptr .align 1 _Z11kernel_gridILj2ELj4EEvPKfS1_PKiPffjjjjbS4_j_param_2,
	.param .u64 .ptr .align 1 _Z11kernel_gridILj2ELj4EEvPKfS1_PKiPffjjjjbS4_j_param_3,
	.param .f32 _Z11kernel_gridILj2ELj4EEvPKfS1_PKiPffjjjjbS4_j_param_4,
	.param .u32 _Z11kernel_gridILj2ELj4EEvPKfS1_PKiPffjjjjbS4_j_param_5,
	.param .u32 _Z11kernel_gridILj2ELj4EEvPKfS1_PKiPffjjjjbS4_j_param_6,
	.param .u32 _Z11kernel_gridILj2ELj4EEvPKfS1_PKiPffjjjjbS4_j_param_7,
	.param .u32 _Z11kernel_gridILj2ELj4EEvPKfS1_PKiPffjjjjbS4_j_param_8,
	.param .u8 _Z11kernel_gridILj2ELj4EEvPKfS1_PKiPffjjjjbS4_j_param_9,
	.param .u64 .ptr .align 1 _Z11kernel_gridILj2ELj4EEvPKfS1_PKiPffjjjjbS4_j_param_10,
	.param .u32 _Z11kernel_gridILj2ELj4EEvPKfS1_PKiPffjjjjbS4_j_param_11
)
{
	.reg .pred 	%p<52>;
	.reg .b16 	%rs<3>;
	.reg .b32 	%r<206>;
	.reg .b32 	%f<392>;
	.reg .b64 	%rd<75>;

	ld.param.u64 	%rd10, [_Z11kernel_gridILj2ELj4EEvPKfS1_PKiPffjjjjbS4_j_param_3];
	ld.param.f32 	%f35, [_Z11kernel_gridILj2ELj4EEvPKfS1_PKiPffjjjjbS4_j_param_4];
	ld.param.u32 	%r51, [_Z11kernel_gridILj2ELj4EEvPKfS1_PKiPffjjjjbS4_j_param_6];
	cvta.to.global.u64 	%rd1, %rd10;
	mov.u32 	%r55, %ctaid.x;
	mov.u32 	%r56, %ntid.x;
	mov.u32 	%r57, %tid.x;
	mad.lo.s32 	%r1, %r55, %r56, %r57;
	setp.ge.u32 	%p1, %r1, %r51;
	mov.f32 	%f391, 0f3F800000;
	@%p1 bra 	$L__BB2_36;
	ld.param.u32 	%r184, [_Z11kernel_gridILj2ELj4EEvPKfS1_PKiPffjjjjbS4_j_param_7];
	ld.param.u64 	%rd73, [_Z11kernel_gridILj2ELj4EEvPKfS1_PKiPffjjjjbS4_j_param_2];
	ld.param.u64 	%rd72, [_Z11kernel_gridILj2ELj4EEvPKfS1_PKiPffjjjjbS4_j_param_1];
	cvta.to.global.u64 	%rd11, %rd73;
	cvta.to.global.u64 	%rd12, %rd72;
	mov.u32 	%r58, %ctaid.y;
	mov.u32 	%r59, %ctaid.z;
	mul.wide.u32 	%rd13, %r184, 4;
	add.s64 	%rd14, %rd11, %rd13;
	ld.global.nc.u32 	%r60, [%rd14];
	mul.wide.u32 	%rd15, %r58, 4;
	add.s64 	%rd16, %rd11, %rd15;
	ld.global.nc.u32 	%r61, [%rd16];
	mad.lo.s32 	%r62, %r60, %r59, %r61;
	shl.b32 	%r63, %r62, 2;
	mul.wide.u32 	%rd17, %r63, 4;
	add.s64 	%rd2, %rd12, %rd17;
	mad.lo.s32 	%r2, %r51, %r59, %r1;
	mad.lo.s32 	%r3, %r2, %r184, %r58;
	ld.global.nc.u32 	%r64, [%rd16+4];
	sub.s32 	%r4, %r64, %r61;
	cvt.rn.f32.u32 	%f1, %r58;
	mul.f32 	%f37, %f1, 0f3F000000;
	cvt.rzi.f32.f32 	%f38, %f37;
	add.f32 	%f39, %f38, %f38;
	sub.f32 	%f40, %f1, %f39;
	abs.f32 	%f2, %f40;
	abs.f32 	%f3, %f35;
	setp.lt.f32 	%p2, %f3, 0f00800000;
	mul.f32 	%f41, %f3, 0f4B800000;
	selp.f32 	%f42, %f41, %f3, %p2;
	selp.f32 	%f43, 0fC1C00000, 0f00000000, %p2;
	mov.b32 	%r65, %f42;
	add.s32 	%r66, %r65, -1060439283;
	and.b32  	%r67, %r66, -8388608;
	sub.s32 	%r68, %r65, %r67;
	mov.b32 	%f44, %r68;
	cvt.rn.f32.s32 	%f45, %r67;
	fma.rn.f32 	%f46, %f45, 0f34000000, %f43;
	add.f32 	%f47, %f44, 0fBF800000;
	add.f32 	%f48, %f44, 0f3F800000;
	rcp.approx.ftz.f32 	%f49, %f48;
	add.f32 	%f50, %f47, %f47;
	mul.f32 	%f51, %f50, %f49;
	mul.f32 	%f52, %f51, %f51;
	sub.f32 	%f53, %f47, %f51;
	add.f32 	%f54, %f53, %f53;
	neg.f32 	%f55, %f51;
	fma.rn.f32 	%f56, %f55, %f47, %f54;
	mul.rn.f32 	%f57, %f49, %f56;
	fma.rn.f32 	%f58, %f52, 0f3A2C32E4, 0f3B52E7DB;
	fma.rn.f32 	%f59, %f58, %f52, 0f3C93BB73;
	fma.rn.f32 	%f60, %f59, %f52, 0f3DF6384F;
	mul.rn.f32 	%f61, %f60, %f52;
	fma.rn.f32 	%f62, %f51, 0f3FB8AA3B, %f46;
	sub.f32 	%f63, %f46, %f62;
	fma.rn.f32 	%f64, %f51, 0f3FB8AA3B, %f63;
	fma.rn.f32 	%f65, %f57, 0f3FB8AA3B, %f64;
	fma.rn.f32 	%f66, %f51, 0f32A55E34, %f65;
	mul.f32 	%f67, %f61, 0f40400000;
	fma.rn.f32 	%f68, %f67, %f57, %f66;
	fma.rn.f32 	%f69, %f61, %f51, %f68;
	add.rn.f32 	%f70, %f62, %f69;
	neg.f32 	%f71, %f62;
	add.rn.f32 	%f72, %f70, %f71;
	neg.f32 	%f73, %f72;
	add.rn.f32 	%f74, %f69, %f73;
	mul.rn.f32 	%f75, %f70, %f1;
	neg.f32 	%f76, %f75;
	fma.rn.f32 	%f77, %f70, %f1, %f76;
	fma.rn.f32 	%f78, %f74, %f1, %f77;
	cvt.rni.f32.f32 	%f79, %f75;
	sub.f32 	%f80, %f75, %f79;
	add.f32 	%f81, %f80, %f78;
	fma.rn.f32 	%f82, %f81, 0f391FCB8E, 0f3AAF85ED;
	fma.rn.f32 	%f83, %f82, %f81, 0f3C1D9856;
	fma.rn.f32 	%f84, %f83, %f81, 0f3D6357BB;
	fma.rn.f32 	%f85, %f84, %f81, 0f3E75FDEC;
	fma.rn.f32 	%f86, %f85, %f81, 0f3F317218;
	fma.rn.f32 	%f87, %f86, %f81, 0f3F800000;
	cvt.rzi.s32.f32 	%r69, %f79;
	setp.gt.f32 	%p3, %f79, 0f00000000;
	selp.b32 	%r70, 0, -2097152000, %p3;
	add.s32 	%r71, %r70, 2130706432;
	mov.b32 	%f88, %r71;
	mul.f32 	%f89, %f87, %f88;
	shl.b32 	%r72, %r69, 23;
	sub.s32 	%r73, %r72, %r70;
	mov.b32 	%f90, %r73;
	mul.f32 	%f91, %f89, %f90;
	abs.f32 	%f92, %f75;
	setp.gt.f32 	%p4, %f92, 0f43180000;
	setp.lt.f32 	%p5, %f75, 0f00000000;
	selp.f32 	%f93, 0f00000000, 0f7F800000, %p5;
	selp.f32 	%f4, %f93, %f91, %p4;
	setp.eq.f32 	%p6, %f35, 0f3F800000;
	setp.eq.s32 	%p7, %r58, 0;
	or.pred  	%p8, %p7, %p6;
	@%p8 bra 	$L__BB2_9;
	setp.num.f32 	%p9, %f3, %f3;
	abs.f32 	%f94, %f1;
	setp.num.f32 	%p10, %f94, %f94;
	and.pred  	%p11, %p9, %p10;
	@%p11 bra 	$L__BB2_4;
	add.rn.f32 	%f391, %f35, %f1;
	bra.uni 	$L__BB2_9;
$L__BB2_4:
	setp.neu.f32 	%p12, %f35, 0f00000000;
	setp.neu.f32 	%p13, %f3, 0f7F800000;
	and.pred  	%p14, %p12, %p13;
	@%p14 bra 	$L__BB2_6;
	setp.neu.f32 	%p20, %f2, 0f3F800000;
	add.f32 	%f97, %f35, %f35;
	mov.b32 	%r74, %f97;
	and.b32  	%r75, %r74, 2147483647;
	mov.b32 	%f98, %r75;
	selp.f32 	%f391, %f98, %f97, %p20;
	bra.uni 	$L__BB2_9;
$L__BB2_6:
	setp.eq.f32 	%p15, %f35, 0fBF800000;
	setp.eq.f32 	%p16, %f94, 0f7F800000;
	and.pred  	%p17, %p15, %p16;
	@%p17 bra 	$L__BB2_9;
	setp.geu.f32 	%p18, %f35, 0f00000000;
	mov.f32 	%f391, %f4;
	@%p18 bra 	$L__BB2_9;
	setp.neu.f32 	%p19, %f2, 0f3F800000;
	neg.f32 	%f96, %f4;
	selp.f32 	%f391, %f4, %f96, %p19;
$L__BB2_9:
	ld.param.u32 	%r186, [_Z11kernel_gridILj2ELj4EEvPKfS1_PKiPffjjjjbS4_j_param_11];
	ld.param.u32 	%r185, [_Z11kernel_gridILj2ELj4EEvPKfS1_PKiPffjjjjbS4_j_param_8];
	ld.param.u64 	%rd71, [_Z11kernel_gridILj2ELj4EEvPKfS1_PKiPffjjjjbS4_j_param_0];
	cvt.rn.f32.u32 	%f99, %r185;
	fma.rn.f32 	%f10, %f391, %f99, 0fBF800000;
	cvt.rpi.f32.f32 	%f100, %f10;
	cvt.rzi.u32.f32 	%r76, %f100;
	shl.b32 	%r77, %r2, 1;
	cvta.to.global.u64 	%rd18, %rd71;
	mul.wide.u32 	%rd19, %r77, 4;
	add.s64 	%rd20, %rd18, %rd19;
	ld.global.nc.f32 	%f101, [%rd20];
	fma.rn.f32 	%f102, %f10, %f101, 0f3F000000;
	cvt.rmi.f32.f32 	%f103, %f102;
	cvt.rzi.u32.f32 	%r5, %f103;
	cvt.rn.f32.u32 	%f104, %r5;
	sub.f32 	%f11, %f102, %f104;
	ld.global.nc.f32 	%f105, [%rd20+4];
	fma.rn.f32 	%f106, %f10, %f105, 0f3F000000;
	cvt.rmi.f32.f32 	%f107, %f106;
	cvt.rzi.u32.f32 	%r6, %f107;
	cvt.rn.f32.u32 	%f108, %r6;
	sub.f32 	%f12, %f106, %f108;
	cvt.rn.f32.u32 	%f13, %r4;
	add.s32 	%r7, %r76, 2;
	setp.eq.s32 	%p21, %r186, 1;
	@%p21 bra 	$L__BB2_20;
	ld.param.u32 	%r187, [_Z11kernel_gridILj2ELj4EEvPKfS1_PKiPffjjjjbS4_j_param_11];
	setp.ne.s32 	%p22, %r187, 0;
	@%p22 bra 	$L__BB2_21;
	setp.ne.s32 	%p24, %r4, 0;
	mov.f32 	%f164, 0f3F800000;
	sub.f32 	%f14, %f164, %f11;
	mov.b32 	%r191, 0;
	mov.b32 	%r190, 1;
	@%p24 bra 	$L__BB2_19;
$L__BB2_12:
	mov.f32 	%f165, 0f3F800000;
	sub.f32 	%f15, %f165, %f12;
	mul.f32 	%f166, %f14, %f15;
	setp.eq.s32 	%p26, %r4, 0;
	setp.gt.u32 	%p27, %r190, %r4;
	mul.lo.s32 	%r10, %r6, 19349663;
	xor.b32  	%r102, %r10, %r5;
	selp.b32 	%r103, %r102, %r191, %p27;
	rem.u32 	%r104, %r103, %r4;
	shl.b32 	%r105, %r104, 2;
	mul.wide.u32 	%rd31, %r105, 4;
	add.s64 	%rd32, %rd2, %rd31;
	ld.global.nc.f32 	%f167, [%rd32];
	shl.b32 	%r106, %r3, 2;
	mul.wide.u32 	%rd33, %r106, 4;
	add.s64 	%rd3, %rd1, %rd33;
	ld.global.f32 	%f168, [%rd3];
	fma.rn.f32 	%f16, %f166, %f167, %f168;
	ld.global.nc.f32 	%f169, [%rd32+4];
	ld.global.f32 	%f170, [%rd3+4];
	fma.rn.f32 	%f17, %f166, %f169, %f170;
	ld.global.nc.f32 	%f171, [%rd32+8];
	ld.global.f32 	%f172, [%rd3+8];
	fma.rn.f32 	%f18, %f166, %f171, %f172;
	ld.global.nc.f32 	%f173, [%rd32+12];
	ld.global.f32 	%f174, [%rd3+12];
	fma.rn.f32 	%f19, %f166, %f173, %f174;
	add.s32 	%r11, %r5, 1;
	mov.b32 	%r193, 0;
	mov.b32 	%r192, 1;
	@%p26 bra 	$L__BB2_14;
	setp.gt.u32 	%p28, %r7, %r4;
	mad.lo.s32 	%r107, %r6, %r7, %r11;
	selp.b32 	%r193, %r11, %r107, %p28;
	selp.b32 	%r108, 1, %r7, %p28;
	mul.lo.s32 	%r192, %r7, %r108;
$L__BB2_14:
	mul.f32 	%f175, %f11, %f15;
	setp.eq.s32 	%p29, %r4, 0;
	setp.gt.u32 	%p30, %r192, %r4;
	xor.b32  	%r111, %r10, %r11;
	selp.b32 	%r112, %r111, %r193, %p30;
	rem.u32 	%r113, %r112, %r4;
	shl.b32 	%r114, %r113, 2;
	mul.wide.u32 	%rd34, %r114, 4;
	add.s64 	%rd35, %rd2, %rd34;
	ld.global.nc.f32 	%f176, [%rd35];
	fma.rn.f32 	%f20, %f175, %f176, %f16;
	ld.global.nc.f32 	%f177, [%rd35+4];
	fma.rn.f32 	%f21, %f175, %f177, %f17;
	ld.global.nc.f32 	%f178, [%rd35+8];
	fma.rn.f32 	%f22, %f175, %f178, %f18;
	ld.global.nc.f32 	%f179, [%rd35+12];
	fma.rn.f32 	%f23, %f175, %f179, %f19;
	add.s32 	%r16, %r6, 1;
	mov.b32 	%r195, 0;
	mov.b32 	%r194, 1;
	@%p29 bra 	$L__BB2_16;
	setp.gt.u32 	%p31, %r7, %r4;
	mad.lo.s32 	%r115, %r16, %r7, %r5;
	selp.b32 	%r195, %r5, %r115, %p31;
	selp.b32 	%r116, 1, %r7, %p31;
	mul.lo.s32 	%r194, %r7, %r116;
$L__BB2_16:
	mul.f32 	%f180, %f14, %f12;
	setp.eq.s32 	%p32, %r4, 0;
	setp.gt.u32 	%p33, %r194, %r4;
	add.s32 	%r21, %r10, 19349663;
	xor.b32  	%r119, %r21, %r5;
	selp.b32 	%r120, %r119, %r195, %p33;
	rem.u32 	%r121, %r120, %r4;
	shl.b32 	%r122, %r121, 2;
	mul.wide.u32 	%rd36, %r122, 4;
	add.s64 	%rd37, %rd2, %rd36;
	ld.global.nc.f32 	%f181, [%rd37];
	fma.rn.f32 	%f24, %f180, %f181, %f20;
	ld.global.nc.f32 	%f182, [%rd37+4];
	fma.rn.f32 	%f25, %f180, %f182, %f21;
	ld.global.nc.f32 	%f183, [%rd37+8];
	fma.rn.f32 	%f26, %f180, %f183, %f22;
	ld.global.nc.f32 	%f184, [%rd37+12];
	fma.rn.f32 	%f27, %f180, %f184, %f23;
	mov.b32 	%r197, 0;
	mov.b32 	%r196, 1;
	@%p32 bra 	$L__BB2_18;
	setp.gt.u32 	%p34, %r7, %r4;
	mad.lo.s32 	%r123, %r16, %r7, %r11;
	selp.b32 	%r197, %r11, %r123, %p34;
	selp.b32 	%r124, 1, %r7, %p34;
	mul.lo.s32 	%r196, %r7, %r124;
$L__BB2_18:
	mul.f32 	%f185, %f11, %f12;
	setp.gt.u32 	%p35, %r196, %r4;
	xor.b32  	%r125, %r21, %r11;
	selp.b32 	%r126, %r125, %r197, %p35;
	rem.u32 	%r127, %r126, %r4;
	shl.b32 	%r128, %r127, 2;
	mul.wide.u32 	%rd38, %r128, 4;
	add.s64 	%rd39, %rd2, %rd38;
	ld.global.nc.f32 	%f186, [%rd39];
	fma.rn.f32 	%f187, %f185, %f186, %f24;
	st.global.f32 	[%rd3], %f187;
	ld.global.nc.f32 	%f188, [%rd39+4];
	fma.rn.f32 	%f189, %f185, %f188, %f25;
	st.global.f32 	[%rd3+4], %f189;
	ld.global.nc.f32 	%f190, [%rd39+8];
	fma.rn.f32 	%f191, %f185, %f190, %f26;
	st.global.f32 	[%rd3+8], %f191;
	ld.global.nc.f32 	%f192, [%rd39+12];
	fma.rn.f32 	%f193, %f185, %f192, %f27;
	st.global.f32 	[%rd3+12], %f193;
	bra.uni 	$L__BB2_22;
$L__BB2_19:
	setp.gt.u32 	%p25, %r7, %r4;
	mad.lo.s32 	%r98, %r6, %r7, %r5;
	selp.b32 	%r191, %r5, %r98, %p25;
	selp.b32 	%r99, 1, %r7, %p25;
	mul.lo.s32 	%r190, %r7, %r99;
	bra.uni 	$L__BB2_12;
$L__BB2_20:
	add.f32 	%f109, %f13, %f13;
	setp.eq.f32 	%p23, %f109, %f13;
	abs.f32 	%f110, %f13;
	mov.f32 	%f111, 0f3F800000;
	sub.f32 	%f112, %f111, %f11;
	sub.f32 	%f113, %f111, %f12;
	mul.f32 	%f114, %f112, %f113;
	lg2.approx.f32 	%f115, %f110;
	mul.f32 	%f116, %f115, 0fBF2AAAAB;
	ex2.approx.ftz.f32 	%f117, %f116;
	mul.f32 	%f118, %f110, %f117;
	neg.f32 	%f119, %f118;
	mul.f32 	%f120, %f117, %f119;
	fma.rn.f32 	%f121, %f118, %f120, 0f3F800000;
	mul.f32 	%f122, %f121, 0f3EAAAAAB;
	fma.rn.f32 	%f123, %f118, %f122, %f118;
	selp.f32 	%f124, %f109, %f123, %p23;
	cvt.rzi.u32.f32 	%r78, %f124;
	rem.u32 	%r79, %r5, %r78;
	rem.u32 	%r80, %r6, %r78;
	mul.lo.s32 	%r81, %r80, %r78;
	add.s32 	%r82, %r81, %r79;
	shl.b32 	%r83, %r82, 2;
	mul.wide.u32 	%rd21, %r83, 4;
	add.s64 	%rd22, %rd2, %rd21;
	ld.global.nc.f32 	%f125, [%rd22];
	shl.b32 	%r84, %r3, 2;
	mul.wide.u32 	%rd23, %r84, 4;
	add.s64 	%rd24, %rd1, %rd23;
	ld.global.f32 	%f126, [%rd24];
	fma.rn.f32 	%f127, %f114, %f125, %f126;
	ld.global.nc.f32 	%f128, [%rd22+4];
	ld.global.f32 	%f129, [%rd24+4];
	fma.rn.f32 	%f130, %f114, %f128, %f129;
	ld.global.nc.f32 	%f131, [%rd22+8];
	ld.global.f32 	%f132, [%rd24+8];
	fma.rn.f32 	%f133, %f114, %f131, %f132;
	ld.global.nc.f32 	%f134, [%rd22+12];
	ld.global.f32 	%f135, [%rd24+12];
	fma.rn.f32 	%f136, %f114, %f134, %f135;
	add.s32 	%r85, %r5, 1;
	mul.f32 	%f137, %f11, %f113;
	rem.u32 	%r86, %r85, %r78;
	add.s32 	%r87, %r81, %r86;
	shl.b32 	%r88, %r87, 2;
	mul.wide.u32 	%rd25, %r88, 4;
	add.s64 	%rd26, %rd2, %rd25;
	ld.global.nc.f32 	%f138, [%rd26];
	fma.rn.f32 	%f139, %f137, %f138, %f127;
	ld.global.nc.f32 	%f140, [%rd26+4];
	fma.rn.f32 	%f141, %f137, %f140, %f130;
	ld.global.nc.f32 	%f142, [%rd26+8];
	fma.rn.f32 	%f143, %f137, %f142, %f133;
	ld.global.nc.f32 	%f144, [%rd26+12];
	fma.rn.f32 	%f145, %f137, %f144, %f136;
	add.s32 	%r89, %r6, 1;
	mul.f32 	%f146, %f112, %f12;
	rem.u32 	%r90, %r89, %r78;
	mul.lo.s32 	%r91, %r90, %r78;
	add.s32 	%r92, %r91, %r79;
	shl.b32 	%r93, %r92, 2;
	mul.wide.u32 	%rd27, %r93, 4;
	add.s64 	%rd28, %rd2, %rd27;
	ld.global.nc.f32 	%f147, [%rd28];
	fma.rn.f32 	%f148, %f146, %f147, %f139;
	ld.global.nc.f32 	%f149, [%rd28+4];
	fma.rn.f32 	%f150, %f146, %f149, %f141;
	ld.global.nc.f32 	%f151, [%rd28+8];
	fma.rn.f32 	%f152, %f146, %f151, %f143;
	ld.global.nc.f32 	%f153, [%rd28+12];
	fma.rn.f32 	%f154, %f146, %f153, %f145;
	mul.f32 	%f155, %f11, %f12;
	add.s32 	%r94, %r91, %r86;
	shl.b32 	%r95, %r94, 2;
	mul.wide.u32 	%rd29, %r95, 4;
	add.s64 	%rd30, %rd2, %rd29;
	ld.global.nc.f32 	%f156, [%rd30];
	fma.rn.f32 	%f157, %f155, %f156, %f148;
	st.global.f32 	[%rd24], %f157;
	ld.global.nc.f32 	%f158, [%rd30+4];
	fma.rn.f32 	%f159, %f155, %f158, %f150;
	st.global.f32 	[%rd24+4], %f159;
	ld.global.nc.f32 	%f160, [%rd30+8];
	fma.rn.f32 	%f161, %f155, %f160, %f152;
	st.global.f32 	[%rd24+8], %f161;
	ld.global.nc.f32 	%f162, [%rd30+12];
	fma.rn.f32 	%f163, %f155, %f162, %f154;
	st.global.f32 	[%rd24+12], %f163;
	bra.uni 	$L__BB2_22;
$L__BB2_21:
	mov.f32 	%f194, 0f3F800000;
	sub.f32 	%f195, %f194, %f11;
	sub.f32 	%f196, %f194, %f12;
	mul.f32 	%f197, %f195, %f196;
	ld.global.nc.f32 	%f198, [%rd2];
	shl.b32 	%r129, %r3, 2;
	mul.wide.u32 	%rd40, %r129, 4;
	add.s64 	%rd41, %rd1, %rd40;
	ld.global.f32 	%f199, [%rd41];
	fma.rn.f32 	%f200, %f197, %f198, %f199;
	ld.global.nc.f32 	%f201, [%rd2+4];
	ld.global.f32 	%f202, [%rd41+4];
	fma.rn.f32 	%f203, %f197, %f201, %f202;
	ld.global.nc.f32 	%f204, [%rd2+8];
	ld.global.f32 	%f205, [%rd41+8];
	fma.rn.f32 	%f206, %f197, %f204, %f205;
	ld.global.nc.f32 	%f207, [%rd2+12];
	ld.global.f32 	%f208, [%rd41+12];
	fma.rn.f32 	%f209, %f197, %f207, %f208;
	mul.f32 	%f210, %f11, %f196;
	fma.rn.f32 	%f211, %f210, %f198, %f200;
	fma.rn.f32 	%f212, %f210, %f201, %f203;
	fma.rn.f32 	%f213, %f210, %f204, %f206;
	fma.rn.f32 	%f214, %f210, %f207, %f209;
	mul.f32 	%f215, %f195, %f12;
	fma.rn.f32 	%f216, %f215, %f198, %f211;
	fma.rn.f32 	%f217, %f215, %f201, %f212;
	fma.rn.f32 	%f218, %f215, %f204, %f213;
	fma.rn.f32 	%f219, %f215, %f207, %f214;
	mul.f32 	%f220, %f11, %f12;
	fma.rn.f32 	%f221, %f220, %f198, %f216;
	st.global.f32 	[%rd41], %f221;
	fma.rn.f32 	%f222, %f220, %f201, %f217;
	st.global.f32 	[%rd41+4], %f222;
	fma.rn.f32 	%f223, %f220, %f204, %f218;
	st.global.f32 	[%rd41+8], %f223;
	fma.rn.f32 	%f224, %f220, %f207, %f219;
	st.global.f32 	[%rd41+12], %f224;
$L__BB2_22:
	ld.param.s8 	%rs2, [_Z11kernel_gridILj2ELj4EEvPKfS1_PKiPffjjjjbS4_j_param_9];
	setp.eq.s16 	%p36, %rs2, 0;
	@%p36 bra 	$L__BB2_36;
	ld.param.u32 	%r188, [_Z11kernel_gridILj2ELj4EEvPKfS1_PKiPffjjjjbS4_j_param_11];
	ld.param.u64 	%rd74, [_Z11kernel_gridILj2ELj4EEvPKfS1_PKiPffjjjjbS4_j_param_10];
	cvta.to.global.u64 	%rd4, %rd74;
	shl.b32 	%r28, %r3, 3;
	add.s32 	%r29, %r5, 1;
	mov.f32 	%f225, 0f3F800000;
	sub.f32 	%f28, %f225, %f11;
	setp.eq.s32 	%p37, %r188, 1;
	@%p37 bra 	$L__BB2_34;
	ld.param.u32 	%r189, [_Z11kernel_gridILj2ELj4EEvPKfS1_PKiPffjjjjbS4_j_param_11];
	setp.ne.s32 	%p38, %r189, 0;
	@%p38 bra 	$L__BB2_35;
	setp.eq.s32 	%p40, %r4, 0;
	mul.f32 	%f29, %f10, %f28;
	selp.b32 	%r150, 0, %r5, %p40;
	rem.u32 	%r151, %r150, %r4;
	shl.b32 	%r152, %r151, 2;
	selp.b32 	%r153, 0, %r29, %p40;
	rem.u32 	%r154, %r153, %r4;
	shl.b32 	%r155, %r154, 2;
	mul.wide.u32 	%rd56, %r155, 4;
	add.s64 	%rd57, %rd2, %rd56;
	ld.global.nc.f32 	%f300, [%rd57];
	mul.wide.u32 	%rd58, %r152, 4;
	add.s64 	%rd59, %rd2, %rd58;
	ld.global.nc.f32 	%f301, [%rd59];
	sub.f32 	%f302, %f300, %f301;
	mul.wide.u32 	%rd60, %r28, 4;
	add.s64 	%rd5, %rd4, %rd60;
	ld.global.f32 	%f303, [%rd5];
	fma.rn.f32 	%f304, %f29, %f302, %f303;
	ld.global.nc.f32 	%f305, [%rd57+4];
	ld.global.nc.f32 	%f306, [%rd59+4];
	sub.f32 	%f307, %f305, %f306;
	ld.global.f32 	%f308, [%rd5+4];
	fma.rn.f32 	%f309, %f29, %f307, %f308;
	ld.global.nc.f32 	%f310, [%rd57+8];
	ld.global.nc.f32 	%f311, [%rd59+8];
	sub.f32 	%f312, %f310, %f311;
	ld.global.f32 	%f313, [%rd5+8];
	fma.rn.f32 	%f314, %f29, %f312, %f313;
	ld.global.nc.f32 	%f315, [%rd57+12];
	ld.global.nc.f32 	%f316, [%rd59+12];
	sub.f32 	%f317, %f315, %f316;
	ld.global.f32 	%f318, [%rd5+12];
	fma.rn.f32 	%f319, %f29, %f317, %f318;
	mul.f32 	%f30, %f10, %f11;
	fma.rn.f32 	%f320, %f30, %f302, %f304;
	st.global.f32 	[%rd5], %f320;
	fma.rn.f32 	%f321, %f30, %f307, %f309;
	st.global.f32 	[%rd5+4], %f321;
	fma.rn.f32 	%f322, %f30, %f312, %f314;
	st.global.f32 	[%rd5+8], %f322;
	fma.rn.f32 	%f323, %f30, %f317, %f319;
	st.global.f32 	[%rd5+12], %f323;
	add.s32 	%r30, %r6, 1;
	mov.b32 	%r199, 0;
	mov.b32 	%r198, 1;
	@%p40 bra 	$L__BB2_27;
	setp.gt.u32 	%p41, %r7, %r4;
	mad.lo.s32 	%r156, %r6, %r7, %r5;
	selp.b32 	%r199, %r5, %r156, %p41;
	selp.b32 	%r157, 1, %r7, %p41;
	mul.lo.s32 	%r198, %r7, %r157;
$L__BB2_27:
	setp.eq.s32 	%p42, %r4, 0;
	setp.gt.u32 	%p43, %r198, %r4;
	mul.lo.s32 	%r35, %r6, 19349663;
	xor.b32  	%r160, %r35, %r5;
	selp.b32 	%r161, %r160, %r199, %p43;
	rem.u32 	%r36, %r161, %r4;
	mov.b32 	%r201, 0;
	mov.b32 	%r200, 1;
	@%p42 bra 	$L__BB2_29;
	setp.gt.u32 	%p44, %r7, %r4;
	mad.lo.s32 	%r162, %r30, %r7, %r5;
	selp.b32 	%r201, %r5, %r162, %p44;
	selp.b32 	%r163, 1, %r7, %p44;
	mul.lo.s32 	%r200, %r7, %r163;
$L__BB2_29:
	setp.eq.s32 	%p45, %r4, 0;
	setp.gt.u32 	%p46, %r200, %r4;
	add.s32 	%r41, %r35, 19349663;
	xor.b32  	%r166, %r41, %r5;
	selp.b32 	%r167, %r166, %r201, %p46;
	rem.u32 	%r168, %r167, %r4;
	shl.b32 	%r169, %r168, 2;
	mul.wide.u32 	%rd61, %r169, 4;
	add.s64 	%rd62, %rd2, %rd61;
	ld.global.nc.f32 	%f324, [%rd62];
	shl.b32 	%r170, %r36, 2;
	mul.wide.u32 	%rd63, %r170, 4;
	add.s64 	%rd64, %rd2, %rd63;
	ld.global.nc.f32 	%f325, [%rd64];
	sub.f32 	%f326, %f324, %f325;
	ld.global.f32 	%f327, [%rd5+16];
	fma.rn.f32 	%f31, %f29, %f326, %f327;
	ld.global.nc.f32 	%f328, [%rd62+4];
	ld.global.nc.f32 	%f329, [%rd64+4];
	sub.f32 	%f330, %f328, %f329;
	ld.global.f32 	%f331, [%rd5+20];
	fma.rn.f32 	%f32, %f29, %f330, %f331;
	ld.global.nc.f32 	%f332, [%rd62+8];
	ld.global.nc.f32 	%f333, [%rd64+8];
	sub.f32 	%f334, %f332, %f333;
	ld.global.f32 	%f335, [%rd5+24];
	fma.rn.f32 	%f33, %f29, %f334, %f335;
	ld.global.nc.f32 	%f336, [%rd62+12];
	ld.global.nc.f32 	%f337, [%rd64+12];
	sub.f32 	%f338, %f336, %f337;
	ld.global.f32 	%f339, [%rd5+28];
	fma.rn.f32 	%f34, %f29, %f338, %f339;
	mov.b32 	%r203, 0;
	mov.b32 	%r202, 1;
	@%p45 bra 	$L__BB2_31;
	setp.gt.u32 	%p47, %r7, %r4;
	mad.lo.s32 	%r171, %r6, %r7, %r29;
	selp.b32 	%r203, %r29, %r171, %p47;
	selp.b32 	%r172, 1, %r7, %p47;
	mul.lo.s32 	%r202, %r7, %r172;
$L__BB2_31:
	setp.eq.s32 	%p48, %r4, 0;
	setp.gt.u32 	%p49, %r202, %r4;
	xor.b32  	%r175, %r35, %r29;
	selp.b32 	%r176, %r175, %r203, %p49;
	rem.u32 	%r46, %r176, %r4;
	mov.b32 	%r205, 0;
	mov.b32 	%r204, 1;
	@%p48 bra 	$L__BB2_33;
	setp.gt.u32 	%p50, %r7, %r4;
	mad.lo.s32 	%r177, %r30, %r7, %r29;
	selp.b32 	%r205, %r29, %r177, %p50;
	selp.b32 	%r178, 1, %r7, %p50;
	mul.lo.s32 	%r204, %r7, %r178;
$L__BB2_33:
	setp.gt.u32 	%p51, %r204, %r4;
	xor.b32  	%r179, %r41, %r29;
	selp.b32 	%r180, %r179, %r205, %p51;
	rem.u32 	%r181, %r180, %r4;
	shl.b32 	%r182, %r181, 2;
	mul.wide.u32 	%rd65, %r182, 4;
	add.s64 	%rd66, %rd2, %rd65;
	ld.global.nc.f32 	%f340, [%rd66];
	shl.b32 	%r183, %r46, 2;
	mul.wide.u32 	%rd67, %r183, 4;
	add.s64 	%rd68, %rd2, %rd67;
	ld.global.nc.f32 	%f341, [%rd68];
	sub.f32 	%f342, %f340, %f341;
	fma.rn.f32 	%f343, %f30, %f342, %f31;
	st.global.f32 	[%rd5+16], %f343;
	ld.global.nc.f32 	%f344, [%rd66+4];
	ld.global.nc.f32 	%f345, [%rd68+4];
	sub.f32 	%f346, %f344, %f345;
	fma.rn.f32 	%f347, %f30, %f346, %f32;
	st.global.f32 	[%rd5+20], %f347;
	ld.global.nc.f32 	%f348, [%rd66+8];
	ld.global.nc.f32 	%f349, [%rd68+8];
	sub.f32 	%f350, %f348, %f349;
	fma.rn.f32 	%f351, %f30, %f350, %f33;
	st.global.f32 	[%rd5+24], %f351;
	ld.global.nc.f32 	%f352, [%rd66+12];
	ld.global.nc.f32 	%f353, [%rd68+12];
	sub.f32 	%f354, %f352, %f353;
	fma.rn.f32 	%f355, %f30, %f354, %f34;
	st.global.f32 	[%rd5+28], %f355;
	bra.uni 	$L__BB2_36;
$L__BB2_34:
	add.f32 	%f226, %f13, %f13;
	setp.eq.f32 	%p39, %f226, %f13;
	abs.f32 	%f227, %f13;
	mul.f32 	%f228, %f10, %f28;
	lg2.approx.f32 	%f229, %f227;
	mul.f32 	%f230, %f229, 0fBF2AAAAB;
	ex2.approx.ftz.f32 	%f231, %f230;
	mul.f32 	%f232, %f227, %f231;
	neg.f32 	%f233, %f232;
	mul.f32 	%f234, %f231, %f233;
	fma.rn.f32 	%f235, %f232, %f234, 0f3F800000;
	mul.f32 	%f236, %f235, 0f3EAAAAAB;
	fma.rn.f32 	%f237, %f232, %f236, %f232;
	selp.f32 	%f238, %f226, %f237, %p39;
	cvt.rzi.u32.f32 	%r130, %f238;
	rem.u32 	%r131, %r5, %r130;
	shl.b32 	%r132, %r131, 2;
	rem.u32 	%r133, %r29, %r130;
	shl.b32 	%r134, %r133, 2;
	mul.wide.u32 	%rd42, %r134, 4;
	add.s64 	%rd43, %rd2, %rd42;
	ld.global.nc.f32 	%f239, [%rd43];
	mul.wide.u32 	%rd44, %r132, 4;
	add.s64 	%rd45, %rd2, %rd44;
	ld.global.nc.f32 	%f240, [%rd45];
	sub.f32 	%f241, %f239, %f240;
	mul.wide.u32 	%rd46, %r28, 4;
	add.s64 	%rd47, %rd4, %rd46;
	ld.global.f32 	%f242, [%rd47];
	fma.rn.f32 	%f243, %f228, %f241, %f242;
	ld.global.nc.f32 	%f244, [%rd43+4];
	ld.global.nc.f32 	%f245, [%rd45+4];
	sub.f32 	%f246, %f244, %f245;
	ld.global.f32 	%f247, [%rd47+4];
	fma.rn.f32 	%f248, %f228, %f246, %f247;
	ld.global.nc.f32 	%f249, [%rd43+8];
	ld.global.nc.f32 	%f250, [%rd45+8];
	sub.f32 	%f251, %f249, %f250;
	ld.global.f32 	%f252, [%rd47+8];
	fma.rn.f32 	%f253, %f228, %f251, %f252;
	ld.global.nc.f32 	%f254, [%rd43+12];
	ld.global.nc.f32 	%f255, [%rd45+12];
	sub.f32 	%f256, %f254, %f255;
	ld.global.f32 	%f257, [%rd47+12];
	fma.rn.f32 	%f258, %f228, %f256, %f257;
	mul.f32 	%f259, %f10, %f11;
	fma.rn.f32 	%f260, %f259, %f241, %f243;
	st.global.f32 	[%rd47], %f260;
	fma.rn.f32 	%f261, %f259, %f246, %f248;
	st.global.f32 	[%rd47+4], %f261;
	fma.rn.f32 	%f262, %f259, %f251, %f253;
	st.global.f32 	[%rd47+8], %f262;
	fma.rn.f32 	%f263, %f259, %f256, %f258;
	st.global.f32 	[%rd47+12], %f263;
	add.s32 	%r135, %r6, 1;
	rem.u32 	%r136, %r6, %r130;
	mul.lo.s32 	%r137, %r136, %r130;
	add.s32 	%r138, %r137, %r131;
	shl.b32 	%r139, %r138, 2;
	rem.u32 	%r140, %r135, %r130;
	mul.lo.s32 	%r141, %r140, %r130;
	add.s32 	%r142, %r141, %r131;
	shl.b32 	%r143, %r142, 2;
	mul.wide.u32 	%rd48, %r143, 4;
	add.s64 	%rd49, %rd2, %rd48;
	ld.global.nc.f32 	%f264, [%rd49];
	mul.wide.u32 	%rd50, %r139, 4;
	add.s64 	%rd51, %rd2, %rd50;
	ld.global.nc.f32 	%f265, [%rd51];
	sub.f32 	%f266, %f264, %f265;
	ld.global.f32 	%f267, [%rd47+16];
	fma.rn.f32 	%f268, %f228, %f266, %f267;
	ld.global.nc.f32 	%f269, [%rd49+4];
	ld.global.nc.f32 	%f270, [%rd51+4];
	sub.f32 	%f271, %f269, %f270;
	ld.global.f32 	%f272, [%rd47+20];
	fma.rn.f32 	%f273, %f228, %f271, %f272;
	ld.global.nc.f32 	%f274, [%rd49+8];
	ld.global.nc.f32 	%f275, [%rd51+8];
	sub.f32 	%f276, %f274, %f275;
	ld.global.f32 	%f277, [%rd47+24];
	fma.rn.f32 	%f278, %f228, %f276, %f277;
	ld.global.nc.f32 	%f279, [%rd49+12];
	ld.global.nc.f32 	%f280, [%rd51+12];
	sub.f32 	%f281, %f279, %f280;
	ld.global.f32 	%f282, [%rd47+28];
	fma.rn.f32 	%f283, %f228, %f281, %f282;
	add.s32 	%r144, %r137, %r133;
	shl.b32 	%r145, %r144, 2;
	add.s32 	%r146, %r141, %r133;
	shl.b32 	%r147, %r146, 2;
	mul.wide.u32 	%rd52, %r147, 4;
	add.s64 	%rd53, %rd2, %rd52;
	ld.global.nc.f32 	%f284, [%rd53];
	mul.wide.u32 	%rd54, %r145, 4;
	add.s64 	%rd55, %rd2, %rd54;
	ld.global.nc.f32 	%f285, [%rd55];
	sub.f32 	%f286, %f284, %f285;
	fma.rn.f32 	%f287, %f259, %f286, %f268;
	st.global.f32 	[%rd47+16], %f287;
	ld.global.nc.f32 	%f288, [%rd53+4];
	ld.global.nc.f32 	%f289, [%rd55+4];
	sub.f32 	%f290, %f288, %f289;
	fma.rn.f32 	%f291, %f259, %f290, %f273;
	st.global.f32 	[%rd47+20], %f291;
	ld.global.nc.f32 	%f292, [%rd53+8];
	ld.global.nc.f32 	%f293, [%rd55+8];
	sub.f32 	%f294, %f292, %f293;
	fma.rn.f32 	%f295, %f259, %f294, %f278;
	st.global.f32 	[%rd47+24], %f295;
	ld.global.nc.f32 	%f296, [%rd53+12];
	ld.global.nc.f32 	%f297, [%rd55+12];
	sub.f32 	%f298, %f296, %f297;
	fma.rn.f32 	%f299, %f259, %f298, %f283;
	st.global.f32 	[%rd47+28], %f299;
	bra.uni 	$L__BB2_36;
$L__BB2_35:
	mul.f32 	%f356, %f10, %f28;
	ld.global.nc.f32 	%f357, [%rd2];
	sub.f32 	%f358, %f357, %f357;
	mul.wide.u32 	%rd69, %r28, 4;
	add.s64 	%rd70, %rd4, %rd69;
	ld.global.f32 	%f359, [%rd70];
	fma.rn.f32 	%f360, %f356, %f358, %f359;
	ld.global.nc.f32 	%f361, [%rd2+4];
	sub.f32 	%f362, %f361, %f361;
	ld.global.f32 	%f363, [%rd70+4];
	fma.rn.f32 	%f364, %f356, %f362, %f363;
	ld.global.nc.f32 	%f365, [%rd2+8];
	sub.f32 	%f366, %f365, %f365;
	ld.global.f32 	%f367, [%rd70+8];
	fma.rn.f32 	%f368, %f356, %f366, %f367;
	ld.global.nc.f32 	%f369, [%rd2+12];
	sub.f32 	%f370, %f369, %f369;
	ld.global.f32 	%f371, [%rd70+12];
	fma.rn.f32 	%f372, %f356, %f370, %f371;
	mul.f32 	%f373, %f10, %f11;
	fma.rn.f32 	%f374, %f373, %f358, %f360;
	st.global.f32 	[%rd70], %f374;
	fma.rn.f32 	%f375, %f373, %f362, %f364;
	st.global.f32 	[%rd70+4], %f375;
	fma.rn.f32 	%f376, %f373, %f366, %f368;
	st.global.f32 	[%rd70+8], %f376;
	fma.rn.f32 	%f377, %f373, %f370, %f372;
	st.global.f32 	[%rd70+12], %f377;
	ld.global.f32 	%f378, [%rd70+16];
	fma.rn.f32 	%f379, %f356, %f358, %f378;
	ld.global.f32 	%f380, [%rd70+20];
	fma.rn.f32 	%f381, %f356, %f362, %f380;
	ld.global.f32 	%f382, [%rd70+24];
	fma.rn.f32 	%f383, %f356, %f366, %f382;
	ld.global.f32 	%f384, [%rd70+28];
	fma.rn.f32 	%f385, %f356, %f370, %f384;
	fma.rn.f32 	%f386, %f373, %f358, %f379;
	st.global.f32 	[%rd70+16], %f386;
	fma.rn.f32 	%f387, %f373, %f362, %f381;
	st.global.f32 	[%rd70+20], %f387;
	fma.rn.f32 	%f388, %f373, %f366, %f383;
	st.global.f32 	[%rd70+24], %f388;
	fma.rn.f32 	%f389, %f373, %f370, %f385;
	st.global.f32 	[%rd70+28], %f389;
$L__BB2_36:
	ret;

}
	// .globl	_Z11kernel_gridILj2ELj8EEvPKfS1_PKiPffjjjjbS4_j
.visible .entry _Z11kernel_gridILj2ELj8EEvPKfS1_PKiPffjjjjbS4_j(
	.param .u64 .ptr .align 1 _Z11kernel_gridILj2ELj8EEvPKfS1_PKiPffjjjjbS4_j_param_0,
	.param .u64 .ptr .align 1 _Z11kernel_gridILj2ELj8EEvPKfS1_PKiPffjjjjbS4_j_param_1,
	.param .u64 .ptr .align 1 _Z11kernel_gridILj2ELj8EEvPKfS1_PKiPffjjjjbS4_j_param_2,
	.param .u64 .ptr .align 1 _Z11kernel_gridILj2ELj8EEvPKfS1_PKiPffjjjjbS4_j_param_3,
	.param .f32 _Z11kernel_gridILj2ELj8EEvPKfS1_PKiPffjjjjbS4_j_param_4,
	.param .u32 _Z11kernel_gridILj2ELj8EEvPKfS1_PKiPffjjjjbS4_j_param_5,
	.param .u32 _Z11kernel_gridILj2ELj8EEvPKfS1_PKiPffjjjjbS4_j_param_6,
	.param .u32 _Z11kernel_gridILj2ELj8EEvPKfS1_PKiPffjjjjbS4_j_param_7,
	.param .u32 _Z11kernel_gridILj2ELj8EEvPKfS1_PKiPffjjjjbS4_j_param_8,
	.param .u8 _Z11kernel_gridILj2ELj8EEvPKfS1_PKiPffjjjjbS4_j_param_9,
	.param .u64 .ptr .align 1 _Z11kernel_gridILj2ELj8EEvPKfS1_PKiPffjjjjbS4_j_param_10,
	.param .u32 _Z11kernel_gridILj2ELj8EEvPKfS1_PKiPffjjjjbS4_j_param_11
)
{
	.reg .pred 	%p<52>;
	.reg .b16 	%rs<3>;
	.reg .b32 	%r<204>;
	.reg .b32 	%f<640>;
	.reg .b64 	%rd<71>;

	ld.param.u64 	%rd6, [_Z11kernel_gridILj2ELj8EEvPKfS1_PKiPffjjjjbS4_j_param_0];
	ld.param.u64 	%rd7, [_Z11kernel_gridILj2ELj8EEvPKfS1_PKiPffjjjjbS4_j_param_1];
	ld.param.u64 	%rd8, [_Z11kernel_gridILj2ELj8EEvPKfS1_PKiPffjjjjbS4_j_param_2];
	ld.param.u64 	%rd9, [_Z11kernel_gridILj2ELj8EEvPKfS1_PKiPffjjjjbS4_j_param_3];
	ld.param.f32 	%f51, [_Z11kernel_gridILj2ELj8EEvPKfS1_PKiPffjjjjbS4_j_param_4];
	ld.param.u32 	%r52, [_Z11kernel_gridILj2ELj8EEvPKfS1_PKiPffjjjjbS4_j_param_6];
	ld.param.u32 	%r53, [_Z11kernel_gridILj2ELj8EEvPKfS1_PKiPffjjjjbS4_j_param_7];
	ld.param.u32 	%r54, [_Z11kernel_gridILj2ELj8EEvPKfS1_PKiPffjjjjbS4_j_param_8];
	ld.param.u64 	%rd10, [_Z11kernel_gridILj2ELj8EEvPKfS1_PKiPffjjjjbS4_j_param_10];
	cvta.to.global.u64 	%rd1, %rd9;
	cvta.to.global.u64 	%rd2, %rd10;
	mov.u32 	%r56, %ctaid.x;
	mov.u32 	%r57, %ntid.x;
	mov.u32 	%r58, %tid.x;
	mad.lo.s32 	%r1, %r56, %r57, %r58;
	setp.ge.u32 	%p1, %r1, %r52;
	mov.f32 	%f639, 0f3F800000;
	@%p1 bra 	$L__BB3_36;
	cvta.to.global.u64 	%rd11, %rd8;
	cvta.to.global.u64 	%rd12, %rd7;
	mov.u32 	%r59, %ctaid.y;
	mov.u32 	%r60, %ctaid.z;
	mul.wide.u32 	%rd13, %r53, 4;
	add.s64 	%rd14, %rd11, %rd13;
	ld.global.nc.u32 	%r61, [%rd14];
	mul.wide.u32 	%rd15, %r59, 4;
	add.s64 	%rd16, %rd11, %rd15;
	ld.global.nc.u32 	%r62, [%rd16];
	mad.lo.s32 	%r63, %r61, %r60, %r62;
	shl.b32 	%r64, %r63, 3;
	mul.wide.u32 	%rd17, %r64, 4;
	add.s64 	%rd3, %rd12, %rd17;
	mad.lo.s32 	%r2, %r52, %r60, %r1;
	mad.lo.s32 	%r3, %r2, %r53, %r59;
	shl.b32 	%r4, %r3, 3;
	ld.global.nc.u32 	%r65, [%rd16+4];
	sub.s32 	%r5, %r65, %r62;
	cvt.rn.f32.u32 	%f1, %r59;
	mul.f32 	%f53, %f1, 0f3F000000;
	cvt.rzi.f32.f32 	%f54, %f53;
	add.f32 	%f55, %f54, %f54;
	sub.f32 	%f56, %f1, %f55;
	abs.f32 	%f2, %f56;
	abs.f32 	%f3, %f51;
	setp.lt.f32 	%p2, %f3, 0f00800000;
	mul.f32 	%f57, %f3, 0f4B800000;
	selp.f32 	%f58, %f57, %f3, %p2;
	selp.f32 	%f59, 0fC1C00000, 0f00000000, %p2;
	mov.b32 	%r66, %f58;
	add.s32 	%r67, %r66, -1060439283;
	and.b32  	%r68, %r67, -8388608;
	sub.s32 	%r69, %r66, %r68;
	mov.b32 	%f60, %r69;
	cvt.rn.f32.s32 	%f61, %r68;
	fma.rn.f32 	%f62, %f61, 0f34000000, %f59;
	add.f32 	%f63, %f60, 0fBF800000;
	add.f32 	%f64, %f60, 0f3F800000;
	rcp.approx.ftz.f32 	%f65, %f64;
	add.f32 	%f66, %f63, %f63;
	mul.f32 	%f67, %f66, %f65;
	mul.f32 	%f68, %f67, %f67;
	sub.f32 	%f69, %f63, %f67;
	add.f32 	%f70, %f69, %f69;
	neg.f32 	%f71, %f67;
	fma.rn.f32 	%f72, %f71, %f63, %f70;
	mul.rn.f32 	%f73, %f65, %f72;
	fma.rn.f32 	%f74, %f68, 0f3A2C32E4, 0f3B52E7DB;
	fma.rn.f32 	%f75, %f74, %f68, 0f3C93BB73;
	fma.rn.f32 	%f76, %f75, %f68, 0f3DF6384F;
	mul.rn.f32 	%f77, %f76, %f68;
	fma.rn.f32 	%f78, %f67, 0f3FB8AA3B, %f62;
	sub.f32 	%f79, %f62, %f78;
	fma.rn.f32 	%f80, %f67, 0f3FB8AA3B, %f79;
	fma.rn.f32 	%f81, %f73, 0f3FB8AA3B, %f80;
	fma.rn.f32 	%f82, %f67, 0f32A55E34, %f81;
	mul.f32 	%f83, %f77, 0f40400000;
	fma.rn.f32 	%f84, %f83, %f73, %f82;
	fma.rn.f32 	%f85, %f77, %f67, %f84;
	add.rn.f32 	%f86, %f78, %f85;
	neg.f32 	%f87, %f78;
	add.rn.f32 	%f88, %f86, %f87;
	neg.f32 	%f89, %f88;
	add.rn.f32 	%f90, %f85, %f89;
	mul.rn.f32 	%f91, %f86, %f1;
	neg.f32 	%f92, %f91;
	fma.rn.f32 	%f93, %f86, %f1, %f92;
	fma.rn.f32 	%f94, %f90, %f1, %f93;
	cvt.rni.f32.f32 	%f95, %f91;
	sub.f32 	%f96, %f91, %f95;
	add.f32 	%f97, %f96, %f94;
	fma.rn.f32 	%f98, %f97, 0f391FCB8E, 0f3AAF85ED;
	fma.rn.f32 	%f99, %f98, %f97, 0f3C1D9856;
	fma.rn.f32 	%f100, %f99, %f97, 0f3D6357BB;
	fma.rn.f32 	%f101, %f100, %f97, 0f3E75FDEC;
	fma.rn.f32 	%f102, %f101, %f97, 0f3F317218;
	fma.rn.f32 	%f103, %f102, %f97, 0f3F800000;
	cvt.rzi.s32.f32 	%r70, %f95;
	setp.gt.f32 	%p3, %f95, 0f00000000;
	selp.b32 	%r71, 0, -2097152000, %p3;
	add.s32 	%r72, %r71, 2130706432;
	mov.b32 	%f104, %r72;
	mul.f32 	%f105, %f103, %f104;
	shl.b32 	%r73, %r70, 23;
	sub.s32 	%r74, %r73, %r71;
	mov.b32 	%f106, %r74;
	mul.f32 	%f107, %f105, %f106;
	abs.f32 	%f108, %f91;
	setp.gt.f32 	%p4, %f108, 0f43180000;
	setp.lt.f32 	%p5, %f91, 0f00000000;
	selp.f32 	%f109, 0f00000000, 0f7F800000, %p5;
	selp.f32 	%f4, %f109, %f107, %p4;
	setp.eq.f32 	%p6, %f51, 0f3F800000;
	setp.eq.s32 	%p7, %r59, 0;
	or.pred  	%p8, %p7, %p6;
	@%p8 bra 	$L__BB3_9;
	setp.num.f32 	%p9, %f3, %f3;
	abs.f32 	%f110, %f1;
	setp.num.f32 	%p10, %f110, %f110;
	and.pred  	%p11, %p9, %p10;
	@%p11 bra 	$L__BB3_4;
	add.rn.f32 	%f639, %f51, %f1;
	bra.uni 	$L__BB3_9;
$L__BB3_4:
	setp.neu.f32 	%p12, %f51, 0f00000000;
	setp.neu.f32 	%p13, %f3, 0f7F800000;
	and.pred  	%p14, %p12, %p13;
	@%p14 bra 	$L__BB3_6;
	setp.neu.f32 	%p20, %f2, 0f3F800000;
	add.f32 	%f113, %f51, %f51;
	mov.b32 	%r75, %f113;
	and.b32  	%r76, %r75, 2147483647;
	mov.b32 	%f114, %r76;
	selp.f32 	%f639, %f114, %f113, %p20;
	bra.uni 	$L__BB3_9;
$L__BB3_6:
	setp.eq.f32 	%p15, %f51, 0fBF800000;
	setp.eq.f32 	%p16, %f110, 0f7F800000;
	and.pred  	%p17, %p15, %p16;
	@%p17 bra 	$L__BB3_9;
	setp.geu.f32 	%p18, %f51, 0f00000000;
	mov.f32 	%f639, %f4;
	@%p18 bra 	$L__BB3_9;
	setp.neu.f32 	%p19, %f2, 0f3F800000;
	neg.f32 	%f112, %f4;
	selp.f32 	%f639, %f4, %f112, %p19;
$L__BB3_9:
	ld.param.u32 	%r184, [_Z11kernel_gridILj2ELj8EEvPKfS1_PKiPffjjjjbS4_j_param_11];
	cvt.rn.f32.u32 	%f115, %r54;
	fma.rn.f32 	%f10, %f639, %f115, 0fBF800000;
	cvt.rpi.f32.f32 	%f116, %f10;
	cvt.rzi.u32.f32 	%r77, %f116;
	shl.b32 	%r78, %r2, 1;
	cvta.to.global.u64 	%rd18, %rd6;
	mul.wide.u32 	%rd19, %r78, 4;
	add.s64 	%rd20, %rd18, %rd19;
	ld.global.nc.f32 	%f117, [%rd20];
	fma.rn.f32 	%f118, %f10, %f117, 0f3F000000;
	cvt.rmi.f32.f32 	%f119, %f118;
	cvt.rzi.u32.f32 	%r6, %f119;
	cvt.rn.f32.u32 	%f120, %r6;
	sub.f32 	%f11, %f118, %f120;
	ld.global.nc.f32 	%f121, [%rd20+4];
	fma.rn.f32 	%f122, %f10, %f121, 0f3F000000;
	cvt.rmi.f32.f32 	%f123, %f122;
	cvt.rzi.u32.f32 	%r7, %f123;
	cvt.rn.f32.u32 	%f124, %r7;
	sub.f32 	%f12, %f122, %f124;
	cvt.rn.f32.u32 	%f13, %r5;
	add.s32 	%r8, %r77, 2;
	setp.eq.s32 	%p21, %r184, 1;
	@%p21 bra 	$L__BB3_20;
	ld.param.u32 	%r185, [_Z11kernel_gridILj2ELj8EEvPKfS1_PKiPffjjjjbS4_j_param_11];
	setp.ne.s32 	%p22, %r185, 0;
	@%p22 bra 	$L__BB3_21;
	setp.ne.s32 	%p24, %r5, 0;
	mov.f32 	%f216, 0f3F800000;
	sub.f32 	%f14, %f216, %f11;
	mov.b32 	%r189, 0;
	mov.b32 	%r188, 1;
	@%p24 bra 	$L__BB3_19;
$L__BB3_12:
	mov.f32 	%f217, 0f3F800000;
	sub.f32 	%f15, %f217, %f12;
	mul.f32 	%f218, %f14, %f15;
	setp.eq.s32 	%p26, %r5, 0;
	setp.gt.u32 	%p27, %r188, %r5;
	mul.lo.s32 	%r11, %r7, 19349663;
	xor.b32  	%r103, %r11, %r6;
	selp.b32 	%r104, %r103, %r189, %p27;
	rem.u32 	%r105, %r104, %r5;
	shl.b32 	%r106, %r105, 3;
	mul.wide.u32 	%rd31, %r106, 4;
	add.s64 	%rd32, %rd3, %rd31;
	ld.global.nc.f32 	%f219, [%rd32];
	mul.wide.u32 	%rd33, %r4, 4;
	add.s64 	%rd4, %rd1, %rd33;
	ld.global.f32 	%f220, [%rd4];
	fma.rn.f32 	%f16, %f218, %f219, %f220;
	st.global.f32 	[%rd4], %f16;
	ld.global.nc.f32 	%f221, [%rd32+4];
	ld.global.f32 	%f222, [%rd4+4];
	fma.rn.f32 	%f17, %f218, %f221, %f222;
	st.global.f32 	[%rd4+4], %f17;
	ld.global.nc.f32 	%f223, [%rd32+8];
	ld.global.f32 	%f224, [%rd4+8];
	fma.rn.f32 	%f18, %f218, %f223, %f224;
	st.global.f32 	[%rd4+8], %f18;
	ld.global.nc.f32 	%f225, [%rd32+12];
	ld.global.f32 	%f226, [%rd4+12];
	fma.rn.f32 	%f19, %f218, %f225, %f226;
	ld.global.nc.f32 	%f227, [%rd32+16];
	ld.global.f32 	%f228, [%rd4+16];
	fma.rn.f32 	%f20, %f218, %f227, %f228;
	ld.global.nc.f32 	%f229, [%rd32+20];
	ld.global.f32 	%f230, [%rd4+20];
	fma.rn.f32 	%f21, %f218, %f229, %f230;
	ld.global.nc.f32 	%f231, [%rd32+24];
	ld.global.f32 	%f232, [%rd4+24];
	fma.rn.f32 	%f22, %f218, %f231, %f232;
	ld.global.nc.f32 	%f233, [%rd32+28];
	ld.global.f32 	%f234, [%rd4+28];
	fma.rn.f32 	%f23, %f218, %f233, %f234;
	add.s32 	%r12, %r6, 1;
	mov.b32 	%r191, 0;
	mov.b32 	%r190, 1;
	@%p26 bra 	$L__BB3_14;
	setp.gt.u32 	%p28, %r8, %r5;
	mad.lo.s32 	%r107, %r7, %r8, %r12;
	selp.b32 	%r191, %r12, %r107, %p28;
	selp.b32 	%r108, 1, %r8, %p28;
	mul.lo.s32 	%r190, %r8, %r108;
$L__BB3_14:
	mul.f32 	%f235, %f11, %f15;
	setp.gt.u32 	%p30, %r190, %r5;
	xor.b32  	%r111, %r11, %r12;
	selp.b32 	%r112, %r111, %r191, %p30;
	rem.u32 	%r113, %r112, %r5;
	shl.b32 	%r114, %r113, 3;
	mul.wide.u32 	%rd34, %r114, 4;
	add.s64 	%rd35, %rd3, %rd34;
	ld.global.nc.f32 	%f236, [%rd35];
	fma.rn.f32 	%f24, %f235, %f236, %f16;
	ld.global.nc.f32 	%f237, [%rd35+4];
	fma.rn.f32 	%f25, %f235, %f237, %f17;
	ld.global.nc.f32 	%f238, [%rd35+8];
	fma.rn.f32 	%f26, %f235, %f238, %f18;
	ld.global.nc.f32 	%f239, [%rd35+12];
	fma.rn.f32 	%f27, %f235, %f239, %f19;
	ld.global.nc.f32 	%f240, [%rd35+16];
	fma.rn.f32 	%f28, %f235, %f240, %f20;
	ld.global.nc.f32 	%f241, [%rd35+20];
	fma.rn.f32 	%f29, %f235, %f241, %f21;
	ld.global.nc.f32 	%f242, [%rd35+24];
	fma.rn.f32 	%f30, %f235, %f242, %f22;
	ld.global.nc.f32 	%f243, [%rd35+28];
	fma.rn.f32 	%f31, %f235, %f243, %f23;
	add.s32 	%r17, %r7, 1;
	mov.b32 	%r193, 0;
	mov.b32 	%r192, 1;
	@%p26 bra 	$L__BB3_16;
	setp.gt.u32 	%p31, %r8, %r5;
	mad.lo.s32 	%r115, %r17, %r8, %r6;
	selp.b32 	%r193, %r6, %r115, %p31;
	selp.b32 	%r116, 1, %r8, %p31;
	mul.lo.s32 	%r192, %r8, %r116;
$L__BB3_16:
	mul.f32 	%f244, %f14, %f12;
	setp.gt.u32 	%p33, %r192, %r5;
	add.s32 	%r22, %r11, 19349663;
	xor.b32  	%r119, %r22, %r6;
	selp.b32 	%r120, %r119, %r193, %p33;
	rem.u32 	%r121, %r120, %r5;
	shl.b32 	%r122, %r121, 3;
	mul.wide.u32 	%rd36, %r122, 4;
	add.s64 	%rd37, %rd3, %rd36;
	ld.global.nc.f32 	%f245, [%rd37];
	fma.rn.f32 	%f32, %f244, %f245, %f24;
	ld.global.nc.f32 	%f246, [%rd37+4];
	fma.rn.f32 	%f33, %f244, %f246, %f25;
	ld.global.nc.f32 	%f247, [%rd37+8];
	fma.rn.f32 	%f34, %f244, %f247, %f26;
	ld.global.nc.f32 	%f248, [%rd37+12];
	fma.rn.f32 	%f35, %f244, %f248, %f27;
	ld.global.nc.f32 	%f249, [%rd37+16];
	fma.rn.f32 	%f36, %f244, %f249, %f28;
	ld.global.nc.f32 	%f250, [%rd37+20];
	fma.rn.f32 	%f37, %f244, %f250, %f29;
	ld.global.nc.f32 	%f251, [%rd37+24];
	fma.rn.f32 	%f38, %f244, %f251, %f30;
	ld.global.nc.f32 	%f252, [%rd37+28];
	fma.rn.f32 	%f39, %f244, %f252, %f31;
	mov.b32 	%r195, 0;
	mov.b32 	%r194, 1;
	@%p26 bra 	$L__BB3_18;
	setp.gt.u32 	%p34, %r8, %r5;
	mad.lo.s32 	%r123, %r17, %r8, %r12;
	selp.b32 	%r195, %r12, %r123, %p34;
	selp.b32 	%r124, 1, %r8, %p34;
	mul.lo.s32 	%r194, %r8, %r124;
$L__BB3_18:
	mul.f32 	%f253, %f11, %f12;
	setp.gt.u32 	%p35, %r194, %r5;
	xor.b32  	%r125, %r22, %r12;
	selp.b32 	%r126, %r125, %r195, %p35;
	rem.u32 	%r127, %r126, %r5;
	shl.b32 	%r128, %r127, 3;
	mul.wide.u32 	%rd38, %r128, 4;
	add.s64 	%rd39, %rd3, %rd38;
	ld.global.nc.f32 	%f254, [%rd39];
	fma.rn.f32 	%f255, %f253, %f254, %f32;
	st.global.f32 	[%rd4], %f255;
	ld.global.nc.f32 	%f256, [%rd39+4];
	fma.rn.f32 	%f257, %f253, %f256, %f33;
	st.global.f32 	[%rd4+4], %f257;
	ld.global.nc.f32 	%f258, [%rd39+8];
	fma.rn.f32 	%f259, %f253, %f258, %f34;
	st.global.f32 	[%rd4+8], %f259;
	ld.global.nc.f32 	%f260, [%rd39+12];
	fma.rn.f32 	%f261, %f253, %f260, %f35;
	st.global.f32 	[%rd4+12], %f261;
	ld.global.nc.f32 	%f262, [%rd39+16];
	fma.rn.f32 	%f263, %f253, %f262, %f36;
	st.global.f32 	[%rd4+16], %f263;
	ld.global.nc.f32 	%f264, [%rd39+20];
	fma.rn.f32 	%f265, %f253, %f264, %f37;
	st.global.f32 	[%rd4+20], %f265;
	ld.global.nc.f32 	%f266, [%rd39+24];
	fma.rn.f32 	%f267, %f253, %f266, %f38;
	st.global.f32 	[%rd4+24], %f267;
	ld.global.nc.f32 	%f268, [%rd39+28];
	fma.rn.f32 	%f269, %f253, %f268, %f39;
	st.global.f32 	[%rd4+28], %f269;
	bra.uni 	$L__BB3_22;
$L__BB3_19:
	setp.gt.u32 	%p25, %r8, %r5;
	mad.lo.s32 	%r99, %r7, %r8, %r6;
	selp.b32 	%r189, %r6, %r99, %p25;
	selp.b32 	%r100, 1, %r8, %p25;
	mul.lo.s32 	%r188, %r8, %r100;
	bra.uni 	$L__BB3_12;
$L__BB3_20:
	add.f32 	%f125, %f13, %f13;
	setp.eq.f32 	%p23, %f125, %f13;
	abs.f32 	%f126, %f13;
	mov.f32 	%f127, 0f3F800000;
	sub.f32 	%f128, %f127, %f11;
	sub.f32 	%f129, %f127, %f12;
	mul.f32 	%f130, %f128, %f129;
	lg2.approx.f32 	%f131, %f126;
	mul.f32 	%f132, %f131, 0fBF2AAAAB;
	ex2.approx.ftz.f32 	%f133, %f132;
	mul.f32 	%f134, %f126, %f133;
	neg.f32 	%f135, %f134;
	mul.f32 	%f136, %f133, %f135;
	fma.rn.f32 	%f137, %f134, %f136, 0f3F800000;
	mul.f32 	%f138, %f137, 0f3EAAAAAB;
	fma.rn.f32 	%f139, %f134, %f138, %f134;
	selp.f32 	%f140, %f125, %f139, %p23;
	cvt.rzi.u32.f32 	%r79, %f140;
	rem.u32 	%r80, %r6, %r79;
	rem.u32 	%r81, %r7, %r79;
	mul.lo.s32 	%r82, %r81, %r79;
	add.s32 	%r83, %r82, %r80;
	shl.b32 	%r84, %r83, 3;
	mul.wide.u32 	%rd21, %r84, 4;
	add.s64 	%rd22, %rd3, %rd21;
	ld.global.nc.f32 	%f141, [%rd22];
	mul.wide.u32 	%rd23, %r4, 4;
	add.s64 	%rd24, %rd1, %rd23;
	ld.global.f32 	%f142, [%rd24];
	fma.rn.f32 	%f143, %f130, %f141, %f142;
	ld.global.nc.f32 	%f144, [%rd22+4];
	ld.global.f32 	%f145, [%rd24+4];
	fma.rn.f32 	%f146, %f130, %f144, %f145;
	ld.global.nc.f32 	%f147, [%rd22+8];
	ld.global.f32 	%f148, [%rd24+8];
	fma.rn.f32 	%f149, %f130, %f147, %f148;
	ld.global.nc.f32 	%f150, [%rd22+12];
	ld.global.f32 	%f151, [%rd24+12];
	fma.rn.f32 	%f152, %f130, %f150, %f151;
	ld.global.nc.f32 	%f153, [%rd22+16];
	ld.global.f32 	%f154, [%rd24+16];
	fma.rn.f32 	%f155, %f130, %f153, %f154;
	ld.global.nc.f32 	%f156, [%rd22+20];
	ld.global.f32 	%f157, [%rd24+20];
	fma.rn.f32 	%f158, %f130, %f156, %f157;
	ld.global.nc.f32 	%f159, [%rd22+24];
	ld.global.f32 	%f160, [%rd24+24];
	fma.rn.f32 	%f161, %f130, %f159, %f160;
	ld.global.nc.f32 	%f162, [%rd22+28];
	ld.global.f32 	%f163, [%rd24+28];
	fma.rn.f32 	%f164, %f130, %f162, %f163;
	add.s32 	%r86, %r6, 1;
	mul.f32 	%f165, %f11, %f129;
	rem.u32 	%r87, %r86, %r79;
	add.s32 	%r88, %r82, %r87;
	shl.b32 	%r89, %r88, 3;
	mul.wide.u32 	%rd25, %r89, 4;
	add.s64 	%rd26, %rd3, %rd25;
	ld.global.nc.f32 	%f166, [%rd26];
	fma.rn.f32 	%f167, %f165, %f166, %f143;
	ld.global.nc.f32 	%f168, [%rd26+4];
	fma.rn.f32 	%f169, %f165, %f168, %f146;
	ld.global.nc.f32 	%f170, [%rd26+8];
	fma.rn.f32 	%f171, %f165, %f170, %f149;
	ld.global.nc.f32 	%f172, [%rd26+12];
	fma.rn.f32 	%f173, %f165, %f172, %f152;
	ld.global.nc.f32 	%f174, [%rd26+16];
	fma.rn.f32 	%f175, %f165, %f174, %f155;
	ld.global.nc.f32 	%f176, [%rd26+20];
	fma.rn.f32 	%f177, %f165, %f176, %f158;
	ld.global.nc.f32 	%f178, [%rd26+24];
	fma.rn.f32 	%f179, %f165, %f178, %f161;
	ld.global.nc.f32 	%f180, [%rd26+28];
	fma.rn.f32 	%f181, %f165, %f180, %f164;
	add.s32 	%r90, %r7, 1;
	mul.f32 	%f182, %f128, %f12;
	rem.u32 	%r91, %r90, %r79;
	mul.lo.s32 	%r92, %r91, %r79;
	add.s32 	%r93, %r92, %r80;
	shl.b32 	%r94, %r93, 3;
	mul.wide.u32 	%rd27, %r94, 4;
	add.s64 	%rd28, %rd3, %rd27;
	ld.global.nc.f32 	%f183, [%rd28];
	fma.rn.f32 	%f184, %f182, %f183, %f167;
	ld.global.nc.f32 	%f185, [%rd28+4];
	fma.rn.f32 	%f186, %f182, %f185, %f169;
	ld.global.nc.f32 	%f187, [%rd28+8];
	fma.rn.f32 	%f188, %f182, %f187, %f171;
	ld.global.nc.f32 	%f189, [%rd28+12];
	fma.rn.f32 	%f190, %f182, %f189, %f173;
	ld.global.nc.f32 	%f191, [%rd28+16];
	fma.rn.f32 	%f192, %f182, %f191, %f175;
	ld.global.nc.f32 	%f193, [%rd28+20];
	fma.rn.f32 	%f194, %f182, %f193, %f177;
	ld.global.nc.f32 	%f195, [%rd28+24];
	fma.rn.f32 	%f196, %f182, %f195, %f179;
	ld.global.nc.f32 	%f197, [%rd28+28];
	fma.rn.f32 	%f198, %f182, %f197, %f181;
	mul.f32 	%f199, %f11, %f12;
	add.s32 	%r95, %r92, %r87;
	shl.b32 	%r96, %r95, 3;
	mul.wide.u32 	%rd29, %r96, 4;
	add.s64 	%rd30, %rd3, %rd29;
	ld.global.nc.f32 	%f200, [%rd30];
	fma.rn.f32 	%f201, %f199, %f200, %f184;
	st.global.f32 	[%rd24], %f201;
	ld.global.nc.f32 	%f202, [%rd30+4];
	fma.rn.f32 	%f203, %f199, %f202, %f186;
	st.global.f32 	[%rd24+4], %f203;
	ld.global.nc.f32 	%f204, [%rd30+8];
	fma.rn.f32 	%f205, %f199, %f204, %f188;
	st.global.f32 	[%rd24+8], %f205;
	ld.global.nc.f32 	%f206, [%rd30+12];
	fma.rn.f32 	%f207, %f199, %f206, %f190;
	st.global.f32 	[%rd24+12], %f207;
	ld.global.nc.f32 	%f208, [%rd30+16];
	fma.rn.f32 	%f209, %f199, %f208, %f192;
	st.global.f32 	[%rd24+16], %f209;
	ld.global.nc.f32 	%f210, [%rd30+20];
	fma.rn.f32 	%f211, %f199, %f210, %f194;
	st.global.f32 	[%rd24+20], %f211;
	ld.global.nc.f32 	%f212, [%rd30+24];
	fma.rn.f32 	%f213, %f199, %f212, %f196;
	st.global.f32 	[%rd24+24], %f213;
	ld.global.nc.f32 	%f214, [%rd30+28];
	fma.rn.f32 	%f215, %f199, %f214, %f198;
	st.global.f32 	[%rd24+28], %f215;
	bra.uni 	$L__BB3_22;
$L__BB3_21:
	mov.f32 	%f270, 0f3F800000;
	sub.f32 	%f271, %f270, %f11;
	sub.f32 	%f272, %f270, %f12;
	mul.f32 	%f273, %f271, %f272;
	ld.global.nc.f32 	%f274, [%rd3];
	shl.b32 	%r129, %r3, 3;
	mul.wide.u32 	%rd40, %r129, 4;
	add.s64 	%rd41, %rd1, %rd40;
	ld.global.f32 	%f275, [%rd41];
	fma.rn.f32 	%f276, %f273, %f274, %f275;
	ld.global.nc.f32 	%f277, [%rd3+4];
	ld.global.f32 	%f278, [%rd41+4];
	fma.rn.f32 	%f279, %f273, %f277, %f278;
	ld.global.nc.f32 	%f280, [%rd3+8];
	ld.global.f32 	%f281, [%rd41+8];
	fma.rn.f32 	%f282, %f273, %f280, %f281;
	ld.global.nc.f32 	%f283, [%rd3+12];
	ld.global.f32 	%f284, [%rd41+12];
	fma.rn.f32 	%f285, %f273, %f283, %f284;
	ld.global.nc.f32 	%f286, [%rd3+16];
	ld.global.f32 	%f287, [%rd41+16];
	fma.rn.f32 	%f288, %f273, %f286, %f287;
	ld.global.nc.f32 	%f289, [%rd3+20];
	ld.global.f32 	%f290, [%rd41+20];
	fma.rn.f32 	%f291, %f273, %f289, %f290;
	ld.global.nc.f32 	%f292, [%rd3+24];
	ld.global.f32 	%f293, [%rd41+24];
	fma.rn.f32 	%f294, %f273, %f292, %f293;
	ld.global.nc.f32 	%f295, [%rd3+28];
	ld.global.f32 	%f296, [%rd41+28];
	fma.rn.f32 	%f297, %f273, %f295, %f296;
	mul.f32 	%f298, %f11, %f272;
	fma.rn.f32 	%f299, %f298, %f274, %f276;
	fma.rn.f32 	%f300, %f298, %f277, %f279;
	fma.rn.f32 	%f301, %f298, %f280, %f282;
	fma.rn.f32 	%f302, %f298, %f283, %f285;
	fma.rn.f32 	%f303, %f298, %f286, %f288;
	fma.rn.f32 	%f304, %f298, %f289, %f291;
	fma.rn.f32 	%f305, %f298, %f292, %f294;
	fma.rn.f32 	%f306, %f298, %f295, %f297;
	mul.f32 	%f307, %f271, %f12;
	fma.rn.f32 	%f308, %f307, %f274, %f299;
	fma.rn.f32 	%f309, %f307, %f277, %f300;
	fma.rn.f32 	%f310, %f307, %f280, %f301;
	fma.rn.f32 	%f311, %f307, %f283, %f302;
	fma.rn.f32 	%f312, %f307, %f286, %f303;
	fma.rn.f32 	%f313, %f307, %f289, %f304;
	fma.rn.f32 	%f314, %f307, %f292, %f305;
	fma.rn.f32 	%f315, %f307, %f295, %f306;
	mul.f32 	%f316, %f11, %f12;
	fma.rn.f32 	%f317, %f316, %f274, %f308;
	st.global.f32 	[%rd41], %f317;
	fma.rn.f32 	%f318, %f316, %f277, %f309;
	st.global.f32 	[%rd41+4], %f318;
	fma.rn.f32 	%f319, %f316, %f280, %f310;
	st.global.f32 	[%rd41+8], %f319;
	fma.rn.f32 	%f320, %f316, %f283, %f311;
	st.global.f32 	[%rd41+12], %f320;
	fma.rn.f32 	%f321, %f316, %f286, %f312;
	st.global.f32 	[%rd41+16], %f321;
	fma.rn.f32 	%f322, %f316, %f289, %f313;
	st.global.f32 	[%rd41+20], %f322;
	fma.rn.f32 	%f323, %f316, %f292, %f314;
	st.global.f32 	[%rd41+24], %f323;
	fma.rn.f32 	%f324, %f316, %f295, %f315;
	st.global.f32 	[%rd41+28], %f324;
$L__BB3_22:
	ld.param.s8 	%rs2, [_Z11kernel_gridILj2ELj8EEvPKfS1_PKiPffjjjjbS4_j_param_9];
	setp.eq.s16 	%p36, %rs2, 0;
	@%p36 bra 	$L__BB3_36;
	ld.param.u32 	%r186, [_Z11kernel_gridILj2ELj8EEvPKfS1_PKiPffjjjjbS4_j_param_11];
	shl.b32 	%r29, %r3, 4;
	add.s32 	%r30, %r6, 1;
	mov.f32 	%f325, 0f3F800000;
	sub.f32 	%f40, %f325, %f11;
	setp.eq.s32 	%p37, %r186, 1;
	@%p37 bra 	$L__BB3_34;
	ld.param.u32 	%r187, [_Z11kernel_gridILj2ELj8EEvPKfS1_PKiPffjjjjbS4_j_param_11];
	setp.ne.s32 	%p38, %r187, 0;
	@%p38 bra 	$L__BB3_35;
	setp.eq.s32 	%p40, %r5, 0;
	mul.f32 	%f41, %f10, %f40;
	selp.b32 	%r150, 0, %r6, %p40;
	rem.u32 	%r151, %r150, %r5;
	shl.b32 	%r152, %r151, 3;
	selp.b32 	%r153, 0, %r30, %p40;
	rem.u32 	%r154, %r153, %r5;
	shl.b32 	%r155, %r154, 3;
	mul.wide.u32 	%rd56, %r155, 4;
	add.s64 	%rd57, %rd3, %rd56;
	ld.global.nc.f32 	%f460, [%rd57];
	mul.wide.u32 	%rd58, %r152, 4;
	add.s64 	%rd59, %rd3, %rd58;
	ld.global.nc.f32 	%f461, [%rd59];
	sub.f32 	%f462, %f460, %f461;
	mul.wide.u32 	%rd60, %r29, 4;
	add.s64 	%rd5, %rd2, %rd60;
	ld.global.f32 	%f463, [%rd5];
	fma.rn.f32 	%f464, %f41, %f462, %f463;
	ld.global.nc.f32 	%f465, [%rd57+4];
	ld.global.nc.f32 	%f466, [%rd59+4];
	sub.f32 	%f467, %f465, %f466;
	ld.global.f32 	%f468, [%rd5+4];
	fma.rn.f32 	%f469, %f41, %f467, %f468;
	ld.global.nc.f32 	%f470, [%rd57+8];
	ld.global.nc.f32 	%f471, [%rd59+8];
	sub.f32 	%f472, %f470, %f471;
	ld.global.f32 	%f473, [%rd5+8];
	fma.rn.f32 	%f474, %f41, %f472, %f473;
	ld.global.nc.f32 	%f475, [%rd57+12];
	ld.global.nc.f32 	%f476, [%rd59+12];
	sub.f32 	%f477, %f475, %f476;
	ld.global.f32 	%f478, [%rd5+12];
	fma.rn.f32 	%f479, %f41, %f477, %f478;
	ld.global.nc.f32 	%f480, [%rd57+16];
	ld.global.nc.f32 	%f481, [%rd59+16];
	sub.f32 	%f482, %f480, %f481;
	ld.global.f32 	%f483, [%rd5+16];
	fma.rn.f32 	%f484, %f41, %f482, %f483;
	ld.global.nc.f32 	%f485, [%rd57+20];
	ld.global.nc.f32 	%f486, [%rd59+20];
	sub.f32 	%f487, %f485, %f486;
	ld.global.f32 	%f488, [%rd5+20];
	fma.rn.f32 	%f489, %f41, %f487, %f488;
	ld.global.nc.f32 	%f490, [%rd57+24];
	ld.global.nc.f32 	%f491, [%rd59+24];
	sub.f32 	%f492, %f490, %f491;
	ld.global.f32 	%f493, [%rd5+24];
	fma.rn.f32 	%f494, %f41, %f492, %f493;
	ld.global.nc.f32 	%f495, [%rd57+28];
	ld.global.nc.f32 	%f496, [%rd59+28];
	sub.f32 	%f497, %f495, %f496;
	ld.global.f32 	%f498, [%rd5+28];
	fma.rn.f32 	%f499, %f41, %f497, %f498;
	mul.f32 	%f42, %f10, %f11;
	fma.rn.f32 	%f500, %f42, %f462, %f464;
	st.global.f32 	[%rd5], %f500;
	fma.rn.f32 	%f501, %f42, %f467, %f469;
	st.global.f32 	[%rd5+4], %f501;
	fma.rn.f32 	%f502, %f42, %f472, %f474;
	st.global.f32 	[%rd5+8], %f502;
	fma.rn.f32 	%f503, %f42, %f477, %f479;
	st.global.f32 	[%rd5+12], %f503;
	fma.rn.f32 	%f504, %f42, %f482, %f484;
	st.global.f32 	[%rd5+16], %f504;
	fma.rn.f32 	%f505, %f42, %f487, %f489;
	st.global.f32 	[%rd5+20], %f505;
	fma.rn.f32 	%f506, %f42, %f492, %f494;
	st.global.f32 	[%rd5+24], %f506;
	fma.rn.f32 	%f507, %f42, %f497, %f499;
	st.global.f32 	[%rd5+28], %f507;
	add.s32 	%r31, %r7, 1;
	mov.b32 	%r197, 0;
	mov.b32 	%r196, 1;
	@%p40 bra 	$L__BB3_27;
	setp.gt.u32 	%p41, %r8, %r5;
	mad.lo.s32 	%r156, %r7, %r8, %r6;
	selp.b32 	%r197, %r6, %r156, %p41;
	selp.b32 	%r157, 1, %r8, %p41;
	mul.lo.s32 	%r196, %r8, %r157;
$L__BB3_27:
	setp.eq.s32 	%p42, %r5, 0;
	setp.gt.u32 	%p43, %r196, %r5;
	mul.lo.s32 	%r36, %r7, 19349663;
	xor.b32  	%r160, %r36, %r6;
	selp.b32 	%r161, %r160, %r197, %p43;
	rem.u32 	%r37, %r161, %r5;
	mov.b32 	%r199, 0;
	mov.b32 	%r198, 1;
	@%p42 bra 	$L__BB3_29;
	setp.gt.u32 	%p44, %r8, %r5;
	mad.lo.s32 	%r162, %r31, %r8, %r6;
	selp.b32 	%r199, %r6, %r162, %p44;
	selp.b32 	%r163, 1, %r8, %p44;
	mul.lo.s32 	%r198, %r8, %r163;
$L__BB3_29:
	setp.eq.s32 	%p45, %r5, 0;
	setp.gt.u32 	%p46, %r198, %r5;
	add.s32 	%r42, %r36, 19349663;
	xor.b32  	%r166, %r42, %r6;
	selp.b32 	%r167, %r166, %r199, %p46;
	rem.u32 	%r168, %r167, %r5;
	shl.b32 	%r169, %r168, 3;
	mul.wide.u32 	%rd61, %r169, 4;
	add.s64 	%rd62, %rd3, %rd61;
	ld.global.nc.f32 	%f508, [%rd62];
	shl.b32 	%r170, %r37, 3;
	mul.wide.u32 	%rd63, %r170, 4;
	add.s64 	%rd64, %rd3, %rd63;
	ld.global.nc.f32 	%f509, [%rd64];
	sub.f32 	%f510, %f508, %f509;
	ld.global.f32 	%f511, [%rd5+32];
	fma.rn.f32 	%f43, %f41, %f510, %f511;
	ld.global.nc.f32 	%f512, [%rd62+4];
	ld.global.nc.f32 	%f513, [%rd64+4];
	sub.f32 	%f514, %f512, %f513;
	ld.global.f32 	%f515, [%rd5+36];
	fma.rn.f32 	%f44, %f41, %f514, %f515;
	ld.global.nc.f32 	%f516, [%rd62+8];
	ld.global.nc.f32 	%f517, [%rd64+8];
	sub.f32 	%f518, %f516, %f517;
	ld.global.f32 	%f519, [%rd5+40];
	fma.rn.f32 	%f45, %f41, %f518, %f519;
	ld.global.nc.f32 	%f520, [%rd62+12];
	ld.global.nc.f32 	%f521, [%rd64+12];
	sub.f32 	%f522, %f520, %f521;
	ld.global.f32 	%f523, [%rd5+44];
	fma.rn.f32 	%f46, %f41, %f522, %f523;
	ld.global.nc.f32 	%f524, [%rd62+16];
	ld.global.nc.f32 	%f525, [%rd64+16];
	sub.f32 	%f526, %f524, %f525;
	ld.global.f32 	%f527, [%rd5+48];
	fma.rn.f32 	%f47, %f41, %f526, %f527;
	ld.global.nc.f32 	%f528, [%rd62+20];
	ld.global.nc.f32 	%f529, [%rd64+20];
	sub.f32 	%f530, %f528, %f529;
	ld.global.f32 	%f531, [%rd5+52];
	fma.rn.f32 	%f48, %f41, %f530, %f531;
	ld.global.nc.f32 	%f532, [%rd62+24];
	ld.global.nc.f32 	%f533, [%rd64+24];
	sub.f32 	%f534, %f532, %f533;
	ld.global.f32 	%f535, [%rd5+56];
	fma.rn.f32 	%f49, %f41, %f534, %f535;
	ld.global.nc.f32 	%f536, [%rd62+28];
	ld.global.nc.f32 	%f537, [%rd64+28];
	sub.f32 	%f538, %f536, %f537;
	ld.global.f32 	%f539, [%rd5+60];
	fma.rn.f32 	%f50, %f41, %f538, %f539;
	mov.b32 	%r201, 0;
	mov.b32 	%r200, 1;
	@%p45 bra 	$L__BB3_31;
	setp.gt.u32 	%p47, %r8, %r5;
	mad.lo.s32 	%r171, %r7, %r8, %r30;
	selp.b32 	%r201, %r30, %r171, %p47;
	selp.b32 	%r172, 1, %r8, %p47;
	mul.lo.s32 	%r200, %r8, %r172;
$L__BB3_31:
	setp.eq.s32 	%p48, %r5, 0;
	setp.gt.u32 	%p49, %r200, %r5;
	xor.b32  	%r175, %r36, %r30;
	selp.b32 	%r176, %r175, %r201, %p49;
	rem.u32 	%r47, %r176, %r5;
	mov.b32 	%r203, 0;
	mov.b32 	%r202, 1;
	@%p48 bra 	$L__BB3_33;
	setp.gt.u32 	%p50, %r8, %r5;
	mad.lo.s32 	%r177, %r31, %r8, %r30;
	selp.b32 	%r203, %r30, %r177, %p50;
	selp.b32 	%r178, 1, %r8, %p50;
	mul.lo.s32 	%r202, %r8, %r178;
$L__BB3_33:
	setp.gt.u32 	%p51, %r202, %r5;
	xor.b32  	%r179, %r42, %r30;
	selp.b32 	%r180, %r179, %r203, %p51;
	rem.u32 	%r181, %r180, %r5;
	shl.b32 	%r182, %r181, 3;
	mul.wide.u32 	%rd65, %r182, 4;
	add.s64 	%rd66, %rd3, %rd65;
	ld.global.nc.f32 	%f540, [%rd66];
	shl.b32 	%r183, %r47, 3;
	mul.wide.u32 	%rd67, %r183, 4;
	add.s64 	%rd68, %rd3, %rd67;
	ld.global.nc.f32 	%f541, [%rd68];
	sub.f32 	%f542, %f540, %f541;
	fma.rn.f32 	%f543, %f42, %f542, %f43;
	st.global.f32 	[%rd5+32], %f543;
	ld.global.nc.f32 	%f544, [%rd66+4];
	ld.global.nc.f32 	%f545, [%rd68+4];
	sub.f32 	%f546, %f544, %f545;
	fma.rn.f32 	%f547, %f42, %f546, %f44;
	st.global.f32 	[%rd5+36], %f547;
	ld.global.nc.f32 	%f548, [%rd66+8];
	ld.global.nc.f32 	%f549, [%rd68+8];
	sub.f32 	%f550, %f548, %f549;
	fma.rn.f32 	%f551, %f42, %f550, %f45;
	st.global.f32 	[%rd5+40], %f551;
	ld.global.nc.f32 	%f552, [%rd66+12];
	ld.global.nc.f32 	%f553, [%rd68+12];
	sub.f32 	%f554, %f552, %f553;
	fma.rn.f32 	%f555, %f42, %f554, %f46;
	st.global.f32 	[%rd5+44], %f555;
	ld.global.nc.f32 	%f556, [%rd66+16];
	ld.global.nc.f32 	%f557, [%rd68+16];
	sub.f32 	%f558, %f556, %f557;
	fma.rn.f32 	%f559, %f42, %f558, %f47;
	st.global.f32 	[%rd5+48], %f559;
	ld.global.nc.f32 	%f560, [%rd66+20];
	ld.global.nc.f32 	%f561, [%rd68+20];
	sub.f32 	%f562, %f560, %f561;
	fma.rn.f32 	%f563, %f42, %f562, %f48;
	st.global.f32 	[%rd5+52], %f563;
	ld.global.nc.f32 	%f564, [%rd66+24];
	ld.global.nc.f32 	%f565, [%rd68+24];
	sub.f32 	%f566, %f564, %f565;
	fma.rn.f32 	%f567, %f42, %f566, %f49;
	st.global.f32 	[%rd5+56], %f567;
	ld.global.nc.f32 	%f568, [%rd66+28];
	ld.global.nc.f32 	%f569, [%rd68+28];
	sub.f32 	%f570, %f568, %f569;
	fma.rn.f32 	%f571, %f42, %f570, %f50;
	st.global.f32 	[%rd5+60], %f571;
	bra.uni 	$L__BB3_36;
$L__BB3_34:
	add.f32 	%f326, %f13, %f13;
	setp.eq.f32 	%p39, %f326, %f13;
	abs.f32 	%f327, %f13;
	mul.f32 	%f328, %f10, %f40;
	lg2.approx.f32 	%f329, %f327;
	mul.f32 	%f330, %f329, 0fBF2AAAAB;
	ex2.approx.ftz.f32 	%f331, %f330;
	mul.f32 	%f332, %f327, %f331;
	neg.f32 	%f333, %f332;
	mul.f32 	%f334, %f331, %f333;
	fma.rn.f32 	%f335, %f332, %f334, 0f3F800000;
	mul.f32 	%f336, %f335, 0f3EAAAAAB;
	fma.rn.f32 	%f337, %f332, %f336, %f332;
	selp.f32 	%f338, %f326, %f337, %p39;
	cvt.rzi.u32.f32 	%r130, %f338;
	rem.u32 	%r131, %r6, %r130;
	shl.b32 	%r132, %r131, 3;
	rem.u32 	%r133, %r30, %r130;
	shl.b32 	%r134, %r133, 3;
	mul.wide.u32 	%rd42, %r134, 4;
	add.s64 	%rd43, %rd3, %rd42;
	ld.global.nc.f32 	%f339, [%rd43];
	mul.wide.u32 	%rd44, %r132, 4;
	add.s64 	%rd45, %rd3, %rd44;
	ld.global.nc.f32 	%f340, [%rd45];
	sub.f32 	%f341, %f339, %f340;
	mul.wide.u32 	%rd46, %r29, 4;
	add.s64 	%rd47, %rd2, %rd46;
	ld.global.f32 	%f342, [%rd47];
	fma.rn.f32 	%f343, %f328, %f341, %f342;
	ld.global.nc.f32 	%f344, [%rd43+4];
	ld.global.nc.f32 	%f345, [%rd45+4];
	sub.f32 	%f346, %f344, %f345;
	ld.global.f32 	%f347, [%rd47+4];
	fma.rn.f32 	%f348, %f328, %f346, %f347;
	ld.global.nc.f32 	%f349, [%rd43+8];
	ld.global.nc.f32 	%f350, [%rd45+8];
	sub.f32 	%f351, %f349, %f350;
	ld.global.f32 	%f352, [%rd47+8];
	fma.rn.f32 	%f353, %f328, %f351, %f352;
	ld.global.nc.f32 	%f354, [%rd43+12];
	ld.global.nc.f32 	%f355, [%rd45+12];
	sub.f32 	%f356, %f354, %f355;
	ld.global.f32 	%f357, [%rd47+12];
	fma.rn.f32 	%f358, %f328, %f356, %f357;
	ld.global.nc.f32 	%f359, [%rd43+16];
	ld.global.nc.f32 	%f360, [%rd45+16];
	sub.f32 	%f361, %f359, %f360;
	ld.global.f32 	%f362, [%rd47+16];
	fma.rn.f32 	%f363, %f328, %f361, %f362;
	ld.global.nc.f32 	%f364, [%rd43+20];
	ld.global.nc.f32 	%f365, [%rd45+20];
	sub.f32 	%f366, %f364, %f365;
	ld.global.f32 	%f367, [%rd47+20];
	fma.rn.f32 	%f368, %f328, %f366, %f367;
	ld.global.nc.f32 	%f369, [%rd43+24];
	ld.global.nc.f32 	%f370, [%rd45+24];
	sub.f32 	%f371, %f369, %f370;
	ld.global.f32 	%f372, [%rd47+24];
	fma.rn.f32 	%f373, %f328, %f371, %f372;
	ld.global.nc.f32 	%f374, [%rd43+28];
	ld.global.nc.f32 	%f375, [%rd45+28];
	sub.f32 	%f376, %f374, %f375;
	ld.global.f32 	%f377, [%rd47+28];
	fma.rn.f32 	%f378, %f328, %f376, %f377;
	mul.f32 	%f379, %f10, %f11;
	fma.rn.f32 	%f380, %f379, %f341, %f343;
	st.global.f32 	[%rd47], %f380;
	fma.rn.f32 	%f381, %f379, %f346, %f348;
	st.global.f32 	[%rd47+4], %f381;
	fma.rn.f32 	%f382, %f379, %f351, %f353;
	st.global.f32 	[%rd47+8], %f382;
	fma.rn.f32 	%f383, %f379, %f356, %f358;
	st.global.f32 	[%rd47+12], %f383;
	fma.rn.f32 	%f384, %f379, %f361, %f363;
	st.global.f32 	[%rd47+16], %f384;
	fma.rn.f32 	%f385, %f379, %f366, %f368;
	st.global.f32 	[%rd47+20], %f385;
	fma.rn.f32 	%f386, %f379, %f371, %f373;
	st.global.f32 	[%rd47+24], %f386;
	fma.rn.f32 	%f387, %f379, %f376, %f378;
	st.global.f32 	[%rd47+28], %f387;
	add.s32 	%r135, %r7, 1;
	rem.u32 	%r136, %r7, %r130;
	mul.lo.s32 	%r137, %r136, %r130;
	add.s32 	%r138, %r137, %r131;
	shl.b32 	%r139, %r138, 3;
	rem.u32 	%r140, %r135, %r130;
	mul.lo.s32 	%r141, %r140, %r130;
	add.s32 	%r142, %r141, %r131;
	shl.b32 	%r143, %r142, 3;
	mul.wide.u32 	%rd48, %r143, 4;
	add.s64 	%rd49, %rd3, %rd48;
	ld.global.nc.f32 	%f388, [%rd49];
	mul.wide.u32 	%rd50, %r139, 4;
	add.s64 	%rd51, %rd3, %rd50;
	ld.global.nc.f32 	%f389, [%rd51];
	sub.f32 	%f390, %f388, %f389;
	ld.global.f32 	%f391, [%rd47+32];
	fma.rn.f32 	%f392, %f328, %f390, %f391;
	ld.global.nc.f32 	%f393, [%rd49+4];
	ld.global.nc.f32 	%f394, [%rd51+4];
	sub.f32 	%f395, %f393, %f394;
	ld.global.f32 	%f396, [%rd47+36];
	fma.rn.f32 	%f397, %f328, %f395, %f396;
	ld.global.nc.f32 	%f398, [%rd49+8];
	ld.global.nc.f32 	%f399, [%rd51+8];
	sub.f32 	%f400, %f398, %f399;
	ld.global.f32 	%f401, [%rd47+40];
	fma.rn.f32 	%f402, %f328, %f400, %f401;
	ld.global.nc.f32 	%f403, [%rd49+12];
	ld.global.nc.f32 	%f404, [%rd51+12];
	sub.f32 	%f405, %f403, %f404;
	ld.global.f32 	%f406, [%rd47+44];
	fma.rn.f32 	%f407, %f328, %f405, %f406;
	ld.global.nc.f32 	%f408, [%rd49+16];
	ld.global.nc.f32 	%f409, [%rd51+16];
	sub.f32 	%f410, %f408, %f409;
	ld.global.f32 	%f411, [%rd47+48];
	fma.rn.f32 	%f412, %f328, %f410, %f411;
	ld.global.nc.f32 	%f413, [%rd49+20];
	ld.global.nc.f32 	%f414, [%rd51+20];
	sub.f32 	%f415, %f413, %f414;
	ld.global.f32 	%f416, [%rd47+52];
	fma.rn.f32 	%f417, %f328, %f415, %f416;
	ld.global.nc.f32 	%f418, [%rd49+24];
	ld.global.nc.f32 	%f419, [%rd51+24];
	sub.f32 	%f420, %f418, %f419;
	ld.global.f32 	%f421, [%rd47+56];
	fma.rn.f32 	%f422, %f328, %f420, %f421;
	ld.global.nc.f32 	%f423, [%rd49+28];
	ld.global.nc.f32 	%f424, [%rd51+28];
	sub.f32 	%f425, %f423, %f424;
	ld.global.f32 	%f426, [%rd47+60];
	fma.rn.f32 	%f427, %f328, %f425, %f426;
	add.s32 	%r144, %r137, %r133;
	shl.b32 	%r145, %r144, 3;
	add.s32 	%r146, %r141, %r133;
	shl.b32 	%r147, %r146, 3;
	mul.wide.u32 	%rd52, %r147, 4;
	add.s64 	%rd53, %rd3, %rd52;
	ld.global.nc.f32 	%f428, [%rd53];
	mul.wide.u32 	%rd54, %r145, 4;
	add.s64 	%rd55, %rd3, %rd54;
	ld.global.nc.f32 	%f429, [%rd55];
	sub.f32 	%f430, %f428, %f429;
	fma.rn.f32 	%f431, %f379, %f430, %f392;
	st.global.f32 	[%rd47+32], %f431;
	ld.global.nc.f32 	%f432, [%rd53+4];
	ld.global.nc.f32 	%f433, [%rd55+4];
	sub.f32 	%f434, %f432, %f433;
	fma.rn.f32 	%f435, %f379, %f434, %f397;
	st.global.f32 	[%rd47+36], %f435;
	ld.global.nc.f32 	%f436, [%rd53+8];
	ld.global.nc.f32 	%f437, [%rd55+8];
	sub.f32 	%f438, %f436, %f437;
	fma.rn.f32 	%f439, %f379, %f438, %f402;
	st.global.f32 	[%rd47+40], %f439;
	ld.global.nc.f32 	%f440, [%rd53+12];
	ld.global.nc.f32 	%f441, [%rd55+12];
	sub.f32 	%f442, %f440, %f441;
	fma.rn.f32 	%f443, %f379, %f442, %f407;
	st.global.f32 	[%rd47+44], %f443;
	ld.global.nc.f32 	%f444, [%rd53+16];
	ld.global.nc.f32 	%f445, [%rd55+16];
	sub.f32 	%f446, %f444, %f445;
	fma.rn.f32 	%f447, %f379, %f446, %f412;
	st.global.f32 	[%rd47+48], %f447;
	ld.global.nc.f32 	%f448, [%rd53+20];
	ld.global.nc.f32 	%f449, [%rd55+20];
	sub.f32 	%f450, %f448, %f449;
	fma.rn.f32 	%f451, %f379, %f450, %f417;
	st.global.f32 	[%rd47+52], %f451;
	ld.global.nc.f32 	%f452, [%rd53+24];
	ld.global.nc.f32 	%f453, [%rd55+24];
	sub.f32 	%f454, %f452, %f453;
	fma.rn.f32 	%f455, %f379, %f454, %f422;
	st.global.f32 	[%rd47+56], %f455;
	ld.global.nc.f32 	%f456, [%rd53+28];
	ld.global.nc.f32 	%f457, [%rd55+28];
	sub.f32 	%f458, %f456, %f457;
	fma.rn.f32 	%f459, %f379, %f458, %f427;
	st.global.f32 	[%rd47+60], %f459;
	bra.uni 	$L__BB3_36;
$L__BB3_35:
	mul.f32 	%f572, %f10, %f40;
	ld.global.nc.f32 	%f573, [%rd3];
	sub.f32 	%f574, %f573, %f573;
	mul.wide.u32 	%rd69, %r29, 4;
	add.s64 	%rd70, %rd2, %rd69;
	ld.global.f32 	%f575, [%rd70];
	fma.rn.f32 	%f576, %f572, %f574, %f575;
	ld.global.nc.f32 	%f577, [%rd3+4];
	sub.f32 	%f578, %f577, %f577;
	ld.global.f32 	%f579, [%rd70+4];
	fma.rn.f32 	%f580, %f572, %f578, %f579;
	ld.global.nc.f32 	%f581, [%rd3+8];
	sub.f32 	%f582, %f581, %f581;
	ld.global.f32 	%f583, [%rd70+8];
	fma.rn.f32 	%f584, %f572, %f582, %f583;
	ld.global.nc.f32 	%f585, [%rd3+12];
	sub.f32 	%f586, %f585, %f585;
	ld.global.f32 	%f587, [%rd70+12];
	fma.rn.f32 	%f588, %f572, %f586, %f587;
	ld.global.nc.f32 	%f589, [%rd3+16];
	sub.f32 	%f590, %f589, %f589;
	ld.global.f32 	%f591, [%rd70+16];
	fma.rn.f32 	%f592, %f572, %f590, %f591;
	ld.global.nc.f32 	%f593, [%rd3+20];
	sub.f32 	%f594, %f593, %f593;
	ld.global.f32 	%f595, [%rd70+20];
	fma.rn.f32 	%f596, %f572, %f594, %f595;
	ld.global.nc.f32 	%f597, [%rd3+24];
	sub.f32 	%f598, %f597, %f597;
	ld.global.f32 	%f599, [%rd70+24];
	fma.rn.f32 	%f600, %f572, %f598, %f599;
	ld.global.nc.f32 	%f601, [%rd3+28];
	sub.f32 	%f602, %f601, %f601;
	ld.global.f32 	%f603, [%rd70+28];
	fma.rn.f32 	%f604, %f572, %f602, %f603;
	mul.f32 	%f605, %f10, %f11;
	fma.rn.f32 	%f606, %f605, %f574, %f576;
	st.global.f32 	[%rd70], %f606;
	fma.rn.f32 	%f607, %f605, %f578, %f580;
	st.global.f32 	[%rd70+4], %f607;
	fma.rn.f32 	%f608, %f605, %f582, %f584;
	st.global.f32 	[%rd70+8], %f608;
	fma.rn.f32 	%f609, %f605, %f586, %f588;
	st.global.f32 	[%rd70+12], %f609;
	fma.rn.f32 	%f610, %f605, %f590, %f592;
	st.global.f32 	[%rd70+16], %f610;
	fma.rn.f32 	%f611, %f605, %f594, %f596;
	st.global.f32 	[%rd70+20], %f611;
	fma.rn.f32 	%f612, %f605, %f598, %f600;
	st.global.f32 	[%rd70+24], %f612;
	fma.rn.f32 	%f613, %f605, %f602, %f604;
	st.global.f32 	[%rd70+28], %f613;
	ld.global.f32 	%f614, [%rd70+32];
	fma.rn.f32 	%f615, %f572, %f574, %f614;
	ld.global.f32 	%f616, [%rd70+36];
	fma.rn.f32 	%f617, %f572, %f578, %f616;
	ld.global.f32 	%f618, [%rd70+40];
	fma.rn.f32 	%f619, %f572, %f582, %f618;
	ld.global.f32 	%f620, [%rd70+44];
	fma.rn.f32 	%f621, %f572, %f586, %f620;
	ld.global.f32 	%f622, [%rd70+48];
	fma.rn.f32 	%f623, %f572, %f590, %f622;
	ld.global.f32 	%f624, [%rd70+52];
	fma.rn.f32 	%f625, %f572, %f594, %f624;
	ld.global.f32 	%f626, [%rd70+56];
	fma.rn.f32 	%f627, %f572, %f598, %f626;
	ld.global.f32 	%f628, [%rd70+60];
	fma.rn.f32 	%f629, %f572, %f602, %f628;
	fma.rn.f32 	%f630, %f605, %f574, %f615;
	st.global.f32 	[%rd70+32], %f630;
	fma.rn.f32 	%f631, %f605, %f578, %f617;
	st.global.f32 	[%rd70+36], %f631;
	fma.rn.f32 	%f632, %f605, %f582, %f619;
	st.global.f32 	[%rd70+40], %f632;
	fma.rn.f32 	%f633, %f605, %f586, %f621;
	st.global.f32 	[%rd70+44], %f633;
	fma.rn.f32 	%f634, %f605, %f590, %f623;
	st.global.f32 	[%rd70+48], %f634;
	fma.rn.f32 	%f635, %f605, %f594, %f625;
	st.global.f32 	[%rd70+52], %f635;
	fma.rn.f32 	%f636, %f605, %f598, %f627;
	st.global.f32 	[%rd70+56], %f636;
	fma.rn.f32 	%f637, %f605, %f602, %f629;
	st.global.f32 	[%rd70+60], %f637;
$L__BB3_36:
	ret;

}
	// .globl	_Z11kernel_gridILj2ELj32EEvPKfS1_PKiPffjjjjbS4_j
.visible .entry _Z11kernel_gridILj2ELj32EEvPKfS1_PKiPffjjjjbS4_j(
	.param .u64 .ptr .align 1 _Z11kernel_gridILj2ELj32EEvPKfS1_PKiPffjjjjbS4_j_param_0,
	.param .u64 .ptr .align 1 _Z11kernel_gridILj2ELj32EEvPKfS1_PKiPffjjjjbS4_j_param_1,
	.param .u64 .ptr .align 1 _Z11kernel_gridILj2ELj32EEvPKfS1_PKiPffjjjjbS4_j_param_2,
	.param .u64 .ptr .align 1 _Z11kernel_gridILj2ELj32EEvPKfS1_PKiPffjjjjbS4_j_param_3,
	.param .f32 _Z11kernel_gridILj2ELj32EEvPKfS1_PKiPffjjjjbS4_j_param_4,
	.param .u32 _Z11kernel_gridILj2ELj32EEvPKfS1_PKiPffjjjjbS4_j_param_5,
	.param .u32 _Z11kernel_gridILj2ELj32EEvPKfS1_PKiPffjjjjbS4_j_param_6,
	.param .u32 _Z11kernel_gridILj2ELj32EEvPKfS1_PKiPffjjjjbS4_j_param_7,
	.param .u32 _Z11kernel_gridILj2ELj32EEvPKfS1_PKiPffjjjjbS4_j_param_8,
	.param .u8 _Z11kernel_gridILj2ELj32EEvPKfS1_PKiPffjjjjbS4_j_param_9,
	.param .u64 .ptr .align 1 _Z11kernel_gridILj2ELj32EEvPKfS1_PKiPffjjjjbS4_j_param_10,
	.param .u32 _Z11kernel_gridILj2ELj32EEvPKfS1_PKiPffjjjjbS4_j_param_11
)
{
	.reg .pred 	%p<52>;
	.reg .b16 	%rs<3>;
	.reg .b32 	%r<205>;
	.reg .b32 	%f<2132>;
	.reg .b64 	%rd<78>;

	ld.param.u64 	%rd5, [_Z11kernel_gridILj2ELj32EEvPKfS1_PKiPffjjjjbS4_j_param_0];
	ld.param.u64 	%rd6, [_Z11kernel_gridILj2ELj32EEvPKfS1_PKiPffjjjjbS4_j_param_1];
	ld.param.u64 	%rd7, [_Z11kernel_gridILj2ELj32EEvPKfS1_PKiPffjjjjbS4_j_param_2];
	ld.param.u64 	%rd8, [_Z11kernel_gridILj2ELj32EEvPKfS1_PKiPffjjjjbS4_j_param_3];
	ld.param.f32 	%f146, [_Z11kernel_gridILj2ELj32EEvPKfS1_PKiPffjjjjbS4_j_param_4];
	ld.param.u32 	%r52, [_Z11kernel_gridILj2ELj32EEvPKfS1_PKiPffjjjjbS4_j_param_6];
	ld.param.u32 	%r53, [_Z11kernel_gridILj2ELj32EEvPKfS1_PKiPffjjjjbS4_j_param_7];
	ld.param.u32 	%r54, [_Z11kernel_gridILj2ELj32EEvPKfS1_PKiPffjjjjbS4_j_param_8];
	cvta.to.global.u64 	%rd1, %rd8;
	mov.u32 	%r56, %ctaid.x;
	mov.u32 	%r57, %ntid.x;
	mov.u32 	%r58, %tid.x;
	mad.lo.s32 	%r1, %r56, %r57, %r58;
	setp.ge.u32 	%p1, %r1, %r52;
	mov.f32 	%f2131, 0f3F800000;
	@%p1 bra 	$L__BB4_36;
	cvta.to.global.u64 	%rd10, %rd7;
	cvta.to.global.u64 	%rd11, %rd6;
	mov.u32 	%r59, %ctaid.y;
	mov.u32 	%r60, %ctaid.z;
	mul.wide.u32 	%rd12, %r53, 4;
	add.s64 	%rd13, %rd10, %rd12;
	ld.global.nc.u32 	%r61, [%rd13];
	mul.wide.u32 	%rd14, %r59, 4;
	add.s64 	%rd15, %rd10, %rd14;
	ld.global.nc.u32 	%r62, [%rd15];
	mad.lo.s32 	%r63, %r61, %r60, %r62;
	shl.b32 	%r64, %r63, 5;
	mul.wide.u32 	%rd16, %r64, 4;
	add.s64 	%rd2, %rd11, %rd16;
	mad.lo.s32 	%r2, %r52, %r60, %r1;
	mad.lo.s32 	%r3, %r2, %r53, %r59;
	shl.b32 	%r4, %r3, 5;
	ld.global.nc.u32 	%r65, [%rd15+4];
	sub.s32 	%r5, %r65, %r62;
	cvt.rn.f32.u32 	%f1, %r59;
	mul.f32 	%f148, %f1, 0f3F000000;
	cvt.rzi.f32.f32 	%f149, %f148;
	add.f32 	%f150, %f149, %f149;
	sub.f32 	%f151, %f1, %f150;
	abs.f32 	%f2, %f151;
	abs.f32 	%f3, %f146;
	setp.lt.f32 	%p2, %f3, 0f00800000;
	mul.f32 	%f152, %f3, 0f4B800000;
	selp.f32 	%f153, %f152, %f3, %p2;
	selp.f32 	%f154, 0fC1C00000, 0f00000000, %p2;
	mov.b32 	%r66, %f153;
	add.s32 	%r67, %r66, -1060439283;
	and.b32  	%r68, %r67, -8388608;
	sub.s32 	%r69, %r66, %r68;
	mov.b32 	%f155, %r69;
	cvt.rn.f32.s32 	%f156, %r68;
	fma.rn.f32 	%f157, %f156, 0f34000000, %f154;
	add.f32 	%f158, %f155, 0fBF800000;
	add.f32 	%f159, %f155, 0f3F800000;
	rcp.approx.ftz.f32 	%f160, %f159;
	add.f32 	%f161, %f158, %f158;
	mul.f32 	%f162, %f161, %f160;
	mul.f32 	%f163, %f162, %f162;
	sub.f32 	%f164, %f158, %f162;
	add.f32 	%f165, %f164, %f164;
	neg.f32 	%f166, %f162;
	fma.rn.f32 	%f167, %f166, %f158, %f165;
	mul.rn.f32 	%f168, %f160, %f167;
	fma.rn.f32 	%f169, %f163, 0f3A2C32E4, 0f3B52E7DB;
	fma.rn.f32 	%f170, %f169, %f163, 0f3C93BB73;
	fma.rn.f32 	%f171, %f170, %f163, 0f3DF6384F;
	mul.rn.f32 	%f172, %f171, %f163;
	fma.rn.f32 	%f173, %f162, 0f3FB8AA3B, %f157;
	sub.f32 	%f174, %f157, %f173;
	fma.rn.f32 	%f175, %f162, 0f3FB8AA3B, %f174;
	fma.rn.f32 	%f176, %f168, 0f3FB8AA3B, %f175;
	fma.rn.f32 	%f177, %f162, 0f32A55E34, %f176;
	mul.f32 	%f178, %f172, 0f40400000;
	fma.rn.f32 	%f179, %f178, %f168, %f177;
	fma.rn.f32 	%f180, %f172, %f162, %f179;
	add.rn.f32 	%f181, %f173, %f180;
	neg.f32 	%f182, %f173;
	add.rn.f32 	%f183, %f181, %f182;
	neg.f32 	%f184, %f183;
	add.rn.f32 	%f185, %f180, %f184;
	mul.rn.f32 	%f186, %f181, %f1;
	neg.f32 	%f187, %f186;
	fma.rn.f32 	%f188, %f181, %f1, %f187;
	fma.rn.f32 	%f189, %f185, %f1, %f188;
	cvt.rni.f32.f32 	%f190, %f186;
	sub.f32 	%f191, %f186, %f190;
	add.f32 	%f192, %f191, %f189;
	fma.rn.f32 	%f193, %f192, 0f391FCB8E, 0f3AAF85ED;
	fma.rn.f32 	%f194, %f193, %f192, 0f3C1D9856;
	fma.rn.f32 	%f195, %f194, %f192, 0f3D6357BB;
	fma.rn.f32 	%f196, %f195, %f192, 0f3E75FDEC;
	fma.rn.f32 	%f197, %f196, %f192, 0f3F317218;
	fma.rn.f32 	%f198, %f197, %f192, 0f3F800000;
	cvt.rzi.s32.f32 	%r70, %f190;
	setp.gt.f32 	%p3, %f190, 0f00000000;
	selp.b32 	%r71, 0, -2097152000, %p3;
	add.s32 	%r72, %r71, 2130706432;
	mov.b32 	%f199, %r72;
	mul.f32 	%f200, %f198, %f199;
	shl.b32 	%r73, %r70, 23;
	sub.s32 	%r74, %r73, %r71;
	mov.b32 	%f201, %r74;
	mul.f32 	%f202, %f200, %f201;
	abs.f32 	%f203, %f186;
	setp.gt.f32 	%p4, %f203, 0f43180000;
	setp.lt.f32 	%p5, %f186, 0f00000000;
	selp.f32 	%f204, 0f00000000, 0f7F800000, %p5;
	selp.f32 	%f4, %f204, %f202, %p4;
	setp.eq.f32 	%p6, %f146, 0f3F800000;
	setp.eq.s32 	%p7, %r59, 0;
	or.pred  	%p8, %p7, %p6;
	@%p8 bra 	$L__BB4_9;
	setp.num.f32 	%p9, %f3, %f3;
	abs.f32 	%f205, %f1;
	setp.num.f32 	%p10, %f205, %f205;
	and.pred  	%p11, %p9, %p10;
	@%p11 bra 	$L__BB4_4;
	add.rn.f32 	%f2131, %f146, %f1;
	bra.uni 	$L__BB4_9;
$L__BB4_4:
	setp.neu.f32 	%p12, %f146, 0f00000000;
	setp.neu.f32 	%p13, %f3, 0f7F800000;
	and.pred  	%p14, %p12, %p13;
	@%p14 bra 	$L__BB4_6;
	setp.neu.f32 	%p20, %f2, 0f3F800000;
	add.f32 	%f208, %f146, %f146;
	mov.b32 	%r75, %f208;
	and.b32  	%r76, %r75, 2147483647;
	mov.b32 	%f209, %r76;
	selp.f32 	%f2131, %f209, %f208, %p20;
	bra.uni 	$L__BB4_9;
$L__BB4_6:
	setp.eq.f32 	%p15, %f146, 0fBF800000;
	setp.eq.f32 	%p16, %f205, 0f7F800000;
	and.pred  	%p17, %p15, %p16;
	@%p17 bra 	$L__BB4_9;
	setp.geu.f32 	%p18, %f146, 0f00000000;
	mov.f32 	%f2131, %f4;
	@%p18 bra 	$L__BB4_9;
	setp.neu.f32 	%p19, %f2, 0f3F800000;
	neg.f32 	%f207, %f4;
	selp.f32 	%f2131, %f4, %f207, %p19;
$L__BB4_9:
	ld.param.u32 	%r185, [_Z11kernel_gridILj2ELj32EEvPKfS1_PKiPffjjjjbS4_j_param_11];
	cvt.rn.f32.u32 	%f210, %r54;
	fma.rn.f32 	%f10, %f2131, %f210, 0fBF800000;
	cvt.rpi.f32.f32 	%f211, %f10;
	cvt.rzi.u32.f32 	%r77, %f211;
	shl.b32 	%r78, %r2, 1;
	cvta.to.global.u64 	%rd17, %rd5;
	mul.wide.u32 	%rd18, %r78, 4;
	add.s64 	%rd19, %rd17, %rd18;
	ld.global.nc.f32 	%f212, [%rd19];
	fma.rn.f32 	%f213, %f10, %f212, 0f3F000000;
	cvt.rmi.f32.f32 	%f214, %f213;
	cvt.rzi.u32.f32 	%r6, %f214;
	cvt.rn.f32.u32 	%f215, %r6;
	sub.f32 	%f11, %f213, %f215;
	ld.global.nc.f32 	%f216, [%rd19+4];
	fma.rn.f32 	%f217, %f10, %f216, 0f3F000000;
	cvt.rmi.f32.f32 	%f218, %f217;
	cvt.rzi.u32.f32 	%r7, %f218;
	cvt.rn.f32.u32 	%f219, %r7;
	sub.f32 	%f12, %f217, %f219;
	cvt.rn.f32.u32 	%f13, %r5;
	add.s32 	%r8, %r77, 2;
	setp.eq.s32 	%p21, %r185, 1;
	@%p21 bra 	$L__BB4_20;
	ld.param.u32 	%r186, [_Z11kernel_gridILj2ELj32EEvPKfS1_PKiPffjjjjbS4_j_param_11];
	setp.ne.s32 	%p22, %r186, 0;
	@%p22 bra 	$L__BB4_21;
	setp.ne.s32 	%p24, %r5, 0;
	mov.f32 	%f527, 0f3F800000;
	sub.f32 	%f14, %f527, %f11;
	mov.b32 	%r190, 0;
	mov.b32 	%r189, 1;
	@%p24 bra 	$L__BB4_19;
$L__BB4_12:
	mov.f32 	%f528, 0f3F800000;
	sub.f32 	%f15, %f528, %f12;
	mul.f32 	%f529, %f14, %f15;
	setp.eq.s32 	%p26, %r5, 0;
	setp.gt.u32 	%p27, %r189, %r5;
	mul.lo.s32 	%r11, %r7, 19349663;
	xor.b32  	%r103, %r11, %r6;
	selp.b32 	%r104, %r103, %r190, %p27;
	rem.u32 	%r105, %r104, %r5;
	shl.b32 	%r106, %r105, 5;
	mul.wide.u32 	%rd30, %r106, 4;
	add.s64 	%rd31, %rd2, %rd30;
	ld.global.nc.f32 	%f530, [%rd31];
	mul.wide.u32 	%rd32, %r4, 4;
	add.s64 	%rd3, %rd1, %rd32;
	ld.global.f32 	%f531, [%rd3];
	fma.rn.f32 	%f16, %f529, %f530, %f531;
	st.global.f32 	[%rd3], %f16;
	ld.global.nc.f32 	%f532, [%rd31+4];
	ld.global.f32 	%f533, [%rd3+4];
	fma.rn.f32 	%f17, %f529, %f532, %f533;
	st.global.f32 	[%rd3+4], %f17;
	ld.global.nc.f32 	%f534, [%rd31+8];
	ld.global.f32 	%f535, [%rd3+8];
	fma.rn.f32 	%f18, %f529, %f534, %f535;
	st.global.f32 	[%rd3+8], %f18;
	ld.global.nc.f32 	%f536, [%rd31+12];
	ld.global.f32 	%f537, [%rd3+12];
	fma.rn.f32 	%f19, %f529, %f536, %f537;
	st.global.f32 	[%rd3+12], %f19;
	ld.global.nc.f32 	%f538, [%rd31+16];
	ld.global.f32 	%f539, [%rd3+16];
	fma.rn.f32 	%f20, %f529, %f538, %f539;
	st.global.f32 	[%rd3+16], %f20;
	ld.global.nc.f32 	%f540, [%rd31+20];
	ld.global.f32 	%f541, [%rd3+20];
	fma.rn.f32 	%f21, %f529, %f540, %f541;
	st.global.f32 	[%rd3+20], %f21;
	ld.global.nc.f32 	%f542, [%rd31+24];
	ld.global.f32 	%f543, [%rd3+24];
	fma.rn.f32 	%f22, %f529, %f542, %f543;
	st.global.f32 	[%rd3+24], %f22;
	ld.global.nc.f32 	%f544, [%rd31+28];
	ld.global.f32 	%f545, [%rd3+28];
	fma.rn.f32 	%f23, %f529, %f544, %f545;
	st.global.f32 	[%rd3+28], %f23;
	ld.global.nc.f32 	%f546, [%rd31+32];
	ld.global.f32 	%f547, [%rd3+32];
	fma.rn.f32 	%f24, %f529, %f546, %f547;
	st.global.f32 	[%rd3+32], %f24;
	ld.global.nc.f32 	%f548, [%rd31+36];
	ld.global.f32 	%f549, [%rd3+36];
	fma.rn.f32 	%f25, %f529, %f548, %f549;
	st.global.f32 	[%rd3+36], %f25;
	ld.global.nc.f32 	%f550, [%rd31+40];
	ld.global.f32 	%f551, [%rd3+40];
	fma.rn.f32 	%f26, %f529, %f550, %f551;
	st.global.f32 	[%rd3+40], %f26;
	ld.global.nc.f32 	%f552, [%rd31+44];
	ld.global.f32 	%f553, [%rd3+44];
	fma.rn.f32 	%f27, %f529, %f552, %f553;
	st.global.f32 	[%rd3+44], %f27;
	ld.global.nc.f32 	%f554, [%rd31+48];
	ld.global.f32 	%f555, [%rd3+48];
	fma.rn.f32 	%f28, %f529, %f554, %f555;
	st.global.f32 	[%rd3+48], %f28;
	ld.global.nc.f32 	%f556, [%rd31+52];
	ld.global.f32 	%f557, [%rd3+52];
	fma.rn.f32 	%f29, %f529, %f556, %f557;
	st.global.f32 	[%rd3+52], %f29;
	ld.global.nc.f32 	%f558, [%rd31+56];
	ld.global.f32 	%f559, [%rd3+56];
	fma.rn.f32 	%f30, %f529, %f558, %f559;
	st.global.f32 	[%rd3+56], %f30;
	ld.global.nc.f32 	%f560, [%rd31+60];
	ld.global.f32 	%f561, [%rd3+60];
	fma.rn.f32 	%f31, %f529, %f560, %f561;
	st.global.f32 	[%rd3+60], %f31;
	ld.global.nc.f32 	%f562, [%rd31+64];
	ld.global.f32 	%f563, [%rd3+64];
	fma.rn.f32 	%f32, %f529, %f562, %f563;
	st.global.f32 	[%rd3+64], %f32;
	ld.global.nc.f32 	%f564, [%rd31+68];
	ld.global.f32 	%f565, [%rd3+68];
	fma.rn.f32 	%f33, %f529, %f564, %f565;
	st.global.f32 	[%rd3+68], %f33;
	ld.global.nc.f32 	%f566, [%rd31+72];
	ld.global.f32 	%f567, [%rd3+72];
	fma.rn.f32 	%f34, %f529, %f566, %f567;
	ld.global.nc.f32 	%f568, [%rd31+76];
	ld.global.f32 	%f569, [%rd3+76];
	fma.rn.f32 	%f35, %f529, %f568, %f569;
	ld.global.nc.f32 	%f570, [%rd31+80];
	ld.global.f32 	%f571, [%rd3+80];
	fma.rn.f32 	%f36, %f529, %f570, %f571;
	ld.global.nc.f32 	%f572, [%rd31+84];
	ld.global.f32 	%f573, [%rd3+84];
	fma.rn.f32 	%f37, %f529, %f572, %f573;
	ld.global.nc.f32 	%f574, [%rd31+88];
	ld.global.f32 	%f575, [%rd3+88];
	fma.rn.f32 	%f38, %f529, %f574, %f575;
	ld.global.nc.f32 	%f576, [%rd31+92];
	ld.global.f32 	%f577, [%rd3+92];
	fma.rn.f32 	%f39, %f529, %f576, %f577;
	ld.global.nc.f32 	%f578, [%rd31+96];
	ld.global.f32 	%f579, [%rd3+96];
	fma.rn.f32 	%f40, %f529, %f578, %f579;
	ld.global.nc.f32 	%f580, [%rd31+100];
	ld.global.f32 	%f581, [%rd3+100];
	fma.rn.f32 	%f41, %f529, %f580, %f581;
	ld.global.nc.f32 	%f582, [%rd31+104];
	ld.global.f32 	%f583, [%rd3+104];
	fma.rn.f32 	%f42, %f529, %f582, %f583;
	ld.global.nc.f32 	%f584, [%rd31+108];
	ld.global.f32 	%f585, [%rd3+108];
	fma.rn.f32 	%f43, %f529, %f584, %f585;
	ld.global.nc.f32 	%f586, [%rd31+112];
	ld.global.f32 	%f587, [%rd3+112];
	fma.rn.f32 	%f44, %f529, %f586, %f587;
	ld.global.nc.f32 	%f588, [%rd31+116];
	ld.global.f32 	%f589, [%rd3+116];
	fma.rn.f32 	%f45, %f529, %f588, %f589;
	ld.global.nc.f32 	%f590, [%rd31+120];
	ld.global.f32 	%f591, [%rd3+120];
	fma.rn.f32 	%f46, %f529, %f590, %f591;
	ld.global.nc.f32 	%f592, [%rd31+124];
	ld.global.f32 	%f593, [%rd3+124];
	fma.rn.f32 	%f47, %f529, %f592, %f593;
	add.s32 	%r12, %r6, 1;
	mov.b32 	%r192, 0;
	mov.b32 	%r191, 1;
	@%p26 bra 	$L__BB4_14;
	setp.gt.u32 	%p28, %r8, %r5;
	mad.lo.s32 	%r107, %r7, %r8, %r12;
	selp.b32 	%r192, %r12, %r107, %p28;
	selp.b32 	%r108, 1, %r8, %p28;
	mul.lo.s32 	%r191, %r8, %r108;
$L__BB4_14:
	mul.f32 	%f594, %f11, %f15;
	setp.gt.u32 	%p30, %r191, %r5;
	xor.b32  	%r111, %r11, %r12;
	selp.b32 	%r112, %r111, %r192, %p30;
	rem.u32 	%r113, %r112, %r5;
	shl.b32 	%r114, %r113, 5;
	mul.wide.u32 	%rd33, %r114, 4;
	add.s64 	%rd34, %rd2, %rd33;
	ld.global.nc.f32 	%f595, [%rd34];
	fma.rn.f32 	%f48, %f594, %f595, %f16;
	st.global.f32 	[%rd3], %f48;
	ld.global.nc.f32 	%f596, [%rd34+4];
	fma.rn.f32 	%f49, %f594, %f596, %f17;
	st.global.f32 	[%rd3+4], %f49;
	ld.global.nc.f32 	%f597, [%rd34+8];
	fma.rn.f32 	%f50, %f594, %f597, %f18;
	st.global.f32 	[%rd3+8], %f50;
	ld.global.nc.f32 	%f598, [%rd34+12];
	fma.rn.f32 	%f51, %f594, %f598, %f19;
	st.global.f32 	[%rd3+12], %f51;
	ld.global.nc.f32 	%f599, [%rd34+16];
	fma.rn.f32 	%f52, %f594, %f599, %f20;
	st.global.f32 	[%rd3+16], %f52;
	ld.global.nc.f32 	%f600, [%rd34+20];
	fma.rn.f32 	%f53, %f594, %f600, %f21;
	st.global.f32 	[%rd3+20], %f53;
	ld.global.nc.f32 	%f601, [%rd34+24];
	fma.rn.f32 	%f54, %f594, %f601, %f22;
	st.global.f32 	[%rd3+24], %f54;
	ld.global.nc.f32 	%f602, [%rd34+28];
	fma.rn.f32 	%f55, %f594, %f602, %f23;
	st.global.f32 	[%rd3+28], %f55;
	ld.global.nc.f32 	%f603, [%rd34+32];
	fma.rn.f32 	%f56, %f594, %f603, %f24;
	st.global.f32 	[%rd3+32], %f56;
	ld.global.nc.f32 	%f604, [%rd34+36];
	fma.rn.f32 	%f57, %f594, %f604, %f25;
	st.global.f32 	[%rd3+36], %f57;
	ld.global.nc.f32 	%f605, [%rd34+40];
	fma.rn.f32 	%f58, %f594, %f605, %f26;
	st.global.f32 	[%rd3+40], %f58;
	ld.global.nc.f32 	%f606, [%rd34+44];
	fma.rn.f32 	%f59, %f594, %f606, %f27;
	st.global.f32 	[%rd3+44], %f59;
	ld.global.nc.f32 	%f607, [%rd34+48];
	fma.rn.f32 	%f60, %f594, %f607, %f28;
	st.global.f32 	[%rd3+48], %f60;
	ld.global.nc.f32 	%f608, [%rd34+52];
	fma.rn.f32 	%f61, %f594, %f608, %f29;
	st.global.f32 	[%rd3+52], %f61;
	ld.global.nc.f32 	%f609, [%rd34+56];
	fma.rn.f32 	%f62, %f594, %f609, %f30;
	st.global.f32 	[%rd3+56], %f62;
	ld.global.nc.f32 	%f610, [%rd34+60];
	fma.rn.f32 	%f63, %f594, %f610, %f31;
	st.global.f32 	[%rd3+60], %f63;
	ld.global.nc.f32 	%f611, [%rd34+64];
	fma.rn.f32 	%f64, %f594, %f611, %f32;
	st.global.f32 	[%rd3+64], %f64;
	ld.global.nc.f32 	%f612, [%rd34+68];
	fma.rn.f32 	%f65, %f594, %f612, %f33;
	st.global.f32 	[%rd3+68], %f65;
	ld.global.nc.f32 	%f613, [%rd34+72];
	fma.rn.f32 	%f66, %f594, %f613, %f34;
	st.global.f32 	[%rd3+72], %f66;
	ld.global.nc.f32 	%f614, [%rd34+76];
	fma.rn.f32 	%f67, %f594, %f614, %f35;
	st.global.f32 	[%rd3+76], %f67;
	ld.global.nc.f32 	%f615, [%rd34+80];
	fma.rn.f32 	%f68, %f594, %f615, %f36;
	st.global.f32 	[%rd3+80], %f68;
	ld.global.nc.f32 	%f616, [%rd34+84];
	fma.rn.f32 	%f69, %f594, %f616, %f37;
	st.global.f32 	[%rd3+84], %f69;
	ld.global.nc.f32 	%f617, [%rd34+88];
	fma.rn.f32 	%f70, %f594, %f617, %f38;
	st.global.f32 	[%rd3+88], %f70;
	ld.global.nc.f32 	%f618, [%rd34+92];
	fma.rn.f32 	%f71, %f594, %f618, %f39;
	st.global.f32 	[%rd3+92], %f71;
	ld.global.nc.f32 	%f619, [%rd34+96];
	fma.rn.f32 	%f72, %f594, %f619, %f40;
	st.global.f32 	[%rd3+96], %f72;
	ld.global.nc.f32 	%f620, [%rd34+100];
	fma.rn.f32 	%f73, %f594, %f620, %f41;
	st.global.f32 	[%rd3+100], %f73;
	ld.global.nc.f32 	%f621, [%rd34+104];
	fma.rn.f32 	%f74, %f594, %f621, %f42;
	st.global.f32 	[%rd3+104], %f74;
	ld.global.nc.f32 	%f622, [%rd34+108];
	fma.rn.f32 	%f75, %f594, %f622, %f43;
	st.global.f32 	[%rd3+108], %f75;
	ld.global.nc.f32 	%f623, [%rd34+112];
	fma.rn.f32 	%f76, %f594, %f623, %f44;
	st.global.f32 	[%rd3+112], %f76;
	ld.global.nc.f32 	%f624, [%rd34+116];
	fma.rn.f32 	%f77, %f594, %f624, %f45;
	st.global.f32 	[%rd3+116], %f77;
	ld.global.nc.f32 	%f625, [%rd34+120];
	fma.rn.f32 	%f78, %f594, %f625, %f46;
	st.global.f32 	[%rd3+120], %f78;
	ld.global.nc.f32 	%f626, [%rd34+124];
	fma.rn.f32 	%f79, %f594, %f626, %f47;
	st.global.f32 	[%rd3+124], %f79;
	add.s32 	%r17, %r7, 1;
	mov.b32 	%r194, 0;
	mov.b32 	%r193, 1;
	@%p26 bra 	$L__BB4_16;
	setp.gt.u32 	%p31, %r8, %r5;
	mad.lo.s32 	%r115, %r17, %r8, %r6;
	selp.b32 	%r194, %r6, %r115, %p31;
	selp.b32 	%r116, 1, %r8, %p31;
	mul.lo.s32 	%r193, %r8, %r116;
$L__BB4_16:
	mul.f32 	%f627, %f14, %f12;
	setp.gt.u32 	%p33, %r193, %r5;
	add.s32 	%r22, %r11, 19349663;
	xor.b32  	%r119, %r22, %r6;
	selp.b32 	%r120, %r119, %r194, %p33;
	rem.u32 	%r121, %r120, %r5;
	shl.b32 	%r122, %r121, 5;
	mul.wide.u32 	%rd35, %r122, 4;
	add.s64 	%rd36, %rd2, %rd35;
	ld.global.nc.f32 	%f628, [%rd36];
	fma.rn.f32 	%f80, %f627, %f628, %f48;
	st.global.f32 	[%rd3], %f80;
	ld.global.nc.f32 	%f629, [%rd36+4];
	fma.rn.f32 	%f81, %f627, %f629, %f49;
	st.global.f32 	[%rd3+4], %f81;
	ld.global.nc.f32 	%f630, [%rd36+8];
	fma.rn.f32 	%f82, %f627, %f630, %f50;
	st.global.f32 	[%rd3+8], %f82;
	ld.global.nc.f32 	%f631, [%rd36+12];
	fma.rn.f32 	%f83, %f627, %f631, %f51;
	st.global.f32 	[%rd3+12], %f83;
	ld.global.nc.f32 	%f632, [%rd36+16];
	fma.rn.f32 	%f84, %f627, %f632, %f52;
	st.global.f32 	[%rd3+16], %f84;
	ld.global.nc.f32 	%f633, [%rd36+20];
	fma.rn.f32 	%f85, %f627, %f633, %f53;
	st.global.f32 	[%rd3+20], %f85;
	ld.global.nc.f32 	%f634, [%rd36+24];
	fma.rn.f32 	%f86, %f627, %f634, %f54;
	st.global.f32 	[%rd3+24], %f86;
	ld.global.nc.f32 	%f635, [%rd36+28];
	fma.rn.f32 	%f87, %f627, %f635, %f55;
	st.global.f32 	[%rd3+28], %f87;
	ld.global.nc.f32 	%f636, [%rd36+32];
	fma.rn.f32 	%f88, %f627, %f636, %f56;
	st.global.f32 	[%rd3+32], %f88;
	ld.global.nc.f32 	%f637, [%rd36+36];
	fma.rn.f32 	%f89, %f627, %f637, %f57;
	st.global.f32 	[%rd3+36], %f89;
	ld.global.nc.f32 	%f638, [%rd36+40];
	fma.rn.f32 	%f90, %f627, %f638, %f58;
	st.global.f32 	[%rd3+40], %f90;
	ld.global.nc.f32 	%f639, [%rd36+44];
	fma.rn.f32 	%f91, %f627, %f639, %f59;
	st.global.f32 	[%rd3+44], %f91;
	ld.global.nc.f32 	%f640, [%rd36+48];
	fma.rn.f32 	%f92, %f627, %f640, %f60;
	st.global.f32 	[%rd3+48], %f92;
	ld.global.nc.f32 	%f641, [%rd36+52];
	fma.rn.f32 	%f93, %f627, %f641, %f61;
	st.global.f32 	[%rd3+52], %f93;
	ld.global.nc.f32 	%f642, [%rd36+56];
	fma.rn.f32 	%f94, %f627, %f642, %f62;
	st.global.f32 	[%rd3+56], %f94;
	ld.global.nc.f32 	%f643, [%rd36+60];
	fma.rn.f32 	%f95, %f627, %f643, %f63;
	st.global.f32 	[%rd3+60], %f95;
	ld.global.nc.f32 	%f644, [%rd36+64];
	fma.rn.f32 	%f96, %f627, %f644, %f64;
	st.global.f32 	[%rd3+64], %f96;
	ld.global.nc.f32 	%f645, [%rd36+68];
	fma.rn.f32 	%f97, %f627, %f645, %f65;
	st.global.f32 	[%rd3+68], %f97;
	ld.global.nc.f32 	%f646, [%rd36+72];
	fma.rn.f32 	%f98, %f627, %f646, %f66;
	ld.global.nc.f32 	%f647, [%rd36+76];
	fma.rn.f32 	%f99, %f627, %f647, %f67;
	ld.global.nc.f32 	%f648, [%rd36+80];
	fma.rn.f32 	%f100, %f627, %f648, %f68;
	ld.global.nc.f32 	%f649, [%rd36+84];
	fma.rn.f32 	%f101, %f627, %f649, %f69;
	ld.global.nc.f32 	%f650, [%rd36+88];
	fma.rn.f32 	%f102, %f627, %f650, %f70;
	ld.global.nc.f32 	%f651, [%rd36+92];
	fma.rn.f32 	%f103, %f627, %f651, %f71;
	ld.global.nc.f32 	%f652, [%rd36+96];
	fma.rn.f32 	%f104, %f627, %f652, %f72;
	ld.global.nc.f32 	%f653, [%rd36+100];
	fma.rn.f32 	%f105, %f627, %f653, %f73;
	ld.global.nc.f32 	%f654, [%rd36+104];
	fma.rn.f32 	%f106, %f627, %f654, %f74;
	ld.global.nc.f32 	%f655, [%rd36+108];
	fma.rn.f32 	%f107, %f627, %f655, %f75;
	ld.global.nc.f32 	%f656, [%rd36+112];
	fma.rn.f32 	%f108, %f627, %f656, %f76;
	ld.global.nc.f32 	%f657, [%rd36+116];
	fma.rn.f32 	%f109, %f627, %f657, %f77;
	ld.global.nc.f32 	%f658, [%rd36+120];
	fma.rn.f32 	%f110, %f627, %f658, %f78;
	ld.global.nc.f32 	%f659, [%rd36+124];
	fma.rn.f32 	%f111, %f627, %f659, %f79;
	mov.b32 	%r196, 0;
	mov.b32 	%r195, 1;
	@%p26 bra 	$L__BB4_18;
	setp.gt.u32 	%p34, %r8, %r5;
	mad.lo.s32 	%r123, %r17, %r8, %r12;
	selp.b32 	%r196, %r12, %r123, %p34;
	selp.b32 	%r124, 1, %r8, %p34;
	mul.lo.s32 	%r195, %r8, %r124;
$L__BB4_18:
	mul.f32 	%f660, %f11, %f12;
	setp.gt.u32 	%p35, %r195, %r5;
	xor.b32  	%r125, %r22, %r12;
	selp.b32 	%r126, %r125, %r196, %p35;
	rem.u32 	%r127, %r126, %r5;
	shl.b32 	%r128, %r127, 5;
	mul.wide.u32 	%rd37, %r128, 4;
	add.s64 	%rd38, %rd2, %rd37;
	ld.global.nc.f32 	%f661, [%rd38];
	fma.rn.f32 	%f662, %f660, %f661, %f80;
	st.global.f32 	[%rd3], %f662;
	ld.global.nc.f32 	%f663, [%rd38+4];
	fma.rn.f32 	%f664, %f660, %f663, %f81;
	st.global.f32 	[%rd3+4], %f664;
	ld.global.nc.f32 	%f665, [%rd38+8];
	fma.rn.f32 	%f666, %f660, %f665, %f82;
	st.global.f32 	[%rd3+8], %f666;
	ld.global.nc.f32 	%f667, [%rd38+12];
	fma.rn.f32 	%f668, %f660, %f667, %f83;
	st.global.f32 	[%rd3+12], %f668;
	ld.global.nc.f32 	%f669, [%rd38+16];
	fma.rn.f32 	%f670, %f660, %f669, %f84;
	st.global.f32 	[%rd3+16], %f670;
	ld.global.nc.f32 	%f671, [%rd38+20];
	fma.rn.f32 	%f672, %f660, %f671, %f85;
	st.global.f32 	[%rd3+20], %f672;
	ld.global.nc.f32 	%f673, [%rd38+24];
	fma.rn.f32 	%f674, %f660, %f673, %f86;
	st.global.f32 	[%rd3+24], %f674;
	ld.global.nc.f32 	%f675, [%rd38+28];
	fma.rn.f32 	%f676, %f660, %f675, %f87;
	st.global.f32 	[%rd3+28], %f676;
	ld.global.nc.f32 	%f677, [%rd38+32];
	fma.rn.f32 	%f678, %f660, %f677, %f88;
	st.global.f32 	[%rd3+32], %f678;
	ld.global.nc.f32 	%f679, [%rd38+36];
	fma.rn.f32 	%f680, %f660, %f679, %f89;
	st.global.f32 	[%rd3+36], %f680;
	ld.global.nc.f32 	%f681, [%rd38+40];
	fma.rn.f32 	%f682, %f660, %f681, %f90;
	st.global.f32 	[%rd3+40], %f682;
	ld.global.nc.f32 	%f683, [%rd38+44];
	fma.rn.f32 	%f684, %f660, %f683, %f91;
	st.global.f32 	[%rd3+44], %f684;
	ld.global.nc.f32 	%f685, [%rd38+48];
	fma.rn.f32 	%f686, %f660, %f685, %f92;
	st.global.f32 	[%rd3+48], %f686;
	ld.global.nc.f32 	%f687, [%rd38+52];
	fma.rn.f32 	%f688, %f660, %f687, %f93;
	st.global.f32 	[%rd3+52], %f688;
	ld.global.nc.f32 	%f689, [%rd38+56];
	fma.rn.f32 	%f690, %f660, %f689, %f94;
	st.global.f32 	[%rd3+56], %f690;
	ld.global.nc.f32 	%f691, [%rd38+60];
	fma.rn.f32 	%f692, %f660, %f691, %f95;
	st.global.f32 	[%rd3+60], %f692;
	ld.global.nc.f32 	%f693, [%rd38+64];
	fma.rn.f32 	%f694, %f660, %f693, %f96;
	st.global.f32 	[%rd3+64], %f694;
	ld.global.nc.f32 	%f695, [%rd38+68];
	fma.rn.f32 	%f696, %f660, %f695, %f97;
	st.global.f32 	[%rd3+68], %f696;
	ld.global.nc.f32 	%f697, [%rd38+72];
	fma.rn.f32 	%f698, %f660, %f697, %f98;
	st.global.f32 	[%rd3+72], %f698;
	ld.global.nc.f32 	%f699, [%rd38+76];
	fma.rn.f32 	%f700, %f660, %f699, %f99;
	st.global.f32 	[%rd3+76], %f700;
	ld.global.nc.f32 	%f701, [%rd38+80];
	fma.rn.f32 	%f702, %f660, %f701, %f100;
	st.global.f32 	[%rd3+80], %f702;
	ld.global.nc.f32 	%f703, [%rd38+84];
	fma.rn.f32 	%f704, %f660, %f703, %f101;
	st.global.f32 	[%rd3+84], %f704;
	ld.global.nc.f32 	%f705, [%rd38+88];
	fma.rn.f32 	%f706, %f660, %f705, %f102;
	st.global.f32 	[%rd3+88], %f706;
	ld.global.nc.f32 	%f707, [%rd38+92];
	fma.rn.f32 	%f708, %f660, %f707, %f103;
	st.global.f32 	[%rd3+92], %f708;
	ld.global.nc.f32 	%f709, [%rd38+96];
	fma.rn.f32 	%f710, %f660, %f709, %f104;
	st.global.f32 	[%rd3+96], %f710;
	ld.global.nc.f32 	%f711, [%rd38+100];
	fma.rn.f32 	%f712, %f660, %f711, %f105;
	st.global.f32 	[%rd3+100], %f712;
	ld.global.nc.f32 	%f713, [%rd38+104];
	fma.rn.f32 	%f714, %f660, %f713, %f106;
	st.global.f32 	[%rd3+104], %f714;
	ld.global.nc.f32 	%f715, [%rd38+108];
	fma.rn.f32 	%f716, %f660, %f715, %f107;
	st.global.f32 	[%rd3+108], %f716;
	ld.global.nc.f32 	%f717, [%rd38+112];
	fma.rn.f32 	%f718, %f660, %f717, %f108;
	st.global.f32 	[%rd3+112], %f718;
	ld.global.nc.f32 	%f719, [%rd38+116];
	fma.rn.f32 	%f720, %f660, %f719, %f109;
	st.global.f32 	[%rd3+116], %f720;
	ld.global.nc.f32 	%f721, [%rd38+120];
	fma.rn.f32 	%f722, %f660, %f721, %f110;
	st.global.f32 	[%rd3+120], %f722;
	ld.global.nc.f32 	%f723, [%rd38+124];
	fma.rn.f32 	%f724, %f660, %f723, %f111;
	st.global.f32 	[%rd3+124], %f724;
	bra.uni 	$L__BB4_22;
$L__BB4_19:
	setp.gt.u32 	%p25, %r8, %r5;
	mad.lo.s32 	%r99, %r7, %r8, %r6;
	selp.b32 	%r190, %r6, %r99, %p25;
	selp.b32 	%r100, 1, %r8, %p25;
	mul.lo.s32 	%r189, %r8, %r100;
	bra.uni 	$L__BB4_12;
$L__BB4_20:
	add.f32 	%f220, %f13, %f13;
	setp.eq.f32 	%p23, %f220, %f13;
	abs.f32 	%f221, %f13;
	mov.f32 	%f222, 0f3F800000;
	sub.f32 	%f223, %f222, %f11;
	sub.f32 	%f224, %f222, %f12;
	mul.f32 	%f225, %f223, %f224;
	lg2.approx.f32 	%f226, %f221;
	mul.f32 	%f227, %f226, 0fBF2AAAAB;
	ex2.approx.ftz.f32 	%f228, %f227;
	mul.f32 	%f229, %f221, %f228;
	neg.f32 	%f230, %f229;
	mul.f32 	%f231, %f228, %f230;
	fma.rn.f32 	%f232, %f229, %f231, 0f3F800000;
	mul.f32 	%f233, %f232, 0f3EAAAAAB;
	fma.rn.f32 	%f234, %f229, %f233, %f229;
	selp.f32 	%f235, %f220, %f234, %p23;
	cvt.rzi.u32.f32 	%r79, %f235;
	rem.u32 	%r80, %r6, %r79;
	rem.u32 	%r81, %r7, %r79;
	mul.lo.s32 	%r82, %r81, %r79;
	add.s32 	%r83, %r82, %r80;
	shl.b32 	%r84, %r83, 5;
	mul.wide.u32 	%rd20, %r84, 4;
	add.s64 	%rd21, %rd2, %rd20;
	ld.global.nc.f32 	%f236, [%rd21];
	mul.wide.u32 	%rd22, %r4, 4;
	add.s64 	%rd23, %rd1, %rd22;
	ld.global.f32 	%f237, [%rd23];
	fma.rn.f32 	%f238, %f225, %f236, %f237;
	ld.global.nc.f32 	%f239, [%rd21+4];
	ld.global.f32 	%f240, [%rd23+4];
	fma.rn.f32 	%f241, %f225, %f239, %f240;
	ld.global.nc.f32 	%f242, [%rd21+8];
	ld.global.f32 	%f243, [%rd23+8];
	fma.rn.f32 	%f244, %f225, %f242, %f243;
	ld.global.nc.f32 	%f245, [%rd21+12];
	ld.global.f32 	%f246, [%rd23+12];
	fma.rn.f32 	%f247, %f225, %f245, %f246;
	ld.global.nc.f32 	%f248, [%rd21+16];
	ld.global.f32 	%f249, [%rd23+16];
	fma.rn.f32 	%f250, %f225, %f248, %f249;
	ld.global.nc.f32 	%f251, [%rd21+20];
	ld.global.f32 	%f252, [%rd23+20];
	fma.rn.f32 	%f253, %f225, %f251, %f252;
	ld.global.nc.f32 	%f254, [%rd21+24];
	ld.global.f32 	%f255, [%rd23+24];
	fma.rn.f32 	%f256, %f225, %f254, %f255;
	ld.global.nc.f32 	%f257, [%rd21+28];
	ld.global.f32 	%f258, [%rd23+28];
	fma.rn.f32 	%f259, %f225, %f257, %f258;
	ld.global.nc.f32 	%f260, [%rd21+32];
	ld.global.f32 	%f261, [%rd23+32];
	fma.rn.f32 	%f262, %f225, %f260, %f261;
	ld.global.nc.f32 	%f263, [%rd21+36];
	ld.global.f32 	%f264, [%rd23+36];
	fma.rn.f32 	%f265, %f225, %f263, %f264;
	ld.global.nc.f32 	%f266, [%rd21+40];
	ld.global.f32 	%f267, [%rd23+40];
	fma.rn.f32 	%f268, %f225, %f266, %f267;
	ld.global.nc.f32 	%f269, [%rd21+44];
	ld.global.f32 	%f270, [%rd23+44];
	fma.rn.f32 	%f271, %f225, %f269, %f270;
	ld.global.nc.f32 	%f272, [%rd21+48];
	ld.global.f32 	%f273, [%rd23+48];
	fma.rn.f32 	%f274, %f225, %f272, %f273;
	ld.global.nc.f32 	%f275, [%rd21+52];
	ld.global.f32 	%f276, [%rd23+52];
	fma.rn.f32 	%f277, %f225, %f275, %f276;
	ld.global.nc.f32 	%f278, [%rd21+56];
	ld.global.f32 	%f279, [%rd23+56];
	fma.rn.f32 	%f280, %f225, %f278, %f279;
	ld.global.nc.f32 	%f281, [%rd21+60];
	ld.global.f32 	%f282, [%rd23+60];
	fma.rn.f32 	%f283, %f225, %f281, %f282;
	ld.global.nc.f32 	%f284, [%rd21+64];
	ld.global.f32 	%f285, [%rd23+64];
	fma.rn.f32 	%f286, %f225, %f284, %f285;
	ld.global.nc.f32 	%f287, [%rd21+68];
	ld.global.f32 	%f288, [%rd23+68];
	fma.rn.f32 	%f289, %f225, %f287, %f288;
	ld.global.nc.f32 	%f290, [%rd21+72];
	ld.global.f32 	%f291, [%rd23+72];
	fma.rn.f32 	%f292, %f225, %f290, %f291;
	ld.global.nc.f32 	%f293, [%rd21+76];
	ld.global.f32 	%f294, [%rd23+76];
	fma.rn.f32 	%f295, %f225, %f293, %f294;
	ld.global.nc.f32 	%f296, [%rd21+80];
	ld.global.f32 	%f297, [%rd23+80];
	fma.rn.f32 	%f298, %f225, %f296, %f297;
	ld.global.nc.f32 	%f299, [%rd21+84];
	ld.global.f32 	%f300, [%rd23+84];
	fma.rn.f32 	%f301, %f225, %f299, %f300;
	ld.global.nc.f32 	%f302, [%rd21+88];
	ld.global.f32 	%f303, [%rd23+88];
	fma.rn.f32 	%f304, %f225, %f302, %f303;
	ld.global.nc.f32 	%f305, [%rd21+92];
	ld.global.f32 	%f306, [%rd23+92];
	fma.rn.f32 	%f307, %f225, %f305, %f306;
	ld.global.nc.f32 	%f308, [%rd21+96];
	ld.global.f32 	%f309, [%rd23+96];
	fma.rn.f32 	%f310, %f225, %f308, %f309;
	ld.global.nc.f32 	%f311, [%rd21+100];
	ld.global.f32 	%f312, [%rd23+100];
	fma.rn.f32 	%f313, %f225, %f311, %f312;
	ld.global.nc.f32 	%f314, [%rd21+104];
	ld.global.f32 	%f315, [%rd23+104];
	fma.rn.f32 	%f316, %f225, %f314, %f315;
	ld.global.nc.f32 	%f317, [%rd21+108];
	ld.global.f32 	%f318, [%rd23+108];
	fma.rn.f32 	%f319, %f225, %f317, %f318;
	ld.global.nc.f32 	%f320, [%rd21+112];
	ld.global.f32 	%f321, [%rd23+112];
	fma.rn.f32 	%f322, %f225, %f320, %f321;
	ld.global.nc.f32 	%f323, [%rd21+116];
	ld.global.f32 	%f324, [%rd23+116];
	fma.rn.f32 	%f325, %f225, %f323, %f324;
	ld.global.nc.f32 	%f326, [%rd21+120];
	ld.global.f32 	%f327, [%rd23+120];
	fma.rn.f32 	%f328, %f225, %f326, %f327;
	ld.global.nc.f32 	%f329, [%rd21+124];
	ld.global.f32 	%f330, [%rd23+124];
	fma.rn.f32 	%f331, %f225, %f329, %f330;
	add.s32 	%r86, %r6, 1;
	mul.f32 	%f332, %f11, %f224;
	rem.u32 	%r87, %r86, %r79;
	add.s32 	%r88, %r82, %r87;
	shl.b32 	%r89, %r88, 5;
	mul.wide.u32 	%rd24, %r89, 4;
	add.s64 	%rd25, %rd2, %rd24;
	ld.global.nc.f32 	%f333, [%rd25];
	fma.rn.f32 	%f334, %f332, %f333, %f238;
	ld.global.nc.f32 	%f335, [%rd25+4];
	fma.rn.f32 	%f336, %f332, %f335, %f241;
	ld.global.nc.f32 	%f337, [%rd25+8];
	fma.rn.f32 	%f338, %f332, %f337, %f244;
	ld.global.nc.f32 	%f339, [%rd25+12];
	fma.rn.f32 	%f340, %f332, %f339, %f247;
	ld.global.nc.f32 	%f341, [%rd25+16];
	fma.rn.f32 	%f342, %f332, %f341, %f250;
	ld.global.nc.f32 	%f343, [%rd25+20];
	fma.rn.f32 	%f344, %f332, %f343, %f253;
	ld.global.nc.f32 	%f345, [%rd25+24];
	fma.rn.f32 	%f346, %f332, %f345, %f256;
	ld.global.nc.f32 	%f347, [%rd25+28];
	fma.rn.f32 	%f348, %f332, %f347, %f259;
	ld.global.nc.f32 	%f349, [%rd25+32];
	fma.rn.f32 	%f350, %f332, %f349, %f262;
	ld.global.nc.f32 	%f351, [%rd25+36];
	fma.rn.f32 	%f352, %f332, %f351, %f265;
	ld.global.nc.f32 	%f353, [%rd25+40];
	fma.rn.f32 	%f354, %f332, %f353, %f268;
	ld.global.nc.f32 	%f355, [%rd25+44];
	fma.rn.f32 	%f356, %f332, %f355, %f271;
	ld.global.nc.f32 	%f357, [%rd25+48];
	fma.rn.f32 	%f358, %f332, %f357, %f274;
	ld.global.nc.f32 	%f359, [%rd25+52];
	fma.rn.f32 	%f360, %f332, %f359, %f277;
	ld.global.nc.f32 	%f361, [%rd25+56];
	fma.rn.f32 	%f362, %f332, %f361, %f280;
	ld.global.nc.f32 	%f363, [%rd25+60];
	fma.rn.f32 	%f364, %f332, %f363, %f283;
	ld.global.nc.f32 	%f365, [%rd25+64];
	fma.rn.f32 	%f366, %f332, %f365, %f286;
	ld.global.nc.f32 	%f367, [%rd25+68];
	fma.rn.f32 	%f368, %f332, %f367, %f289;
	ld.global.nc.f32 	%f369, [%rd25+72];
	fma.rn.f32 	%f370, %f332, %f369, %f292;
	ld.global.nc.f32 	%f371, [%rd25+76];
	fma.rn.f32 	%f372, %f332, %f371, %f295;
	ld.global.nc.f32 	%f373, [%rd25+80];
	fma.rn.f32 	%f374, %f332, %f373, %f298;
	ld.global.nc.f32 	%f375, [%rd25+84];
	fma.rn.f32 	%f376, %f332, %f375, %f301;
	ld.global.nc.f32 	%f377, [%rd25+88];
	fma.rn.f32 	%f378, %f332, %f377, %f304;
	ld.global.nc.f32 	%f379, [%rd25+92];
	fma.rn.f32 	%f380, %f332, %f379, %f307;
	ld.global.nc.f32 	%f381, [%rd25+96];
	fma.rn.f32 	%f382, %f332, %f381, %f310;
	ld.global.nc.f32 	%f383, [%rd25+100];
	fma.rn.f32 	%f384, %f332, %f383, %f313;
	ld.global.nc.f32 	%f385, [%rd25+104];
	fma.rn.f32 	%f386, %f332, %f385, %f316;
	ld.global.nc.f32 	%f387, [%rd25+108];
	fma.rn.f32 	%f388, %f332, %f387, %f319;
	ld.global.nc.f32 	%f389, [%rd25+112];
	fma.rn.f32 	%f390, %f332, %f389, %f322;
	ld.global.nc.f32 	%f391, [%rd25+116];
	fma.rn.f32 	%f392, %f332, %f391, %f325;
	ld.global.nc.f32 	%f393, [%rd25+120];
	fma.rn.f32 	%f394, %f332, %f393, %f328;
	ld.global.nc.f32 	%f395, [%rd25+124];
	fma.rn.f32 	%f396, %f332, %f395, %f331;
	add.s32 	%r90, %r7, 1;
	mul.f32 	%f397, %f223, %f12;
	rem.u32 	%r91, %r90, %r79;
	mul.lo.s32 	%r92, %r91, %r79;
	add.s32 	%r93, %r92, %r80;
	shl.b32 	%r94, %r93, 5;
	mul.wide.u32 	%rd26, %r94, 4;
	add.s64 	%rd27, %rd2, %rd26;
	ld.global.nc.f32 	%f398, [%rd27];
	fma.rn.f32 	%f399, %f397, %f398, %f334;
	ld.global.nc.f32 	%f400, [%rd27+4];
	fma.rn.f32 	%f401, %f397, %f400, %f336;
	ld.global.nc.f32 	%f402, [%rd27+8];
	fma.rn.f32 	%f403, %f397, %f402, %f338;
	ld.global.nc.f32 	%f404, [%rd27+12];
	fma.rn.f32 	%f405, %f397, %f404, %f340;
	ld.global.nc.f32 	%f406, [%rd27+16];
	fma.rn.f32 	%f407, %f397, %f406, %f342;
	ld.global.nc.f32 	%f408, [%rd27+20];
	fma.rn.f32 	%f409, %f397, %f408, %f344;
	ld.global.nc.f32 	%f410, [%rd27+24];
	fma.rn.f32 	%f411, %f397, %f410, %f346;
	ld.global.nc.f32 	%f412, [%rd27+28];
	fma.rn.f32 	%f413, %f397, %f412, %f348;
	ld.global.nc.f32 	%f414, [%rd27+32];
	fma.rn.f32 	%f415, %f397, %f414, %f350;
	ld.global.nc.f32 	%f416, [%rd27+36];
	fma.rn.f32 	%f417, %f397, %f416, %f352;
	ld.global.nc.f32 	%f418, [%rd27+40];
	fma.rn.f32 	%f419, %f397, %f418, %f354;
	ld.global.nc.f32 	%f420, [%rd27+44];
	fma.rn.f32 	%f421, %f397, %f420, %f356;
	ld.global.nc.f32 	%f422, [%rd27+48];
	fma.rn.f32 	%f423, %f397, %f422, %f358;
	ld.global.nc.f32 	%f424, [%rd27+52];
	fma.rn.f32 	%f425, %f397, %f424, %f360;
	ld.global.nc.f32 	%f426, [%rd27+56];
	fma.rn.f32 	%f427, %f397, %f426, %f362;
	ld.global.nc.f32 	%f428, [%rd27+60];
	fma.rn.f32 	%f429, %f397, %f428, %f364;
	ld.global.nc.f32 	%f430, [%rd27+64];
	fma.rn.f32 	%f431, %f397, %f430, %f366;
	ld.global.nc.f32 	%f432, [%rd27+68];
	fma.rn.f32 	%f433, %f397, %f432, %f368;
	ld.global.nc.f32 	%f434, [%rd27+72];
	fma.rn.f32 	%f435, %f397, %f434, %f370;
	ld.global.nc.f32 	%f436, [%rd27+76];
	fma.rn.f32 	%f437, %f397, %f436, %f372;
	ld.global.nc.f32 	%f438, [%rd27+80];
	fma.rn.f32 	%f439, %f397, %f438, %f374;
	ld.global.nc.f32 	%f440, [%rd27+84];
	fma.rn.f32 	%f441, %f397, %f440, %f376;
	ld.global.nc.f32 	%f442, [%rd27+88];
	fma.rn.f32 	%f443, %f397, %f442, %f378;
	ld.global.nc.f32 	%f444, [%rd27+92];
	fma.rn.f32 	%f445, %f397, %f444, %f380;
	ld.global.nc.f32 	%f446, [%rd27+96];
	fma.rn.f32 	%f447, %f397, %f446, %f382;
	ld.global.nc.f32 	%f448, [%rd27+100];
	fma.rn.f32 	%f449, %f397, %f448, %f384;
	ld.global.nc.f32 	%f450, [%rd27+104];
	fma.rn.f32 	%f451, %f397, %f450, %f386;
	ld.global.nc.f32 	%f452, [%rd27+108];
	fma.rn.f32 	%f453, %f397, %f452, %f388;
	ld.global.nc.f32 	%f454, [%rd27+112];
	fma.rn.f32 	%f455, %f397, %f454, %f390;
	ld.global.nc.f32 	%f456, [%rd27+116];
	fma.rn.f32 	%f457, %f397, %f456, %f392;
	ld.global.nc.f32 	%f458, [%rd27+120];
	fma.rn.f32 	%f459, %f397, %f458, %f394;
	ld.global.nc.f32 	%f460, [%rd27+124];
	fma.rn.f32 	%f461, %f397, %f460, %f396;
	mul.f32 	%f462, %f11, %f12;
	add.s32 	%r95, %r92, %r87;
	shl.b32 	%r96, %r95, 5;
	mul.wide.u32 	%rd28, %r96, 4;
	add.s64 	%rd29, %rd2, %rd28;
	ld.global.nc.f32 	%f463, [%rd29];
	fma.rn.f32 	%f464, %f462, %f463, %f399;
	st.global.f32 	[%rd23], %f464;
	ld.global.nc.f32 	%f465, [%rd29+4];
	fma.rn.f32 	%f466, %f462, %f465, %f401;
	st.global.f32 	[%rd23+4], %f466;
	ld.global.nc.f32 	%f467, [%rd29+8];
	fma.rn.f32 	%f468, %f462, %f467, %f403;
	st.global.f32 	[%rd23+8], %f468;
	ld.global.nc.f32 	%f469, [%rd29+12];
	fma.rn.f32 	%f470, %f462, %f469, %f405;
	st.global.f32 	[%rd23+12], %f470;
	ld.global.nc.f32 	%f471, [%rd29+16];
	fma.rn.f32 	%f472, %f462, %f471, %f407;
	st.global.f32 	[%rd23+16], %f472;
	ld.global.nc.f32 	%f473, [%rd29+20];
	fma.rn.f32 	%f474, %f462, %f473, %f409;
	st.global.f32 	[%rd23+20], %f474;
	ld.global.nc.f32 	%f475, [%rd29+24];
	fma.rn.f32 	%f476, %f462, %f475, %f411;
	st.global.f32 	[%rd23+24], %f476;
	ld.global.nc.f32 	%f477, [%rd29+28];
	fma.rn.f32 	%f478, %f462, %f477, %f413;
	st.global.f32 	[%rd23+28], %f478;
	ld.global.nc.f32 	%f479, [%rd29+32];
	fma.rn.f32 	%f480, %f462, %f479, %f415;
	st.global.f32 	[%rd23+32], %f480;
	ld.global.nc.f32 	%f481, [%rd29+36];
	fma.rn.f32 	%f482, %f462, %f481, %f417;
	st.global.f32 	[%rd23+36], %f482;
	ld.global.nc.f32 	%f483, [%rd29+40];
	fma.rn.f32 	%f484, %f462, %f483, %f419;
	st.global.f32 	[%rd23+40], %f484;
	ld.global.nc.f32 	%f485, [%rd29+44];
	fma.rn.f32 	%f486, %f462, %f485, %f421;
	st.global.f32 	[%rd23+44], %f486;
	ld.global.nc.f32 	%f487, [%rd29+48];
	fma.rn.f32 	%f488, %f462, %f487, %f423;
	st.global.f32 	[%rd23+48], %f488;
	ld.global.nc.f32 	%f489, [%rd29+52];
	fma.rn.f32 	%f490, %f462, %f489, %f425;
	st.global.f32 	[%rd23+52], %f490;
	ld.global.nc.f32 	%f491, [%rd29+56];
	fma.rn.f32 	%f492, %f462, %f491, %f427;
	st.global.f32 	[%rd23+56], %f492;
	ld.global.nc.f32 	%f493, [%rd29+60];
	fma.rn.f32 	%f494, %f462, %f493, %f429;
	st.global.f32 	[%rd23+60], %f494;
	ld.global.nc.f32 	%f495, [%rd29+64];
	fma.rn.f32 	%f496, %f462, %f495, %f431;
	st.global.f32 	[%rd23+64], %f496;
	ld.global.nc.f32 	%f497, [%rd29+68];
	fma.rn.f32 	%f498, %f462, %f497, %f433;
	st.global.f32 	[%rd23+68], %f498;
	ld.global.nc.f32 	%f499, [%rd29+72];
	fma.rn.f32 	%f500, %f462, %f499, %f435;
	st.global.f32 	[%rd23+72], %f500;
	ld.global.nc.f32 	%f501, [%rd29+76];
	fma.rn.f32 	%f502, %f462, %f501, %f437;
	st.global.f32 	[%rd23+76], %f502;
	ld.global.nc.f32 	%f503, [%rd29+80];
	fma.rn.f32 	%f504, %f462, %f503, %f439;
	st.global.f32 	[%rd23+80], %f504;
	ld.global.nc.f32 	%f505, [%rd29+84];
	fma.rn.f32 	%f506, %f462, %f505, %f441;
	st.global.f32 	[%rd23+84], %f506;
	ld.global.nc.f32 	%f507, [%rd29+88];
	fma.rn.f32 	%f508, %f462, %f507, %f443;
	st.global.f32 	[%rd23+88], %f508;
	ld.global.nc.f32 	%f509, [%rd29+92];
	fma.rn.f32 	%f510, %f462, %f509, %f445;
	st.global.f32 	[%rd23+92], %f510;
	ld.global.nc.f32 	%f511, [%rd29+96];
	fma.rn.f32 	%f512, %f462, %f511, %f447;
	st.global.f32 	[%rd23+96], %f512;
	ld.global.nc.f32 	%f513, [%rd29+100];
	fma.rn.f32 	%f514, %f462, %f513, %f449;
	st.global.f32 	[%rd23+100], %f514;
	ld.global.nc.f32 	%f515, [%rd29+104];
	fma.rn.f32 	%f516, %f462, %f515, %f451;
	st.global.f32 	[%rd23+104], %f516;
	ld.global.nc.f32 	%f517, [%rd29+108];
	fma.rn.f32 	%f518, %f462, %f517, %f453;
	st.global.f32 	[%rd23+108], %f518;
	ld.global.nc.f32 	%f519, [%rd29+112];
	fma.rn.f32 	%f520, %f462, %f519, %f455;
	st.global.f32 	[%rd23+112], %f520;
	ld.global.nc.f32 	%f521, [%rd29+116];
	fma.rn.f32 	%f522, %f462, %f521, %f457;
	st.global.f32 	[%rd23+116], %f522;
	ld.global.nc.f32 	%f523, [%rd29+120];
	fma.rn.f32 	%f524, %f462, %f523, %f459;
	st.global.f32 	[%rd23+120], %f524;
	ld.global.nc.f32 	%f525, [%rd29+124];
	fma.rn.f32 	%f526, %f462, %f525, %f461;
	st.global.f32 	[%rd23+124], %f526;
	bra.uni 	$L__BB4_22;
$L__BB4_21:
	ld.param.u64 	%rd74, [_Z11kernel_gridILj2ELj32EEvPKfS1_PKiPffjjjjbS4_j_param_3];
	mov.f32 	%f725, 0f3F800000;
	sub.f32 	%f726, %f725, %f11;
	sub.f32 	%f727, %f725, %f12;
	mul.f32 	%f728, %f726, %f727;
	ld.global.nc.f32 	%f729, [%rd2];
	shl.b32 	%r129, %r3, 5;
	cvta.to.global.u64 	%rd39, %rd74;
	mul.wide.u32 	%rd40, %r129, 4;
	add.s64 	%rd41, %rd39, %rd40;
	ld.global.f32 	%f730, [%rd41];
	fma.rn.f32 	%f731, %f728, %f729, %f730;
	ld.global.nc.f32 	%f732, [%rd2+4];
	ld.global.f32 	%f733, [%rd41+4];
	fma.rn.f32 	%f734, %f728, %f732, %f733;
	ld.global.nc.f32 	%f735, [%rd2+8];
	ld.global.f32 	%f736, [%rd41+8];
	fma.rn.f32 	%f737, %f728, %f735, %f736;
	ld.global.nc.f32 	%f738, [%rd2+12];
	ld.global.f32 	%f739, [%rd41+12];
	fma.rn.f32 	%f740, %f728, %f738, %f739;
	ld.global.nc.f32 	%f741, [%rd2+16];
	ld.global.f32 	%f742, [%rd41+16];
	fma.rn.f32 	%f743, %f728, %f741, %f742;
	ld.global.nc.f32 	%f744, [%rd2+20];
	ld.global.f32 	%f745, [%rd41+20];
	fma.rn.f32 	%f746, %f728, %f744, %f745;
	ld.global.nc.f32 	%f747, [%rd2+24];
	ld.global.f32 	%f748, [%rd41+24];
	fma.rn.f32 	%f749, %f728, %f747, %f748;
	ld.global.nc.f32 	%f750, [%rd2+28];
	ld.global.f32 	%f751, [%rd41+28];
	fma.rn.f32 	%f752, %f728, %f750, %f751;
	ld.global.nc.f32 	%f753, [%rd2+32];
	ld.global.f32 	%f754, [%rd41+32];
	fma.rn.f32 	%f755, %f728, %f753, %f754;
	ld.global.nc.f32 	%f756, [%rd2+36];
	ld.global.f32 	%f757, [%rd41+36];
	fma.rn.f32 	%f758, %f728, %f756, %f757;
	ld.global.nc.f32 	%f759, [%rd2+40];
	ld.global.f32 	%f760, [%rd41+40];
	fma.rn.f32 	%f761, %f728, %f759, %f760;
	ld.global.nc.f32 	%f762, [%rd2+44];
	ld.global.f32 	%f763, [%rd41+44];
	fma.rn.f32 	%f764, %f728, %f762, %f763;
	ld.global.nc.f32 	%f765, [%rd2+48];
	ld.global.f32 	%f766, [%rd41+48];
	fma.rn.f32 	%f767, %f728, %f765, %f766;
	ld.global.nc.f32 	%f768, [%rd2+52];
	ld.global.f32 	%f769, [%rd41+52];
	fma.rn.f32 	%f770, %f728, %f768, %f769;
	ld.global.nc.f32 	%f771, [%rd2+56];
	ld.global.f32 	%f772, [%rd41+56];
	fma.rn.f32 	%f773, %f728, %f771, %f772;
	ld.global.nc.f32 	%f774, [%rd2+60];
	ld.global.f32 	%f775, [%rd41+60];
	fma.rn.f32 	%f776, %f728, %f774, %f775;
	ld.global.nc.f32 	%f777, [%rd2+64];
	ld.global.f32 	%f778, [%rd41+64];
	fma.rn.f32 	%f779, %f728, %f777, %f778;
	ld.global.nc.f32 	%f780, [%rd2+68];
	ld.global.f32 	%f781, [%rd41+68];
	fma.rn.f32 	%f782, %f728, %f780, %f781;
	ld.global.nc.f32 	%f783, [%rd2+72];
	ld.global.f32 	%f784, [%rd41+72];
	fma.rn.f32 	%f785, %f728, %f783, %f784;
	ld.global.nc.f32 	%f786, [%rd2+76];
	ld.global.f32 	%f787, [%rd41+76];
	fma.rn.f32 	%f788, %f728, %f786, %f787;
	ld.global.nc.f32 	%f789, [%rd2+80];
	ld.global.f32 	%f790, [%rd41+80];
	fma.rn.f32 	%f791, %f728, %f789, %f790;
	ld.global.nc.f32 	%f792, [%rd2+84];
	ld.global.f32 	%f793, [%rd41+84];
	fma.rn.f32 	%f794, %f728, %f792, %f793;
	ld.global.nc.f32 	%f795, [%rd2+88];
	ld.global.f32 	%f796, [%rd41+88];
	fma.rn.f32 	%f797, %f728, %f795, %f796;
	ld.global.nc.f32 	%f798, [%rd2+92];
	ld.global.f32 	%f799, [%rd41+92];
	fma.rn.f32 	%f800, %f728, %f798, %f799;
	ld.global.nc.f32 	%f801, [%rd2+96];
	ld.global.f32 	%f802, [%rd41+96];
	fma.rn.f32 	%f803, %f728, %f801, %f802;
	ld.global.nc.f32 	%f804, [%rd2+100];
	ld.global.f32 	%f805, [%rd41+100];
	fma.rn.f32 	%f806, %f728, %f804, %f805;
	ld.global.nc.f32 	%f807, [%rd2+104];
	ld.global.f32 	%f808, [%rd41+104];
	fma.rn.f32 	%f809, %f728, %f807, %f808;
	ld.global.nc.f32 	%f810, [%rd2+108];
	ld.global.f32 	%f811, [%rd41+108];
	fma.rn.f32 	%f812, %f728, %f810, %f811;
	ld.global.nc.f32 	%f813, [%rd2+112];
	ld.global.f32 	%f814, [%rd41+112];
	fma.rn.f32 	%f815, %f728, %f813, %f814;
	ld.global.nc.f32 	%f816, [%rd2+116];
	ld.global.f32 	%f817, [%rd41+116];
	fma.rn.f32 	%f818, %f728, %f816, %f817;
	ld.global.nc.f32 	%f819, [%rd2+120];
	ld.global.f32 	%f820, [%rd41+120];
	fma.rn.f32 	%f821, %f728, %f819, %f820;
	ld.global.nc.f32 	%f822, [%rd2+124];
	ld.global.f32 	%f823, [%rd41+124];
	fma.rn.f32 	%f824, %f728, %f822, %f823;
	mul.f32 	%f825, %f11, %f727;
	fma.rn.f32 	%f826, %f825, %f729, %f731;
	fma.rn.f32 	%f827, %f825, %f732, %f734;
	fma.rn.f32 	%f828, %f825, %f735, %f737;
	fma.rn.f32 	%f829, %f825, %f738, %f740;
	fma.rn.f32 	%f830, %f825, %f741, %f743;
	fma.rn.f32 	%f831, %f825, %f744, %f746;
	fma.rn.f32 	%f832, %f825, %f747, %f749;
	fma.rn.f32 	%f833, %f825, %f750, %f752;
	fma.rn.f32 	%f834, %f825, %f753, %f755;
	fma.rn.f32 	%f835, %f825, %f756, %f758;
	fma.rn.f32 	%f836, %f825, %f759, %f761;
	fma.rn.f32 	%f837, %f825, %f762, %f764;
	fma.rn.f32 	%f838, %f825, %f765, %f767;
	fma.rn.f32 	%f839, %f825, %f768, %f770;
	fma.rn.f32 	%f840, %f825, %f771, %f773;
	fma.rn.f32 	%f841, %f825, %f774, %f776;
	fma.rn.f32 	%f842, %f825, %f777, %f779;
	fma.rn.f32 	%f843, %f825, %f780, %f782;
	fma.rn.f32 	%f844, %f825, %f783, %f785;
	fma.rn.f32 	%f845, %f825, %f786, %f788;
	fma.rn.f32 	%f846, %f825, %f789, %f791;
	fma.rn.f32 	%f847, %f825, %f792, %f794;
	fma.rn.f32 	%f848, %f825, %f795, %f797;
	fma.rn.f32 	%f849, %f825, %f798, %f800;
	fma.rn.f32 	%f850, %f825, %f801, %f803;
	fma.rn.f32 	%f851, %f825, %f804, %f806;
	fma.rn.f32 	%f852, %f825, %f807, %f809;
	fma.rn.f32 	%f853, %f825, %f810, %f812;
	fma.rn.f32 	%f854, %f825, %f813, %f815;
	fma.rn.f32 	%f855, %f825, %f816, %f818;
	fma.rn.f32 	%f856, %f825, %f819, %f821;
	fma.rn.f32 	%f857, %f825, %f822, %f824;
	mul.f32 	%f858, %f726, %f12;
	fma.rn.f32 	%f859, %f858, %f729, %f826;
	fma.rn.f32 	%f860, %f858, %f732, %f827;
	fma.rn.f32 	%f861, %f858, %f735, %f828;
	fma.rn.f32 	%f862, %f858, %f738, %f829;
	fma.rn.f32 	%f863, %f858, %f741, %f830;
	fma.rn.f32 	%f864, %f858, %f744, %f831;
	fma.rn.f32 	%f865, %f858, %f747, %f832;
	fma.rn.f32 	%f866, %f858, %f750, %f833;
	fma.rn.f32 	%f867, %f858, %f753, %f834;
	fma.rn.f32 	%f868, %f858, %f756, %f835;
	fma.rn.f32 	%f869, %f858, %f759, %f836;
	fma.rn.f32 	%f870, %f858, %f762, %f837;
	fma.rn.f32 	%f871, %f858, %f765, %f838;
	fma.rn.f32 	%f872, %f858, %f768, %f839;
	fma.rn.f32 	%f873, %f858, %f771, %f840;
	fma.rn.f32 	%f874, %f858, %f774, %f841;
	fma.rn.f32 	%f875, %f858, %f777, %f842;
	fma.rn.f32 	%f876, %f858, %f780, %f843;
	fma.rn.f32 	%f877, %f858, %f783, %f844;
	fma.rn.f32 	%f878, %f858, %f786, %f845;
	fma.rn.f32 	%f879, %f858, %f789, %f846;
	fma.rn.f32 	%f880, %f858, %f792, %f847;
	fma.rn.f32 	%f881, %f858, %f795, %f848;
	fma.rn.f32 	%f882, %f858, %f798, %f849;
	fma.rn.f32 	%f883, %f858, %f801, %f850;
	fma.rn.f32 	%f884, %f858, %f804, %f851;
	fma.rn.f32 	%f885, %f858, %f807, %f852;
	fma.rn.f32 	%f886, %f858, %f810, %f853;
	fma.rn.f32 	%f887, %f858, %f813, %f854;
	fma.rn.f32 	%f888, %f858, %f816, %f855;
	fma.rn.f32 	%f889, %f858, %f819, %f856;
	fma.rn.f32 	%f890, %f858, %f822, %f857;
	mul.f32 	%f891, %f11, %f12;
	fma.rn.f32 	%f892, %f891, %f729, %f859;
	st.global.f32 	[%rd41], %f892;
	fma.rn.f32 	%f893, %f891, %f732, %f860;
	st.global.f32 	[%rd41+4], %f893;
	fma.rn.f32 	%f894, %f891, %f735, %f861;
	st.global.f32 	[%rd41+8], %f894;
	fma.rn.f32 	%f895, %f891, %f738, %f862;
	st.global.f32 	[%rd41+12], %f895;
	fma.rn.f32 	%f896, %f891, %f741, %f863;
	st.global.f32 	[%rd41+16], %f896;
	fma.rn.f32 	%f897, %f891, %f744, %f864;
	st.global.f32 	[%rd41+20], %f897;
	fma.rn.f32 	%f898, %f891, %f747, %f865;
	st.global.f32 	[%rd41+24], %f898;
	fma.rn.f32 	%f899, %f891, %f750, %f866;
	st.global.f32 	[%rd41+28], %f899;
	fma.rn.f32 	%f900, %f891, %f753, %f867;
	st.global.f32 	[%rd41+32], %f900;
	fma.rn.f32 	%f901, %f891, %f756, %f868;
	st.global.f32 	[%rd41+36], %f901;
	fma.rn.f32 	%f902, %f891, %f759, %f869;
	st.global.f32 	[%rd41+40], %f902;
	fma.rn.f32 	%f903, %f891, %f762, %f870;
	st.global.f32 	[%rd41+44], %f903;
	fma.rn.f32 	%f904, %f891, %f765, %f871;
	st.global.f32 	[%rd41+48], %f904;
	fma.rn.f32 	%f905, %f891, %f768, %f872;
	st.global.f32 	[%rd41+52], %f905;
	fma.rn.f32 	%f906, %f891, %f771, %f873;
	st.global.f32 	[%rd41+56], %f906;
	fma.rn.f32 	%f907, %f891, %f774, %f874;
	st.global.f32 	[%rd41+60], %f907;
	fma.rn.f32 	%f908, %f891, %f777, %f875;
	st.global.f32 	[%rd41+64], %f908;
	fma.rn.f32 	%f909, %f891, %f780, %f876;
	st.global.f32 	[%rd41+68], %f909;
	fma.rn.f32 	%f910, %f891, %f783, %f877;
	st.global.f32 	[%rd41+72], %f910;
	fma.rn.f32 	%f911, %f891, %f786, %f878;
	st.global.f32 	[%rd41+76], %f911;
	fma.rn.f32 	%f912, %f891, %f789, %f879;
	st.global.f32 	[%rd41+80], %f912;
	fma.rn.f32 	%f913, %f891, %f792, %f880;
	st.global.f32 	[%rd41+84], %f913;
	fma.rn.f32 	%f914, %f891, %f795, %f881;
	st.global.f32 	[%rd41+88], %f914;
	fma.rn.f32 	%f915, %f891, %f798, %f882;
	st.global.f32 	[%rd41+92], %f915;
	fma.rn.f32 	%f916, %f891, %f801, %f883;
	st.global.f32 	[%rd41+96], %f916;
	fma.rn.f32 	%f917, %f891, %f804, %f884;
	st.global.f32 	[%rd41+100], %f917;
	fma.rn.f32 	%f918, %f891, %f807, %f885;
	st.global.f32 	[%rd41+104], %f918;
	fma.rn.f32 	%f919, %f891, %f810, %f886;
	st.global.f32 	[%rd41+108], %f919;
	fma.rn.f32 	%f920, %f891, %f813, %f887;
	st.global.f32 	[%rd41+112], %f920;
	fma.rn.f32 	%f921, %f891, %f816, %f888;
	st.global.f32 	[%rd41+116], %f921;
	fma.rn.f32 	%f922, %f891, %f819, %f889;
	st.global.f32 	[%rd41+120], %f922;
	fma.rn.f32 	%f923, %f891, %f822, %f890;
	st.global.f32 	[%rd41+124], %f923;
$L__BB4_22:
	ld.param.s8 	%rs2, [_Z11kernel_gridILj2ELj32EEvPKfS1_PKiPffjjjjbS4_j_param_9];
	setp.eq.s16 	%p36, %rs2, 0;
	@%p36 bra 	$L__BB4_36;
	ld.param.u32 	%r187, [_Z11kernel_gridILj2ELj32EEvPKfS1_PKiPffjjjjbS4_j_param_11];
	shl.b32 	%r29, %r3, 6;
	setp.eq.s32 	%p37, %r187, 1;
	@%p37 bra 	$L__BB4_34;
	ld.param.u32 	%r188, [_Z11kernel_gridILj2ELj32EEvPKfS1_PKiPffjjjjbS4_j_param_11];
	setp.ne.s32 	%p38, %r188, 0;
	@%p38 bra 	$L__BB4_35;
	ld.param.u64 	%rd76, [_Z11kernel_gridILj2ELj32EEvPKfS1_PKiPffjjjjbS4_j_param_10];
	setp.eq.s32 	%p40, %r5, 0;
	mov.f32 	%f1420, 0f3F800000;
	sub.f32 	%f1421, %f1420, %f11;
	mul.f32 	%f112, %f10, %f1421;
	selp.b32 	%r151, 0, %r6, %p40;
	rem.u32 	%r152, %r151, %r5;
	shl.b32 	%r153, %r152, 5;
	add.s32 	%r30, %r6, 1;
	selp.b32 	%r154, 0, %r30, %p40;
	rem.u32 	%r155, %r154, %r5;
	shl.b32 	%r156, %r155, 5;
	mul.wide.u32 	%rd57, %r156, 4;
	add.s64 	%rd58, %rd2, %rd57;
	ld.global.nc.f32 	%f1422, [%rd58];
	mul.wide.u32 	%rd59, %r153, 4;
	add.s64 	%rd60, %rd2, %rd59;
	ld.global.nc.f32 	%f1423, [%rd60];
	sub.f32 	%f1424, %f1422, %f1423;
	cvta.to.global.u64 	%rd61, %rd76;
	mul.wide.u32 	%rd62, %r29, 4;
	add.s64 	%rd4, %rd61, %rd62;
	ld.global.f32 	%f1425, [%rd4];
	fma.rn.f32 	%f1426, %f112, %f1424, %f1425;
	st.global.f32 	[%rd4], %f1426;
	ld.global.nc.f32 	%f1427, [%rd58+4];
	ld.global.nc.f32 	%f1428, [%rd60+4];
	sub.f32 	%f1429, %f1427, %f1428;
	ld.global.f32 	%f1430, [%rd4+4];
	fma.rn.f32 	%f1431, %f112, %f1429, %f1430;
	st.global.f32 	[%rd4+4], %f1431;
	ld.global.nc.f32 	%f1432, [%rd58+8];
	ld.global.nc.f32 	%f1433, [%rd60+8];
	sub.f32 	%f1434, %f1432, %f1433;
	ld.global.f32 	%f1435, [%rd4+8];
	fma.rn.f32 	%f1436, %f112, %f1434, %f1435;
	st.global.f32 	[%rd4+8], %f1436;
	ld.global.nc.f32 	%f1437, [%rd58+12];
	ld.global.nc.f32 	%f1438, [%rd60+12];
	sub.f32 	%f1439, %f1437, %f1438;
	ld.global.f32 	%f1440, [%rd4+12];
	fma.rn.f32 	%f1441, %f112, %f1439, %f1440;
	st.global.f32 	[%rd4+12], %f1441;
	ld.global.nc.f32 	%f1442, [%rd58+16];
	ld.global.nc.f32 	%f1443, [%rd60+16];
	sub.f32 	%f1444, %f1442, %f1443;
	ld.global.f32 	%f1445, [%rd4+16];
	fma.rn.f32 	%f1446, %f112, %f1444, %f1445;
	st.global.f32 	[%rd4+16], %f1446;
	ld.global.nc.f32 	%f1447, [%rd58+20];
	ld.global.nc.f32 	%f1448, [%rd60+20];
	sub.f32 	%f1449, %f1447, %f1448;
	ld.global.f32 	%f1450, [%rd4+20];
	fma.rn.f32 	%f1451, %f112, %f1449, %f1450;
	st.global.f32 	[%rd4+20], %f1451;
	ld.global.nc.f32 	%f1452, [%rd58+24];
	ld.global.nc.f32 	%f1453, [%rd60+24];
	sub.f32 	%f1454, %f1452, %f1453;
	ld.global.f32 	%f1455, [%rd4+24];
	fma.rn.f32 	%f1456, %f112, %f1454, %f1455;
	st.global.f32 	[%rd4+24], %f1456;
	ld.global.nc.f32 	%f1457, [%rd58+28];
	ld.global.nc.f32 	%f1458, [%rd60+28];
	sub.f32 	%f1459, %f1457, %f1458;
	ld.global.f32 	%f1460, [%rd4+28];
	fma.rn.f32 	%f1461, %f112, %f1459, %f1460;
	st.global.f32 	[%rd4+28], %f1461;
	ld.global.nc.f32 	%f1462, [%rd58+32];
	ld.global.nc.f32 	%f1463, [%rd60+32];
	sub.f32 	%f1464, %f1462, %f1463;
	ld.global.f32 	%f1465, [%rd4+32];
	fma.rn.f32 	%f1466, %f112, %f1464, %f1465;
	st.global.f32 	[%rd4+32], %f1466;
	ld.global.nc.f32 	%f1467, [%rd58+36];
	ld.global.nc.f32 	%f1468, [%rd60+36];
	sub.f32 	%f1469, %f1467, %f1468;
	ld.global.f32 	%f1470, [%rd4+36];
	fma.rn.f32 	%f1471, %f112, %f1469, %f1470;
	st.global.f32 	[%rd4+36], %f1471;
	ld.global.nc.f32 	%f1472, [%rd58+40];
	ld.global.nc.f32 	%f1473, [%rd60+40];
	sub.f32 	%f1474, %f1472, %f1473;
	ld.global.f32 	%f1475, [%rd4+40];
	fma.rn.f32 	%f1476, %f112, %f1474, %f1475;
	st.global.f32 	[%rd4+40], %f1476;
	ld.global.nc.f32 	%f1477, [%rd58+44];
	ld.global.nc.f32 	%f1478, [%rd60+44];
	sub.f32 	%f1479, %f1477, %f1478;
	ld.global.f32 	%f1480, [%rd4+44];
	fma.rn.f32 	%f1481, %f112, %f1479, %f1480;
	st.global.f32 	[%rd4+44], %f1481;
	ld.global.nc.f32 	%f1482, [%rd58+48];
	ld.global.nc.f32 	%f1483, [%rd60+48];
	sub.f32 	%f1484, %f1482, %f1483;
	ld.global.f32 	%f1485, [%rd4+48];
	fma.rn.f32 	%f1486, %f112, %f1484, %f1485;
	st.global.f32 	[%rd4+48], %f1486;
	ld.global.nc.f32 	%f1487, [%rd58+52];
	ld.global.nc.f32 	%f1488, [%rd60+52];
	sub.f32 	%f1489, %f1487, %f1488;
	ld.global.f32 	%f1490, [%rd4+52];
	fma.rn.f32 	%f1491, %f112, %f1489, %f1490;
	st.global.f32 	[%rd4+52], %f1491;
	ld.global.nc.f32 	%f1492, [%rd58+56];
	ld.global.nc.f32 	%f1493, [%rd60+56];
	sub.f32 	%f1494, %f1492, %f1493;
	ld.global.f32 	%f1495, [%rd4+56];
	fma.rn.f32 	%f1496, %f112, %f1494, %f1495;
	st.global.f32 	[%rd4+56], %f1496;
	ld.global.nc.f32 	%f1497, [%rd58+60];
	ld.global.nc.f32 	%f1498, [%rd60+60];
	sub.f32 	%f1499, %f1497, %f1498;
	ld.global.f32 	%f1500, [%rd4+60];
	fma.rn.f32 	%f1501, %f112, %f1499, %f1500;
	st.global.f32 	[%rd4+60], %f1501;
	ld.global.nc.f32 	%f1502, [%rd58+64];
	ld.global.nc.f32 	%f1503, [%rd60+64];
	sub.f32 	%f1504, %f1502, %f1503;
	ld.global.f32 	%f1505, [%rd4+64];
	fma.rn.f32 	%f1506, %f112, %f1504, %f1505;
	st.global.f32 	[%rd4+64], %f1506;
	ld.global.nc.f32 	%f1507, [%rd58+68];
	ld.global.nc.f32 	%f1508, [%rd60+68];
	sub.f32 	%f1509, %f1507, %f1508;
	ld.global.f32 	%f1510, [%rd4+68];
	fma.rn.f32 	%f1511, %f112, %f1509, %f1510;
	st.global.f32 	[%rd4+68], %f1511;
	ld.global.nc.f32 	%f1512, [%rd58+72];
	ld.global.nc.f32 	%f1513, [%rd60+72];
	sub.f32 	%f1514, %f1512, %f1513;
	ld.global.f32 	%f1515, [%rd4+72];
	fma.rn.f32 	%f1516, %f112, %f1514, %f1515;
	ld.global.nc.f32 	%f1517, [%rd58+76];
	ld.global.nc.f32 	%f1518, [%rd60+76];
	sub.f32 	%f1519, %f1517, %f1518;
	ld.global.f32 	%f1520, [%rd4+76];
	fma.rn.f32 	%f1521, %f112, %f1519, %f1520;
	ld.global.nc.f32 	%f1522, [%rd58+80];
	ld.global.nc.f32 	%f1523, [%rd60+80];
	sub.f32 	%f1524, %f1522, %f1523;
	ld.global.f32 	%f1525, [%rd4+80];
	fma.rn.f32 	%f1526, %f112, %f1524, %f1525;
	ld.global.nc.f32 	%f1527, [%rd58+84];
	ld.global.nc.f32 	%f1528, [%rd60+84];
	sub.f32 	%f1529, %f1527, %f1528;
	ld.global.f32 	%f1530, [%rd4+84];
	fma.rn.f32 	%f1531, %f112, %f1529, %f1530;
	ld.global.nc.f32 	%f1532, [%rd58+88];
	ld.global.nc.f32 	%f1533, [%rd60+88];
	sub.f32 	%f1534, %f1532, %f1533;
	ld.global.f32 	%f1535, [%rd4+88];
	fma.rn.f32 	%f1536, %f112, %f1534, %f1535;
	ld.global.nc.f32 	%f1537, [%rd58+92];
	ld.global.nc.f32 	%f1538, [%rd60+92];
	sub.f32 	%f1539, %f1537, %f1538;
	ld.global.f32 	%f1540, [%rd4+92];
	fma.rn.f32 	%f1541, %f112, %f1539, %f1540;
	ld.global.nc.f32 	%f1542, [%rd58+96];
	ld.global.nc.f32 	%f1543, [%rd60+96];
	sub.f32 	%f1544, %f1542, %f1543;
	ld.global.f32 	%f1545, [%rd4+96];
	fma.rn.f32 	%f1546, %f112, %f1544, %f1545;
	ld.global.nc.f32 	%f1547, [%rd58+100];
	ld.global.nc.f32 	%f1548, [%rd60+100];
	sub.f32 	%f1549, %f1547, %f1548;
	ld.global.f32 	%f1550, [%rd4+100];
	fma.rn.f32 	%f1551, %f112, %f1549, %f1550;
	ld.global.nc.f32 	%f1552, [%rd58+104];
	ld.global.nc.f32 	%f1553, [%rd60+104];
	sub.f32 	%f1554, %f1552, %f1553;
	ld.global.f32 	%f1555, [%rd4+104];
	fma.rn.f32 	%f1556, %f112, %f1554, %f1555;
	ld.global.nc.f32 	%f1557, [%rd58+108];
	ld.global.nc.f32 	%f1558, [%rd60+108];
	sub.f32 	%f1559, %f1557, %f1558;
	ld.global.f32 	%f1560, [%rd4+108];
	fma.rn.f32 	%f1561, %f112, %f1559, %f1560;
	ld.global.nc.f32 	%f1562, [%rd58+112];
	ld.global.nc.f32 	%f1563, [%rd60+112];
	sub.f32 	%f1564, %f1562, %f1563;
	ld.global.f32 	%f1565, [%rd4+112];
	fma.rn.f32 	%f1566, %f112, %f1564, %f1565;
	ld.global.nc.f32 	%f1567, [%rd58+116];
	ld.global.nc.f32 	%f1568, [%rd60+116];
	sub.f32 	%f1569, %f1567, %f1568;
	ld.global.f32 	%f1570, [%rd4+116];
	fma.rn.f32 	%f1571, %f112, %f1569, %f1570;
	ld.global.nc.f32 	%f1572, [%rd58+120];
	ld.global.nc.f32 	%f1573, [%rd60+120];
	sub.f32 	%f1574, %f1572, %f1573;
	ld.global.f32 	%f1575, [%rd4+120];
	fma.rn.f32 	%f1576, %f112, %f1574, %f1575;
	ld.global.nc.f32 	%f1577, [%rd58+124];
	ld.global.nc.f32 	%f1578, [%rd60+124];
	sub.f32 	%f1579, %f1577, %f1578;
	ld.global.f32 	%f1580, [%rd4+124];
	fma.rn.f32 	%f1581, %f112, %f1579, %f1580;
	mul.f32 	%f113, %f10, %f11;
	fma.rn.f32 	%f1582, %f113, %f1424, %f1426;
	st.global.f32 	[%rd4], %f1582;
	fma.rn.f32 	%f1583, %f113, %f1429, %f1431;
	st.global.f32 	[%rd4+4], %f1583;
	fma.rn.f32 	%f1584, %f113, %f1434, %f1436;
	st.global.f32 	[%rd4+8], %f1584;
	fma.rn.f32 	%f1585, %f113, %f1439, %f1441;
	st.global.f32 	[%rd4+12], %f1585;
	fma.rn.f32 	%f1586, %f113, %f1444, %f1446;
	st.global.f32 	[%rd4+16], %f1586;
	fma.rn.f32 	%f1587, %f113, %f1449, %f1451;
	st.global.f32 	[%rd4+20], %f1587;
	fma.rn.f32 	%f1588, %f113, %f1454, %f1456;
	st.global.f32 	[%rd4+24], %f1588;
	fma.rn.f32 	%f1589, %f113, %f1459, %f1461;
	st.global.f32 	[%rd4+28], %f1589;
	fma.rn.f32 	%f1590, %f113, %f1464, %f1466;
	st.global.f32 	[%rd4+32], %f1590;
	fma.rn.f32 	%f1591, %f113, %f1469, %f1471;
	st.global.f32 	[%rd4+36], %f1591;
	fma.rn.f32 	%f1592, %f113, %f1474, %f1476;
	st.global.f32 	[%rd4+40], %f1592;
	fma.rn.f32 	%f1593, %f113, %f1479, %f1481;
	st.global.f32 	[%rd4+44], %f1593;
	fma.rn.f32 	%f1594, %f113, %f1484, %f1486;
	st.global.f32 	[%rd4+48], %f1594;
	fma.rn.f32 	%f1595, %f113, %f1489, %f1491;
	st.global.f32 	[%rd4+52], %f1595;
	fma.rn.f32 	%f1596, %f113, %f1494, %f1496;
	st.global.f32 	[%rd4+56], %f1596;
	fma.rn.f32 	%f1597, %f113, %f1499, %f1501;
	st.global.f32 	[%rd4+60], %f1597;
	fma.rn.f32 	%f1598, %f113, %f1504, %f1506;
	st.global.f32 	[%rd4+64], %f1598;
	fma.rn.f32 	%f1599, %f113, %f1509, %f1511;
	st.global.f32 	[%rd4+68], %f1599;
	fma.rn.f32 	%f1600, %f113, %f1514, %f1516;
	st.global.f32 	[%rd4+72], %f1600;
	fma.rn.f32 	%f1601, %f113, %f1519, %f1521;
	st.global.f32 	[%rd4+76], %f1601;
	fma.rn.f32 	%f1602, %f113, %f1524, %f1526;
	st.global.f32 	[%rd4+80], %f1602;
	fma.rn.f32 	%f1603, %f113, %f1529, %f1531;
	st.global.f32 	[%rd4+84], %f1603;
	fma.rn.f32 	%f1604, %f113, %f1534, %f1536;
	st.global.f32 	[%rd4+88], %f1604;
	fma.rn.f32 	%f1605, %f113, %f1539, %f1541;
	st.global.f32 	[%rd4+92], %f1605;
	fma.rn.f32 	%f1606, %f113, %f1544, %f1546;
	st.global.f32 	[%rd4+96], %f1606;
	fma.rn.f32 	%f1607, %f113, %f1549, %f1551;
	st.global.f32 	[%rd4+100], %f1607;
	fma.rn.f32 	%f1608, %f113, %f1554, %f1556;
	st.global.f32 	[%rd4+104], %f1608;
	fma.rn.f32 	%f1609, %f113, %f1559, %f1561;
	st.global.f32 	[%rd4+108], %f1609;
	fma.rn.f32 	%f1610, %f113, %f1564, %f1566;
	st.global.f32 	[%rd4+112], %f1610;
	fma.rn.f32 	%f1611, %f113, %f1569, %f1571;
	st.global.f32 	[%rd4+116], %f1611;
	fma.rn.f32 	%f1612, %f113, %f1574, %f1576;
	st.global.f32 	[%rd4+120], %f1612;
	fma.rn.f32 	%f1613, %f113, %f1579, %f1581;
	st.global.f32 	[%rd4+124], %f1613;
	add.s32 	%r31, %r7, 1;
	mov.b32 	%r198, 0;
	mov.b32 	%r197, 1;
	@%p40 bra 	$L__BB4_27;
	setp.gt.u32 	%p41, %r8, %r5;
	mad.lo.s32 	%r157, %r7, %r8, %r6;
	selp.b32 	%r198, %r6, %r157, %p41;
	selp.b32 	%r158, 1, %r8, %p41;
	mul.lo.s32 	%r197, %r8, %r158;
$L__BB4_27:
	setp.eq.s32 	%p42, %r5, 0;
	setp.gt.u32 	%p43, %r197, %r5;
	mul.lo.s32 	%r36, %r7, 19349663;
	xor.b32  	%r161, %r36, %r6;
	selp.b32 	%r162, %r161, %r198, %p43;
	rem.u32 	%r37, %r162, %r5;
	mov.b32 	%r200, 0;
	mov.b32 	%r199, 1;
	@%p42 bra 	$L__BB4_29;
	setp.gt.u32 	%p44, %r8, %r5;
	mad.lo.s32 	%r163, %r31, %r8, %r6;
	selp.b32 	%r200, %r6, %r163, %p44;
	selp.b32 	%r164, 1, %r8, %p44;
	mul.lo.s32 	%r199, %r8, %r164;
$L__BB4_29:
	setp.eq.s32 	%p45, %r5, 0;
	setp.gt.u32 	%p46, %r199, %r5;
	add.s32 	%r42, %r36, 19349663;
	xor.b32  	%r167, %r42, %r6;
	selp.b32 	%r168, %r167, %r200, %p46;
	rem.u32 	%r169, %r168, %r5;
	shl.b32 	%r170, %r169, 5;
	mul.wide.u32 	%rd63, %r170, 4;
	add.s64 	%rd64, %rd2, %rd63;
	ld.global.nc.f32 	%f1614, [%rd64];
	shl.b32 	%r171, %r37, 5;
	mul.wide.u32 	%rd65, %r171, 4;
	add.s64 	%rd66, %rd2, %rd65;
	ld.global.nc.f32 	%f1615, [%rd66];
	sub.f32 	%f1616, %f1614, %f1615;
	ld.global.f32 	%f1617, [%rd4+128];
	fma.rn.f32 	%f114, %f112, %f1616, %f1617;
	st.global.f32 	[%rd4+128], %f114;
	ld.global.nc.f32 	%f1618, [%rd64+4];
	ld.global.nc.f32 	%f1619, [%rd66+4];
	sub.f32 	%f1620, %f1618, %f1619;
	ld.global.f32 	%f1621, [%rd4+132];
	fma.rn.f32 	%f115, %f112, %f1620, %f1621;
	st.global.f32 	[%rd4+132], %f115;
	ld.global.nc.f32 	%f1622, [%rd64+8];
	ld.global.nc.f32 	%f1623, [%rd66+8];
	sub.f32 	%f1624, %f1622, %f1623;
	ld.global.f32 	%f1625, [%rd4+136];
	fma.rn.f32 	%f116, %f112, %f1624, %f1625;
	st.global.f32 	[%rd4+136], %f116;
	ld.global.nc.f32 	%f1626, [%rd64+12];
	ld.global.nc.f32 	%f1627, [%rd66+12];
	sub.f32 	%f1628, %f1626, %f1627;
	ld.global.f32 	%f1629, [%rd4+140];
	fma.rn.f32 	%f117, %f112, %f1628, %f1629;
	st.global.f32 	[%rd4+140], %f117;
	ld.global.nc.f32 	%f1630, [%rd64+16];
	ld.global.nc.f32 	%f1631, [%rd66+16];
	sub.f32 	%f1632, %f1630, %f1631;
	ld.global.f32 	%f1633, [%rd4+144];
	fma.rn.f32 	%f118, %f112, %f1632, %f1633;
	st.global.f32 	[%rd4+144], %f118;
	ld.global.nc.f32 	%f1634, [%rd64+20];
	ld.global.nc.f32 	%f1635, [%rd66+20];
	sub.f32 	%f1636, %f1634, %f1635;
	ld.global.f32 	%f1637, [%rd4+148];
	fma.rn.f32 	%f119, %f112, %f1636, %f1637;
	st.global.f32 	[%rd4+148], %f119;
	ld.global.nc.f32 	%f1638, [%rd64+24];
	ld.global.nc.f32 	%f1639, [%rd66+24];
	sub.f32 	%f1640, %f1638, %f1639;
	ld.global.f32 	%f1641, [%rd4+152];
	fma.rn.f32 	%f120, %f112, %f1640, %f1641;
	st.global.f32 	[%rd4+152], %f120;
	ld.global.nc.f32 	%f1642, [%rd64+28];
	ld.global.nc.f32 	%f1643, [%rd66+28];
	sub.f32 	%f1644, %f1642, %f1643;
	ld.global.f32 	%f1645, [%rd4+156];
	fma.rn.f32 	%f121, %f112, %f1644, %f1645;
	st.global.f32 	[%rd4+156], %f121;
	ld.global.nc.f32 	%f1646, [%rd64+32];
	ld.global.nc.f32 	%f1647, [%rd66+32];
	sub.f32 	%f1648, %f1646, %f1647;
	ld.global.f32 	%f1649, [%rd4+160];
	fma.rn.f32 	%f122, %f112, %f1648, %f1649;
	st.global.f32 	[%rd4+160], %f122;
	ld.global.nc.f32 	%f1650, [%rd64+36];
	ld.global.nc.f32 	%f1651, [%rd66+36];
	sub.f32 	%f1652, %f1650, %f1651;
	ld.global.f32 	%f1653, [%rd4+164];
	fma.rn.f32 	%f123, %f112, %f1652, %f1653;
	st.global.f32 	[%rd4+164], %f123;
	ld.global.nc.f32 	%f1654, [%rd64+40];
	ld.global.nc.f32 	%f1655, [%rd66+40];
	sub.f32 	%f1656, %f1654, %f1655;
	ld.global.f32 	%f1657, [%rd4+168];
	fma.rn.f32 	%f124, %f112, %f1656, %f1657;
	st.global.f32 	[%rd4+168], %f124;
	ld.global.nc.f32 	%f1658, [%rd64+44];
	ld.global.nc.f32 	%f1659, [%rd66+44];
	sub.f32 	%f1660, %f1658, %f1659;
	ld.global.f32 	%f1661, [%rd4+172];
	fma.rn.f32 	%f125, %f112, %f1660, %f1661;
	st.global.f32 	[%rd4+172], %f125;
	ld.global.nc.f32 	%f1662, [%rd64+48];
	ld.global.nc.f32 	%f1663, [%rd66+48];
	sub.f32 	%f1664, %f1662, %f1663;
	ld.global.f32 	%f1665, [%rd4+176];
	fma.rn.f32 	%f126, %f112, %f1664, %f1665;
	st.global.f32 	[%rd4+176], %f126;
	ld.global.nc.f32 	%f1666, [%rd64+52];
	ld.global.nc.f32 	%f1667, [%rd66+52];
	sub.f32 	%f1668, %f1666, %f1667;
	ld.global.f32 	%f1669, [%rd4+180];
	fma.rn.f32 	%f127, %f112, %f1668, %f1669;
	st.global.f32 	[%rd4+180], %f127;
	ld.global.nc.f32 	%f1670, [%rd64+56];
	ld.global.nc.f32 	%f1671, [%rd66+56];
	sub.f32 	%f1672, %f1670, %f1671;
	ld.global.f32 	%f1673, [%rd4+184];
	fma.rn.f32 	%f128, %f112, %f1672, %f1673;
	st.global.f32 	[%rd4+184], %f128;
	ld.global.nc.f32 	%f1674, [%rd64+60];
	ld.global.nc.f32 	%f1675, [%rd66+60];
	sub.f32 	%f1676, %f1674, %f1675;
	ld.global.f32 	%f1677, [%rd4+188];
	fma.rn.f32 	%f129, %f112, %f1676, %f1677;
	st.global.f32 	[%rd4+188], %f129;
	ld.global.nc.f32 	%f1678, [%rd64+64];
	ld.global.nc.f32 	%f1679, [%rd66+64];
	sub.f32 	%f1680, %f1678, %f1679;
	ld.global.f32 	%f1681, [%rd4+192];
	fma.rn.f32 	%f130, %f112, %f1680, %f1681;
	st.global.f32 	[%rd4+192], %f130;
	ld.global.nc.f32 	%f1682, [%rd64+68];
	ld.global.nc.f32 	%f1683, [%rd66+68];
	sub.f32 	%f1684, %f1682, %f1683;
	ld.global.f32 	%f1685, [%rd4+196];
	fma.rn.f32 	%f131, %f112, %f1684, %f1685;
	st.global.f32 	[%rd4+196], %f131;
	ld.global.nc.f32 	%f1686, [%rd64+72];
	ld.global.nc.f32 	%f1687, [%rd66+72];
	sub.f32 	%f1688, %f1686, %f1687;
	ld.global.f32 	%f1689, [%rd4+200];
	fma.rn.f32 	%f132, %f112, %f1688, %f1689;
	ld.global.nc.f32 	%f1690, [%rd64+76];
	ld.global.nc.f32 	%f1691, [%rd66+76];
	sub.f32 	%f1692, %f1690, %f1691;
	ld.global.f32 	%f1693, [%rd4+204];
	fma.rn.f32 	%f133, %f112, %f1692, %f1693;
	ld.global.nc.f32 	%f1694, [%rd64+80];
	ld.global.nc.f32 	%f1695, [%rd66+80];
	sub.f32 	%f1696, %f1694, %f1695;
	ld.global.f32 	%f1697, [%rd4+208];
	fma.rn.f32 	%f134, %f112, %f1696, %f1697;
	ld.global.nc.f32 	%f1698, [%rd64+84];
	ld.global.nc.f32 	%f1699, [%rd66+84];
	sub.f32 	%f1700, %f1698, %f1699;
	ld.global.f32 	%f1701, [%rd4+212];
	fma.rn.f32 	%f135, %f112, %f1700, %f1701;
	ld.global.nc.f32 	%f1702, [%rd64+88];
	ld.global.nc.f32 	%f1703, [%rd66+88];
	sub.f32 	%f1704, %f1702, %f1703;
	ld.global.f32 	%f1705, [%rd4+216];
	fma.rn.f32 	%f136, %f112, %f1704, %f1705;
	ld.global.nc.f32 	%f1706, [%rd64+92];
	ld.global.nc.f32 	%f1707, [%rd66+92];
	sub.f32 	%f1708, %f1706, %f1707;
	ld.global.f32 	%f1709, [%rd4+220];
	fma.rn.f32 	%f137, %f112, %f1708, %f1709;
	ld.global.nc.f32 	%f1710, [%rd64+96];
	ld.global.nc.f32 	%f1711, [%rd66+96];
	sub.f32 	%f1712, %f1710, %f1711;
	ld.global.f32 	%f1713, [%rd4+224];
	fma.rn.f32 	%f138, %f112, %f1712, %f1713;
	ld.global.nc.f32 	%f1714, [%rd64+100];
	ld.global.nc.f32 	%f1715, [%rd66+100];
	sub.f32 	%f1716, %f1714, %f1715;
	ld.global.f32 	%f1717, [%rd4+228];
	fma.rn.f32 	%f139, %f112, %f1716, %f1717;
	ld.global.nc.f32 	%f1718, [%rd64+104];
	ld.global.nc.f32 	%f1719, [%rd66+104];
	sub.f32 	%f1720, %f1718, %f1719;
	ld.global.f32 	%f1721, [%rd4+232];
	fma.rn.f32 	%f140, %f112, %f1720, %f1721;
	ld.global.nc.f32 	%f1722, [%rd64+108];
	ld.global.nc.f32 	%f1723, [%rd66+108];
	sub.f32 	%f1724, %f1722, %f1723;
	ld.global.f32 	%f1725, [%rd4+236];
	fma.rn.f32 	%f141, %f112, %f1724, %f1725;
	ld.global.nc.f32 	%f1726, [%rd64+112];
	ld.global.nc.f32 	%f1727, [%rd66+112];
	sub.f32 	%f1728, %f1726, %f1727;
	ld.global.f32 	%f1729, [%rd4+240];
	fma.rn.f32 	%f142, %f112, %f1728, %f1729;
	ld.global.nc.f32 	%f1730, [%rd64+116];
	ld.global.nc.f32 	%f1731, [%rd66+116];
	sub.f32 	%f1732, %f1730, %f1731;
	ld.global.f32 	%f1733, [%rd4+244];
	fma.rn.f32 	%f143, %f112, %f1732, %f1733;
	ld.global.nc.f32 	%f1734, [%rd64+120];
	ld.global.nc.f32 	%f1735, [%rd66+120];
	sub.f32 	%f1736, %f1734, %f1735;
	ld.global.f32 	%f1737, [%rd4+248];
	fma.rn.f32 	%f144, %f112, %f1736, %f1737;
	ld.global.nc.f32 	%f1738, [%rd64+124];
	ld.global.nc.f32 	%f1739, [%rd66+124];
	sub.f32 	%f1740, %f1738, %f1739;
	ld.global.f32 	%f1741, [%rd4+252];
	fma.rn.f32 	%f145, %f112, %f1740, %f1741;
	mov.b32 	%r202, 0;
	mov.b32 	%r201, 1;
	@%p45 bra 	$L__BB4_31;
	setp.gt.u32 	%p47, %r8, %r5;
	mad.lo.s32 	%r172, %r7, %r8, %r30;
	selp.b32 	%r202, %r30, %r172, %p47;
	selp.b32 	%r173, 1, %r8, %p47;
	mul.lo.s32 	%r201, %r8, %r173;
$L__BB4_31:
	setp.eq.s32 	%p48, %r5, 0;
	setp.gt.u32 	%p49, %r201, %r5;
	xor.b32  	%r176, %r36, %r30;
	selp.b32 	%r177, %r176, %r202, %p49;
	rem.u32 	%r47, %r177, %r5;
	mov.b32 	%r204, 0;
	mov.b32 	%r203, 1;
	@%p48 bra 	$L__BB4_33;
	setp.gt.u32 	%p50, %r8, %r5;
	mad.lo.s32 	%r178, %r31, %r8, %r30;
	selp.b32 	%r204, %r30, %r178, %p50;
	selp.b32 	%r179, 1, %r8, %p50;
	mul.lo.s32 	%r203, %r8, %r179;
$L__BB4_33:
	setp.gt.u32 	%p51, %r203, %r5;
	xor.b32  	%r180, %r42, %r30;
	selp.b32 	%r181, %r180, %r204, %p51;
	rem.u32 	%r182, %r181, %r5;
	shl.b32 	%r183, %r182, 5;
	mul.wide.u32 	%rd67, %r183, 4;
	add.s64 	%rd68, %rd2, %rd67;
	ld.global.nc.f32 	%f1742, [%rd68];
	shl.b32 	%r184, %r47, 5;
	mul.wide.u32 	%rd69, %r184, 4;
	add.s64 	%rd70, %rd2, %rd69;
	ld.global.nc.f32 	%f1743, [%rd70];
	sub.f32 	%f1744, %f1742, %f1743;
	fma.rn.f32 	%f1745, %f113, %f1744, %f114;
	st.global.f32 	[%rd4+128], %f1745;
	ld.global.nc.f32 	%f1746, [%rd68+4];
	ld.global.nc.f32 	%f1747, [%rd70+4];
	sub.f32 	%f1748, %f1746, %f1747;
	fma.rn.f32 	%f1749, %f113, %f1748, %f115;
	st.global.f32 	[%rd4+132], %f1749;
	ld.global.nc.f32 	%f1750, [%rd68+8];
	ld.global.nc.f32 	%f1751, [%rd70+8];
	sub.f32 	%f1752, %f1750, %f1751;
	fma.rn.f32 	%f1753, %f113, %f1752, %f116;
	st.global.f32 	[%rd4+136], %f1753;
	ld.global.nc.f32 	%f1754, [%rd68+12];
	ld.global.nc.f32 	%f1755, [%rd70+12];
	sub.f32 	%f1756, %f1754, %f1755;
	fma.rn.f32 	%f1757, %f113, %f1756, %f117;
	st.global.f32 	[%rd4+140], %f1757;
	ld.global.nc.f32 	%f1758, [%rd68+16];
	ld.global.nc.f32 	%f1759, [%rd70+16];
	sub.f32 	%f1760, %f1758, %f1759;
	fma.rn.f32 	%f1761, %f113, %f1760, %f118;
	st.global.f32 	[%rd4+144], %f1761;
	ld.global.nc.f32 	%f1762, [%rd68+20];
	ld.global.nc.f32 	%f1763, [%rd70+20];
	sub.f32 	%f1764, %f1762, %f1763;
	fma.rn.f32 	%f1765, %f113, %f1764, %f119;
	st.global.f32 	[%rd4+148], %f1765;
	ld.global.nc.f32 	%f1766, [%rd68+24];
	ld.global.nc.f32 	%f1767, [%rd70+24];
	sub.f32 	%f1768, %f1766, %f1767;
	fma.rn.f32 	%f1769, %f113, %f1768, %f120;
	st.global.f32 	[%rd4+152], %f1769;
	ld.global.nc.f32 	%f1770, [%rd68+28];
	ld.global.nc.f32 	%f1771, [%rd70+28];
	sub.f32 	%f1772, %f1770, %f1771;
	fma.rn.f32 	%f1773, %f113, %f1772, %f121;
	st.global.f32 	[%rd4+156], %f1773;
	ld.global.nc.f32 	%f1774, [%rd68+32];
	ld.global.nc.f32 	%f1775, [%rd70+32];
	sub.f32 	%f1776, %f1774, %f1775;
	fma.rn.f32 	%f1777, %f113, %f1776, %f122;
	st.global.f32 	[%rd4+160], %f1777;
	ld.global.nc.f32 	%f1778, [%rd68+36];
	ld.global.nc.f32 	%f1779, [%rd70+36];
	sub.f32 	%f1780, %f1778, %f1779;
	fma.rn.f32 	%f1781, %f113, %f1780, %f123;
	st.global.f32 	[%rd4+164], %f1781;
	ld.global.nc.f32 	%f1782, [%rd68+40];
	ld.global.nc.f32 	%f1783, [%rd70+40];
	sub.f32 	%f1784, %f1782, %f1783;
	fma.rn.f32 	%f1785, %f113, %f1784, %f124;
	st.global.f32 	[%rd4+168], %f1785;
	ld.global.nc.f32 	%f1786, [%rd68+44];
	ld.global.nc.f32 	%f1787, [%rd70+44];
	sub.f32 	%f1788, %f1786, %f1787;
	fma.rn.f32 	%f1789, %f113, %f1788, %f125;
	st.global.f32 	[%rd4+172], %f1789;
	ld.global.nc.f32 	%f1790, [%rd68+48];
	ld.global.nc.f32 	%f1791, [%rd70+48];
	sub.f32 	%f1792, %f1790, %f1791;
	fma.rn.f32 	%f1793, %f113, %f1792, %f126;
	st.global.f32 	[%rd4+176], %f1793;
	ld.global.nc.f32 	%f1794, [%rd68+52];
	ld.global.nc.f32 	%f1795, [%rd70+52];
	sub.f32 	%f1796, %f1794, %f1795;
	fma.rn.f32 	%f1797, %f113, %f1796, %f127;
	st.global.f32 	[%rd4+180], %f1797;
	ld.global.nc.f32 	%f1798, [%rd68+56];
	ld.global.nc.f32 	%f1799, [%rd70+56];
	sub.f32 	%f1800, %f1798, %f1799;
	fma.rn.f32 	%f1801, %f113, %f1800, %f128;
	st.global.f32 	[%rd4+184], %f1801;
	ld.global.nc.f32 	%f1802, [%rd68+60];
	ld.global.nc.f32 	%f1803, [%rd70+60];
	sub.f32 	%f1804, %f1802, %f1803;
	fma.rn.f32 	%f1805, %f113, %f1804, %f129;
	st.global.f32 	[%rd4+188], %f1805;
	ld.global.nc.f32 	%f1806, [%rd68+64];
	ld.global.nc.f32 	%f1807, [%rd70+64];
	sub.f32 	%f1808, %f1806, %f1807;
	fma.rn.f32 	%f1809, %f113, %f1808, %f130;
	st.global.f32 	[%rd4+192], %f1809;
	ld.global.nc.f32 	%f1810, [%rd68+68];
	ld.global.nc.f32 	%f1811, [%rd70+68];
	sub.f32 	%f1812, %f1810, %f1811;
	fma.rn.f32 	%f1813, %f113, %f1812, %f131;
	st.global.f32 	[%rd4+196], %f1813;
	ld.global.nc.f32 	%f1814, [%rd68+72];
	ld.global.nc.f32 	%f1815, [%rd70+72];
	sub.f32 	%f1816, %f1814, %f1815;
	fma.rn.f32 	%f1817, %f113, %f1816, %f132;
	st.global.f32 	[%rd4+200], %f1817;
	ld.global.nc.f32 	%f1818, [%rd68+76];
	ld.global.nc.f32 	%f1819, [%rd70+76];
	sub.f32 	%f1820, %f1818, %f1819;
	fma.rn.f32 	%f1821, %f113, %f1820, %f133;
	st.global.f32 	[%rd4+204], %f1821;
	ld.global.nc.f32 	%f1822, [%rd68+80];
	ld.global.nc.f32 	%f1823, [%rd70+80];
	sub.f32 	%f1824, %f1822, %f1823;
	fma.rn.f32 	%f1825, %f113, %f1824, %f134;
	st.global.f32 	[%rd4+208], %f1825;
	ld.global.nc.f32 	%f1826, [%rd68+84];
	ld.global.nc.f32 	%f1827, [%rd70+84];
	sub.f32 	%f1828, %f1826, %f1827;
	fma.rn.f32 	%f1829, %f113, %f1828, %f135;
	st.global.f32 	[%rd4+212], %f1829;
	ld.global.nc.f32 	%f1830, [%rd68+88];
	ld.global.nc.f32 	%f1831, [%rd70+88];
	sub.f32 	%f1832, %f1830, %f1831;
	fma.rn.f32 	%f1833, %f113, %f1832, %f136;
	st.global.f32 	[%rd4+216], %f1833;
	ld.global.nc.f32 	%f1834, [%rd68+92];
	ld.global.nc.f32 	%f1835, [%rd70+92];
	sub.f32 	%f1836, %f1834, %f1835;
	fma.rn.f32 	%f1837, %f113, %f1836, %f137;
	st.global.f32 	[%rd4+220], %f1837;
	ld.global.nc.f32 	%f1838, [%rd68+96];
	ld.global.nc.f32 	%f1839, [%rd70+96];
	sub.f32 	%f1840, %f1838, %f1839;
	fma.rn.f32 	%f1841, %f113, %f1840, %f138;
	st.global.f32 	[%rd4+224], %f1841;
	ld.global.nc.f32 	%f1842, [%rd68+100];
	ld.global.nc.f32 	%f1843, [%rd70+100];
	sub.f32 	%f1844, %f1842, %f1843;
	fma.rn.f32 	%f1845, %f113, %f1844, %f139;
	st.global.f32 	[%rd4+228], %f1845;
	ld.global.nc.f32 	%f1846, [%rd68+104];
	ld.global.nc.f32 	%f1847, [%rd70+104];
	sub.f32 	%f1848, %f1846, %f1847;
	fma.rn.f32 	%f1849, %f113, %f1848, %f140;
	st.global.f32 	[%rd4+232], %f1849;
	ld.global.nc.f32 	%f1850, [%rd68+108];
	ld.global.nc.f32 	%f1851, [%rd70+108];
	sub.f32 	%f1852, %f1850, %f1851;
	fma.rn.f32 	%f1853, %f113, %f1852, %f141;
	st.global.f32 	[%rd4+236], %f1853;
	ld.global.nc.f32 	%f1854, [%rd68+112];
	ld.global.nc.f32 	%f1855, [%rd70+112];
	sub.f32 	%f1856, %f1854, %f1855;
	fma.rn.f32 	%f1857, %f113, %f1856, %f142;
	st.global.f32 	[%rd4+240], %f1857;
	ld.global.nc.f32 	%f1858, [%rd68+116];
	ld.global.nc.f32 	%f1859, [%rd70+116];
	sub.f32 	%f1860, %f1858, %f1859;
	fma.rn.f32 	%f1861, %f113, %f1860, %f143;
	st.global.f32 	[%rd4+244], %f1861;
	ld.global.nc.f32 	%f1862, [%rd68+120];
	ld.global.nc.f32 	%f1863, [%rd70+120];
	sub.f32 	%f1864, %f1862, %f1863;
	fma.rn.f32 	%f1865, %f113, %f1864, %f144;
	st.global.f32 	[%rd4+248], %f1865;
	ld.global.nc.f32 	%f1866, [%rd68+124];
	ld.global.nc.f32 	%f1867, [%rd70+124];
	sub.f32 	%f1868, %f1866, %f1867;
	fma.rn.f32 	%f1869, %f113, %f1868, %f145;
	st.global.f32 	[%rd4+252], %f1869;
	bra.uni 	$L__BB4_36;
$L__BB4_34:
	ld.param.u64 	%rd75, [_Z11kernel_gridILj2ELj32EEvPKfS1_PKiPffjjjjbS4_j_param_10];
	add.f32 	%f924, %f13, %f13;
	setp.eq.f32 	%p39, %f924, %f13;
	abs.f32 	%f925, %f13;
	mov.f32 	%f926, 0f3F800000;
	sub.f32 	%f927, %f926, %f11;
	mul.f32 	%f928, %f10, %f927;
	lg2.approx.f32 	%f929, %f925;
	mul.f32 	%f930, %f929, 0fBF2AAAAB;
	ex2.approx.ftz.f32 	%f931, %f930;
	mul.f32 	%f932, %f925, %f931;
	neg.f32 	%f933, %f932;
	mul.f32 	%f934, %f931, %f933;
	fma.rn.f32 	%f935, %f932, %f934, 0f3F800000;
	mul.f32 	%f936, %f935, 0f3EAAAAAB;
	fma.rn.f32 	%f937, %f932, %f936, %f932;
	selp.f32 	%f938, %f924, %f937, %p39;
	cvt.rzi.u32.f32 	%r130, %f938;
	rem.u32 	%r131, %r6, %r130;
	shl.b32 	%r132, %r131, 5;
	add.s32 	%r133, %r6, 1;
	rem.u32 	%r134, %r133, %r130;
	shl.b32 	%r135, %r134, 5;
	mul.wide.u32 	%rd42, %r135, 4;
	add.s64 	%rd43, %rd2, %rd42;
	ld.global.nc.f32 	%f939, [%rd43];
	mul.wide.u32 	%rd44, %r132, 4;
	add.s64 	%rd45, %rd2, %rd44;
	ld.global.nc.f32 	%f940, [%rd45];
	sub.f32 	%f941, %f939, %f940;
	cvta.to.global.u64 	%rd46, %rd75;
	mul.wide.u32 	%rd47, %r29, 4;
	add.s64 	%rd48, %rd46, %rd47;
	ld.global.f32 	%f942, [%rd48];
	fma.rn.f32 	%f943, %f928, %f941, %f942;
	ld.global.nc.f32 	%f944, [%rd43+4];
	ld.global.nc.f32 	%f945, [%rd45+4];
	sub.f32 	%f946, %f944, %f945;
	ld.global.f32 	%f947, [%rd48+4];
	fma.rn.f32 	%f948, %f928, %f946, %f947;
	ld.global.nc.f32 	%f949, [%rd43+8];
	ld.global.nc.f32 	%f950, [%rd45+8];
	sub.f32 	%f951, %f949, %f950;
	ld.global.f32 	%f952, [%rd48+8];
	fma.rn.f32 	%f953, %f928, %f951, %f952;
	ld.global.nc.f32 	%f954, [%rd43+12];
	ld.global.nc.f32 	%f955, [%rd45+12];
	sub.f32 	%f956, %f954, %f955;
	ld.global.f32 	%f957, [%rd48+12];
	fma.rn.f32 	%f958, %f928, %f956, %f957;
	ld.global.nc.f32 	%f959, [%rd43+16];
	ld.global.nc.f32 	%f960, [%rd45+16];
	sub.f32 	%f961, %f959, %f960;
	ld.global.f32 	%f962, [%rd48+16];
	fma.rn.f32 	%f963, %f928, %f961, %f962;
	ld.global.nc.f32 	%f964, [%rd43+20];
	ld.global.nc.f32 	%f965, [%rd45+20];
	sub.f32 	%f966, %f964, %f965;
	ld.global.f32 	%f967, [%rd48+20];
	fma.rn.f32 	%f968, %f928, %f966, %f967;
	ld.global.nc.f32 	%f969, [%rd43+24];
	ld.global.nc.f32 	%f970, [%rd45+24];
	sub.f32 	%f971, %f969, %f970;
	ld.global.f32 	%f972, [%rd48+24];
	fma.rn.f32 	%f973, %f928, %f971, %f972;
	ld.global.nc.f32 	%f974, [%rd43+28];
	ld.global.nc.f32 	%f975, [%rd45+28];
	sub.f32 	%f976, %f974, %f975;
	ld.global.f32 	%f977, [%rd48+28];
	fma.rn.f32 	%f978, %f928, %f976, %f977;
	ld.global.nc.f32 	%f979, [%rd43+32];
	ld.global.nc.f32 	%f980, [%rd45+32];
	sub.f32 	%f981, %f979, %f980;
	ld.global.f32 	%f982, [%rd48+32];
	fma.rn.f32 	%f983, %f928, %f981, %f982;
	ld.global.nc.f32 	%f984, [%rd43+36];
	ld.global.nc.f32 	%f985, [%rd45+36];
	sub.f32 	%f986, %f984, %f985;
	ld.global.f32 	%f987, [%rd48+36];
	fma.rn.f32 	%f988, %f928, %f986, %f987;
	ld.global.nc.f32 	%f989, [%rd43+40];
	ld.global.nc.f32 	%f990, [%rd45+40];
	sub.f32 	%f991, %f989, %f990;
	ld.global.f32 	%f992, [%rd48+40];
	fma.rn.f32 	%f993, %f928, %f991, %f992;
	ld.global.nc.f32 	%f994, [%rd43+44];
	ld.global.nc.f32 	%f995, [%rd45+44];
	sub.f32 	%f996, %f994, %f995;
	ld.global.f32 	%f997, [%rd48+44];
	fma.rn.f32 	%f998, %f928, %f996, %f997;
	ld.global.nc.f32 	%f999, [%rd43+48];
	ld.global.nc.f32 	%f1000, [%rd45+48];
	sub.f32 	%f1001, %f999, %f1000;
	ld.global.f32 	%f1002, [%rd48+48];
	fma.rn.f32 	%f1003, %f928, %f1001, %f1002;
	ld.global.nc.f32 	%f1004, [%rd43+52];
	ld.global.nc.f32 	%f1005, [%rd45+52];
	sub.f32 	%f1006, %f1004, %f1005;
	ld.global.f32 	%f1007, [%rd48+52];
	fma.rn.f32 	%f1008, %f928, %f1006, %f1007;
	ld.global.nc.f32 	%f1009, [%rd43+56];
	ld.global.nc.f32 	%f1010, [%rd45+56];
	sub.f32 	%f1011, %f1009, %f1010;
	ld.global.f32 	%f1012, [%rd48+56];
	fma.rn.f32 	%f1013, %f928, %f1011, %f1012;
	ld.global.nc.f32 	%f1014, [%rd43+60];
	ld.global.nc.f32 	%f1015, [%rd45+60];
	sub.f32 	%f1016, %f1014, %f1015;
	ld.global.f32 	%f1017, [%rd48+60];
	fma.rn.f32 	%f1018, %f928, %f1016, %f1017;
	ld.global.nc.f32 	%f1019, [%rd43+64];
	ld.global.nc.f32 	%f1020, [%rd45+64];
	sub.f32 	%f1021, %f1019, %f1020;
	ld.global.f32 	%f1022, [%rd48+64];
	fma.rn.f32 	%f1023, %f928, %f1021, %f1022;
	ld.global.nc.f32 	%f1024, [%rd43+68];
	ld.global.nc.f32 	%f1025, [%rd45+68];
	sub.f32 	%f1026, %f1024, %f1025;
	ld.global.f32 	%f1027, [%rd48+68];
	fma.rn.f32 	%f1028, %f928, %f1026, %f1027;
	ld.global.nc.f32 	%f1029, [%rd43+72];
	ld.global.nc.f32 	%f1030, [%rd45+72];
	sub.f32 	%f1031, %f1029, %f1030;
	ld.global.f32 	%f1032, [%rd48+72];
	fma.rn.f32 	%f1033, %f928, %f1031, %f1032;
	ld.global.nc.f32 	%f1034, [%rd43+76];
	ld.global.nc.f32 	%f1035, [%rd45+76];
	sub.f32 	%f1036, %f1034, %f1035;
	ld.global.f32 	%f1037, [%rd48+76];
	fma.rn.f32 	%f1038, %f928, %f1036, %f1037;
	ld.global.nc.f32 	%f1039, [%rd43+80];
	ld.global.nc.f32 	%f1040, [%rd45+80];
	sub.f32 	%f1041, %f1039, %f1040;
	ld.global.f32 	%f1042, [%rd48+80];
	fma.rn.f32 	%f1043, %f928, %f1041, %f1042;
	ld.global.nc.f32 	%f1044, [%rd43+84];
	ld.global.nc.f32 	%f1045, [%rd45+84];
	sub.f32 	%f1046, %f1044, %f1045;
	ld.global.f32 	%f1047, [%rd48+84];
	fma.rn.f32 	%f1048, %f928, %f1046, %f1047;
	ld.global.nc.f32 	%f1049, [%rd43+88];
	ld.global.nc.f32 	%f1050, [%rd45+88];
	sub.f32 	%f1051, %f1049, %f1050;
	ld.global.f32 	%f1052, [%rd48+88];
	fma.rn.f32 	%f1053, %f928, %f1051, %f1052;
	ld.global.nc.f32 	%f1054, [%rd43+92];
	ld.global.nc.f32 	%f1055, [%rd45+92];
	sub.f32 	%f1056, %f1054, %f1055;
	ld.global.f32 	%f1057, [%rd48+92];
	fma.rn.f32 	%f1058, %f928, %f1056, %f1057;
	ld.global.nc.f32 	%f1059, [%rd43+96];
	ld.global.nc.f32 	%f1060, [%rd45+96];
	sub.f32 	%f1061, %f1059, %f1060;
	ld.global.f32 	%f1062, [%rd48+96];
	fma.rn.f32 	%f1063, %f928, %f1061, %f1062;
	ld.global.nc.f32 	%f1064, [%rd43+100];
	ld.global.nc.f32 	%f1065, [%rd45+100];
	sub.f32 	%f1066, %f1064, %f1065;
	ld.global.f32 	%f1067, [%rd48+100];
	fma.rn.f32 	%f1068, %f928, %f1066, %f1067;
	ld.global.nc.f32 	%f1069, [%rd43+104];
	ld.global.nc.f32 	%f1070, [%rd45+104];
	sub.f32 	%f1071, %f1069, %f1070;
	ld.global.f32 	%f1072, [%rd48+104];
	fma.rn.f32 	%f1073, %f928, %f1071, %f1072;
	ld.global.nc.f32 	%f1074, [%rd43+108];
	ld.global.nc.f32 	%f1075, [%rd45+108];
	sub.f32 	%f1076, %f1074, %f1075;
	ld.global.f32 	%f1077, [%rd48+108];
	fma.rn.f32 	%f1078, %f928, %f1076, %f1077;
	ld.global.nc.f32 	%f1079, [%rd43+112];
	ld.global.nc.f32 	%f1080, [%rd45+112];
	sub.f32 	%f1081, %f1079, %f1080;
	ld.global.f32 	%f1082, [%rd48+112];
	fma.rn.f32 	%f1083, %f928, %f1081, %f1082;
	ld.global.nc.f32 	%f1084, [%rd43+116];
	ld.global.nc.f32 	%f1085, [%rd45+116];
	sub.f32 	%f1086, %f1084, %f1085;
	ld.global.f32 	%f1087, [%rd48+116];
	fma.rn.f32 	%f1088, %f928, %f1086, %f1087;
	ld.global.nc.f32 	%f1089, [%rd43+120];
	ld.global.nc.f32 	%f1090, [%rd45+120];
	sub.f32 	%f1091, %f1089, %f1090;
	ld.global.f32 	%f1092, [%rd48+120];
	fma.rn.f32 	%f1093, %f928, %f1091, %f1092;
	ld.global.nc.f32 	%f1094, [%rd43+124];
	ld.global.nc.f32 	%f1095, [%rd45+124];
	sub.f32 	%f1096, %f1094, %f1095;
	ld.global.f32 	%f1097, [%rd48+124];
	fma.rn.f32 	%f1098, %f928, %f1096, %f1097;
	mul.f32 	%f1099, %f10, %f11;
	fma.rn.f32 	%f1100, %f1099, %f941, %f943;
	st.global.f32 	[%rd48], %f1100;
	fma.rn.f32 	%f1101, %f1099, %f946, %f948;
	st.global.f32 	[%rd48+4], %f1101;
	fma.rn.f32 	%f1102, %f1099, %f951, %f953;
	st.global.f32 	[%rd48+8], %f1102;
	fma.rn.f32 	%f1103, %f1099, %f956, %f958;
	st.global.f32 	[%rd48+12], %f1103;
	fma.rn.f32 	%f1104, %f1099, %f961, %f963;
	st.global.f32 	[%rd48+16], %f1104;
	fma.rn.f32 	%f1105, %f1099, %f966, %f968;
	st.global.f32 	[%rd48+20], %f1105;
	fma.rn.f32 	%f1106, %f1099, %f971, %f973;
	st.global.f32 	[%rd48+24], %f1106;
	fma.rn.f32 	%f1107, %f1099, %f976, %f978;
	st.global.f32 	[%rd48+28], %f1107;
	fma.rn.f32 	%f1108, %f1099, %f981, %f983;
	st.global.f32 	[%rd48+32], %f1108;
	fma.rn.f32 	%f1109, %f1099, %f986, %f988;
	st.global.f32 	[%rd48+36], %f1109;
	fma.rn.f32 	%f1110, %f1099, %f991, %f993;
	st.global.f32 	[%rd48+40], %f1110;
	fma.rn.f32 	%f1111, %f1099, %f996, %f998;
	st.global.f32 	[%rd48+44], %f1111;
	fma.rn.f32 	%f1112, %f1099, %f1001, %f1003;
	st.global.f32 	[%rd48+48], %f1112;
	fma.rn.f32 	%f1113, %f1099, %f1006, %f1008;
	st.global.f32 	[%rd48+52], %f1113;
	fma.rn.f32 	%f1114, %f1099, %f1011, %f1013;
	st.global.f32 	[%rd48+56], %f1114;
	fma.rn.f32 	%f1115, %f1099, %f1016, %f1018;
	st.global.f32 	[%rd48+60], %f1115;
	fma.rn.f32 	%f1116, %f1099, %f1021, %f1023;
	st.global.f32 	[%rd48+64], %f1116;
	fma.rn.f32 	%f1117, %f1099, %f1026, %f1028;
	st.global.f32 	[%rd48+68], %f1117;
	fma.rn.f32 	%f1118, %f1099, %f1031, %f1033;
	st.global.f32 	[%rd48+72], %f1118;
	fma.rn.f32 	%f1119, %f1099, %f1036, %f1038;
	st.global.f32 	[%rd48+76], %f1119;
	fma.rn.f32 	%f1120, %f1099, %f1041, %f1043;
	st.global.f32 	[%rd48+80], %f1120;
	fma.rn.f32 	%f1121, %f1099, %f1046, %f1048;
	st.global.f32 	[%rd48+84], %f1121;
	fma.rn.f32 	%f1122, %f1099, %f1051, %f1053;
	st.global.f32 	[%rd48+88], %f1122;
	fma.rn.f32 	%f1123, %f1099, %f1056, %f1058;
	st.global.f32 	[%rd48+92], %f1123;
	fma.rn.f32 	%f1124, %f1099, %f1061, %f1063;
	st.global.f32 	[%rd48+96], %f1124;
	fma.rn.f32 	%f1125, %f1099, %f1066, %f1068;
	st.global.f32 	[%rd48+100], %f1125;
	fma.rn.f32 	%f1126, %f1099, %f1071, %f1073;
	st.global.f32 	[%rd48+104], %f1126;
	fma.rn.f32 	%f1127, %f1099, %f1076, %f1078;
	st.global.f32 	[%rd48+108], %f1127;
	fma.rn.f32 	%f1128, %f1099, %f1081, %f1083;
	st.global.f32 	[%rd48+112], %f1128;
	fma.rn.f32 	%f1129, %f1099, %f1086, %f1088;
	st.global.f32 	[%rd48+116], %f1129;
	fma.rn.f32 	%f1130, %f1099, %f1091, %f1093;
	st.global.f32 	[%rd48+120], %f1130;
	fma.rn.f32 	%f1131, %f1099, %f1096, %f1098;
	st.global.f32 	[%rd48+124], %f1131;
	add.s32 	%r136, %r7, 1;
	rem.u32 	%r137, %r7, %r130;
	mul.lo.s32 	%r138, %r137, %r130;
	add.s32 	%r139, %r138, %r131;
	shl.b32 	%r140, %r139, 5;
	rem.u32 	%r141, %r136, %r130;
	mul.lo.s32 	%r142, %r141, %r130;
	add.s32 	%r143, %r142, %r131;
	shl.b32 	%r144, %r143, 5;
	mul.wide.u32 	%rd49, %r144, 4;
	add.s64 	%rd50, %rd2, %rd49;
	ld.global.nc.f32 	%f1132, [%rd50];
	mul.wide.u32 	%rd51, %r140, 4;
	add.s64 	%rd52, %rd2, %rd51;
	ld.global.nc.f32 	%f1133, [%rd52];
	sub.f32 	%f1134, %f1132, %f1133;
	ld.global.f32 	%f1135, [%rd48+128];
	fma.rn.f32 	%f1136, %f928, %f1134, %f1135;
	ld.global.nc.f32 	%f1137, [%rd50+4];
	ld.global.nc.f32 	%f1138, [%rd52+4];
	sub.f32 	%f1139, %f1137, %f1138;
	ld.global.f32 	%f1140, [%rd48+132];
	fma.rn.f32 	%f1141, %f928, %f1139, %f1140;
	ld.global.nc.f32 	%f1142, [%rd50+8];
	ld.global.nc.f32 	%f1143, [%rd52+8];
	sub.f32 	%f1144, %f1142, %f1143;
	ld.global.f32 	%f1145, [%rd48+136];
	fma.rn.f32 	%f1146, %f928, %f1144, %f1145;
	ld.global.nc.f32 	%f1147, [%rd50+12];
	ld.global.nc.f32 	%f1148, [%rd52+12];
	sub.f32 	%f1149, %f1147, %f1148;
	ld.global.f32 	%f1150, [%rd48+140];
	fma.rn.f32 	%f1151, %f928, %f1149, %f1150;
	ld.global.nc.f32 	%f1152, [%rd50+16];
	ld.global.nc.f32 	%f1153, [%rd52+16];
	sub.f32 	%f1154, %f1152, %f1153;
	ld.global.f32 	%f1155, [%rd48+144];
	fma.rn.f32 	%f1156, %f928, %f1154, %f1155;
	ld.global.nc.f32 	%f1157, [%rd50+20];
	ld.global.nc.f32 	%f1158, [%rd52+20];
	sub.f32 	%f1159, %f1157, %f1158;
	ld.global.f32 	%f1160, [%rd48+148];
	fma.rn.f32 	%f1161, %f928, %f1159, %f1160;
	ld.global.nc.f32 	%f1162, [%rd50+24];
	ld.global.nc.f32 	%f1163, [%rd52+24];
	sub.f32 	%f1164, %f1162, %f1163;
	ld.global.f32 	%f1165, [%rd48+152];
	fma.rn.f32 	%f1166, %f928, %f1164, %f1165;
	ld.global.nc.f32 	%f1167, [%rd50+28];
	ld.global.nc.f32 	%f1168, [%rd52+28];
	sub.f32 	%f1169, %f1167, %f1168;
	ld.global.f32 	%f1170, [%rd48+156];
	fma.rn.f32 	%f1171, %f928, %f1169, %f1170;
	ld.global.nc.f32 	%f1172, [%rd50+32];
	ld.global.nc.f32 	%f1173, [%rd52+32];
	sub.f32 	%f1174, %f1172, %f1173;
	ld.global.f32 	%f1175, [%rd48+160];
	fma.rn.f32 	%f1176, %f928, %f1174, %f1175;
	ld.global.nc.f32 	%f1177, [%rd50+36];
	ld.global.nc.f32 	%f1178, [%rd52+36];
	sub.f32 	%f1179, %f1177, %f1178;
	ld.global.f32 	%f1180, [%rd48+164];
	fma.rn.f32 	%f1181, %f928, %f1179, %f1180;
	ld.global.nc.f32 	%f1182, [%rd50+40];
	ld.global.nc.f32 	%f1183, [%rd52+40];
	sub.f32 	%f1184, %f1182, %f1183;
	ld.global.f32 	%f1185, [%rd48+168];
	fma.rn.f32 	%f1186, %f928, %f1184, %f1185;
	ld.global.nc.f32 	%f1187, [%rd50+44];
	ld.global.nc.f32 	%f1188, [%rd52+44];
	sub.f32 	%f1189, %f1187, %f1188;
	ld.global.f32 	%f1190, [%rd48+172];
	fma.rn.f32 	%f1191, %f928, %f1189, %f1190;
	ld.global.nc.f32 	%f1192, [%rd50+48];
	ld.global.nc.f32 	%f1193, [%rd52+48];
	sub.f32 	%f1194, %f1192, %f1193;
	ld.global.f32 	%f1195, [%rd48+176];
	fma.rn.f32 	%f1196, %f928, %f1194, %f1195;
	ld.global.nc.f32 	%f1197, [%rd50+52];
	ld.global.nc.f32 	%f1198, [%rd52+52];
	sub.f32 	%f1199, %f1197, %f1198;
	ld.global.f32 	%f1200, [%rd48+180];
	fma.rn.f32 	%f1201, %f928, %f1199, %f1200;
	ld.global.nc.f32 	%f1202, [%rd50+56];
	ld.global.nc.f32 	%f1203, [%rd52+56];
	sub.f32 	%f1204, %f1202, %f1203;
	ld.global.f32 	%f1205, [%rd48+184];
	fma.rn.f32 	%f1206, %f928, %f1204, %f1205;
	ld.global.nc.f32 	%f1207, [%rd50+60];
	ld.global.nc.f32 	%f1208, [%rd52+60];
	sub.f32 	%f1209, %f1207, %f1208;
	ld.global.f32 	%f1210, [%rd48+188];
	fma.rn.f32 	%f1211, %f928, %f1209, %f1210;
	ld.global.nc.f32 	%f1212, [%rd50+64];
	ld.global.nc.f32 	%f1213, [%rd52+64];
	sub.f32 	%f1214, %f1212, %f1213;
	ld.global.f32 	%f1215, [%rd48+192];
	fma.rn.f32 	%f1216, %f928, %f1214, %f1215;
	ld.global.nc.f32 	%f1217, [%rd50+68];
	ld.global.nc.f32 	%f1218, [%rd52+68];
	sub.f32 	%f1219, %f1217, %f1218;
	ld.global.f32 	%f1220, [%rd48+196];
	fma.rn.f32 	%f1221, %f928, %f1219, %f1220;
	ld.global.nc.f32 	%f1222, [%rd50+72];
	ld.global.nc.f32 	%f1223, [%rd52+72];
	sub.f32 	%f1224, %f1222, %f1223;
	ld.global.f32 	%f1225, [%rd48+200];
	fma.rn.f32 	%f1226, %f928, %f1224, %f1225;
	ld.global.nc.f32 	%f1227, [%rd50+76];
	ld.global.nc.f32 	%f1228, [%rd52+76];
	sub.f32 	%f1229, %f1227, %f1228;
	ld.global.f32 	%f1230, [%rd48+204];
	fma.rn.f32 	%f1231, %f928, %f1229, %f1230;
	ld.global.nc.f32 	%f1232, [%rd50+80];
	ld.global.nc.f32 	%f1233, [%rd52+80];
	sub.f32 	%f1234, %f1232, %f1233;
	ld.global.f32 	%f1235, [%rd48+208];
	fma.rn.f32 	%f1236, %f928, %f1234, %f1235;
	ld.global.nc.f32 	%f1237, [%rd50+84];
	ld.global.nc.f32 	%f1238, [%rd52+84];
	sub.f32 	%f1239, %f1237, %f1238;
	ld.global.f32 	%f1240, [%rd48+212];
	fma.rn.f32 	%f1241, %f928, %f1239, %f1240;
	ld.global.nc.f32 	%f1242, [%rd50+88];
	ld.global.nc.f32 	%f1243, [%rd52+88];
	sub.f32 	%f1244, %f1242, %f1243;
	ld.global.f32 	%f1245, [%rd48+216];
	fma.rn.f32 	%f1246, %f928, %f1244, %f1245;
	ld.global.nc.f32 	%f1247, [%rd50+92];
	ld.global.nc.f32 	%f1248, [%rd52+92];
	sub.f32 	%f1249, %f1247, %f1248;
	ld.global.f32 	%f1250, [%rd48+220];
	fma.rn.f32 	%f1251, %f928, %f1249, %f1250;
	ld.global.nc.f32 	%f1252, [%rd50+96];
	ld.global.nc.f32 	%f1253, [%rd52+96];
	sub.f32 	%f1254, %f1252, %f1253;
	ld.global.f32 	%f1255, [%rd48+224];
	fma.rn.f32 	%f1256, %f928, %f1254, %f1255;
	ld.global.nc.f32 	%f1257, [%rd50+100];
	ld.global.nc.f32 	%f1258, [%rd52+100];
	sub.f32 	%f1259, %f1257, %f1258;
	ld.global.f32 	%f1260, [%rd48+228];
	fma.rn.f32 	%f1261, %f928, %f1259, %f1260;
	ld.global.nc.f32 	%f1262, [%rd50+104];
	ld.global.nc.f32 	%f1263, [%rd52+104];
	sub.f32 	%f1264, %f1262, %f1263;
	ld.global.f32 	%f1265, [%rd48+232];
	fma.rn.f32 	%f1266, %f928, %f1264, %f1265;
	ld.global.nc.f32 	%f1267, [%rd50+108];
	ld.global.nc.f32 	%f1268, [%rd52+108];
	sub.f32 	%f1269, %f1267, %f1268;
	ld.global.f32 	%f1270, [%rd48+236];
	fma.rn.f32 	%f1271, %f928, %f1269, %f1270;
	ld.global.nc.f32 	%f1272, [%rd50+112];
	ld.global.nc.f32 	%f1273, [%rd52+112];
	sub.f32 	%f1274, %f1272, %f1273;
	ld.global.f32 	%f1275, [%rd48+240];
	fma.rn.f32 	%f1276, %f928, %f1274, %f1275;
	ld.global.nc.f32 	%f1277, [%rd50+116];
	ld.global.nc.f32 	%f1278, [%rd52+116];
	sub.f32 	%f1279, %f1277, %f1278;
	ld.global.f32 	%f1280, [%rd48+244];
	fma.rn.f32 	%f1281, %f928, %f1279, %f1280;
	ld.global.nc.f32 	%f1282, [%rd50+120];
	ld.global.nc.f32 	%f1283, [%rd52+120];
	sub.f32 	%f1284, %f1282, %f1283;
	ld.global.f32 	%f1285, [%rd48+248];
	fma.rn.f32 	%f1286, %f928, %f1284, %f1285;
	ld.global.nc.f32 	%f1287, [%rd50+124];
	ld.global.nc.f32 	%f1288, [%rd52+124];
	sub.f32 	%f1289, %f1287, %f1288;
	ld.global.f32 	%f1290, [%rd48+252];
	fma.rn.f32 	%f1291, %f928, %f1289, %f1290;
	add.s32 	%r145, %r138, %r134;
	shl.b32 	%r146, %r145, 5;
	add.s32 	%r147, %r142, %r134;
	shl.b32 	%r148, %r147, 5;
	mul.wide.u32 	%rd53, %r148, 4;
	add.s64 	%rd54, %rd2, %rd53;
	ld.global.nc.f32 	%f1292, [%rd54];
	mul.wide.u32 	%rd55, %r146, 4;
	add.s64 	%rd56, %rd2, %rd55;
	ld.global.nc.f32 	%f1293, [%rd56];
	sub.f32 	%f1294, %f1292, %f1293;
	fma.rn.f32 	%f1295, %f1099, %f1294, %f1136;
	st.global.f32 	[%rd48+128], %f1295;
	ld.global.nc.f32 	%f1296, [%rd54+4];
	ld.global.nc.f32 	%f1297, [%rd56+4];
	sub.f32 	%f1298, %f1296, %f1297;
	fma.rn.f32 	%f1299, %f1099, %f1298, %f1141;
	st.global.f32 	[%rd48+132], %f1299;
	ld.global.nc.f32 	%f1300, [%rd54+8];
	ld.global.nc.f32 	%f1301, [%rd56+8];
	sub.f32 	%f1302, %f1300, %f1301;
	fma.rn.f32 	%f1303, %f1099, %f1302, %f1146;
	st.global.f32 	[%rd48+136], %f1303;
	ld.global.nc.f32 	%f1304, [%rd54+12];
	ld.global.nc.f32 	%f1305, [%rd56+12];
	sub.f32 	%f1306, %f1304, %f1305;
	fma.rn.f32 	%f1307, %f1099, %f1306, %f1151;
	st.global.f32 	[%rd48+140], %f1307;
	ld.global.nc.f32 	%f1308, [%rd54+16];
	ld.global.nc.f32 	%f1309, [%rd56+16];
	sub.f32 	%f1310, %f1308, %f1309;
	fma.rn.f32 	%f1311, %f1099, %f1310, %f1156;
	st.global.f32 	[%rd48+144], %f1311;
	ld.global.nc.f32 	%f1312, [%rd54+20];
	ld.global.nc.f32 	%f1313, [%rd56+20];
	sub.f32 	%f1314, %f1312, %f1313;
	fma.rn.f32 	%f1315, %f1099, %f1314, %f1161;
	st.global.f32 	[%rd48+148], %f1315;
	ld.global.nc.f32 	%f1316, [%rd54+24];
	ld.global.nc.f32 	%f1317, [%rd56+24];
	sub.f32 	%f1318, %f1316, %f1317;
	fma.rn.f32 	%f1319, %f1099, %f1318, %f1166;
	st.global.f32 	[%rd48+152], %f1319;
	ld.global.nc.f32 	%f1320, [%rd54+28];
	ld.global.nc.f32 	%f1321, [%rd56+28];
	sub.f32 	%f1322, %f1320, %f1321;
	fma.rn.f32 	%f1323, %f1099, %f1322, %f1171;
	st.global.f32 	[%rd48+156], %f1323;
	ld.global.nc.f32 	%f1324, [%rd54+32];
	ld.global.nc.f32 	%f1325, [%rd56+32];
	sub.f32 	%f1326, %f1324, %f1325;
	fma.rn.f32 	%f1327, %f1099, %f1326, %f1176;
	st.global.f32 	[%rd48+160], %f1327;
	ld.global.nc.f32 	%f1328, [%rd54+36];
	ld.global.nc.f32 	%f1329, [%rd56+36];
	sub.f32 	%f1330, %f1328, %f1329;
	fma.rn.f32 	%f1331, %f1099, %f1330, %f1181;
	st.global.f32 	[%rd48+164], %f1331;
	ld.global.nc.f32 	%f1332, [%rd54+40];
	ld.global.nc.f32 	%f1333, [%rd56+40];
	sub.f32 	%f1334, %f1332, %f1333;
	fma.rn.f32 	%f1335, %f1099, %f1334, %f1186;
	st.global.f32 	[%rd48+168], %f1335;
	ld.global.nc.f32 	%f1336, [%rd54+44];
	ld.global.nc.f32 	%f1337, [%rd56+44];
	sub.f32 	%f1338, %f1336, %f1337;
	fma.rn.f32 	%f1339, %f1099, %f1338, %f1191;
	st.global.f32 	[%rd48+172], %f1339;
	ld.global.nc.f32 	%f1340, [%rd54+48];
	ld.global.nc.f32 	%f1341, [%rd56+48];
	sub.f32 	%f1342, %f1340, %f1341;
	fma.rn.f32 	%f1343, %f1099, %f1342, %f1196;
	st.global.f32 	[%rd48+176], %f1343;
	ld.global.nc.f32 	%f1344, [%rd54+52];
	ld.global.nc.f32 	%f1345, [%rd56+52];
	sub.f32 	%f1346, %f1344, %f1345;
	fma.rn.f32 	%f1347, %f1099, %f1346, %f1201;
	st.global.f32 	[%rd48+180], %f1347;
	ld.global.nc.f32 	%f1348, [%rd54+56];
	ld.global.nc.f32 	%f1349, [%rd56+56];
	sub.f32 	%f1350, %f1348, %f1349;
	fma.rn.f32 	%f1351, %f1099, %f1350, %f1206;
	st.global.f32 	[%rd48+184], %f1351;
	ld.global.nc.f32 	%f1352, [%rd54+60];
	ld.global.nc.f32 	%f1353, [%rd56+60];
	sub.f32 	%f1354, %f1352, %f1353;
	fma.rn.f32 	%f1355, %f1099, %f1354, %f1211;
	st.global.f32 	[%rd48+188], %f1355;
	ld.global.nc.f32 	%f1356, [%rd54+64];
	ld.global.nc.f32 	%f1357, [%rd56+64];
	sub.f32 	%f1358, %f1356, %f1357;
	fma.rn.f32 	%f1359, %f1099, %f1358, %f1216;
	st.global.f32 	[%rd48+192], %f1359;
	ld.global.nc.f32 	%f1360, [%rd54+68];
	ld.global.nc.f32 	%f1361, [%rd56+68];
	sub.f32 	%f1362, %f1360, %f1361;
	fma.rn.f32 	%f1363, %f1099, %f1362, %f1221;
	st.global.f32 	[%rd48+196], %f1363;
	ld.global.nc.f32 	%f1364, [%rd54+72];
	ld.global.nc.f32 	%f1365, [%rd56+72];
	sub.f32 	%f1366, %f1364, %f1365;
	fma.rn.f32 	%f1367, %f1099, %f1366, %f1226;
	st.global.f32 	[%rd48+200], %f1367;
	ld.global.nc.f32 	%f1368, [%rd54+76];
	ld.global.nc.f32 	%f1369, [%rd56+76];
	sub.f32 	%f1370, %f1368, %f1369;
	fma.rn.f32 	%f1371, %f1099, %f1370, %f1231;
	st.global.f32 	[%rd48+204], %f1371;
	ld.global.nc.f32 	%f1372, [%rd54+80];
	ld.global.nc.f32 	%f1373, [%rd56+80];
	sub.f32 	%f1374, %f1372, %f1373;
	fma.rn.f32 	%f1375, %f1099, %f1374, %f1236;
	st.global.f32 	[%rd48+208], %f1375;
	ld.global.nc.f32 	%f1376, [%rd54+84];
	ld.global.nc.f32 	%f1377, [%rd56+84];
	sub.f32 	%f1378, %f1376, %f1377;
	fma.rn.f32 	%f1379, %f1099, %f1378, %f1241;
	st.global.f32 	[%rd48+212], %f1379;
	ld.global.nc.f32 	%f1380, [%rd54+88];
	ld.global.nc.f32 	%f1381, [%rd56+88];
	sub.f32 	%f1382, %f1380, %f1381;
	fma.rn.f32 	%f1383, %f1099, %f1382, %f1246;
	st.global.f32 	[%rd48+216], %f1383;
	ld.global.nc.f32 	%f1384, [%rd54+92];
	ld.global.nc.f32 	%f1385, [%rd56+92];
	sub.f32 	%f1386, %f1384, %f1385;
	fma.rn.f32 	%f1387, %f1099, %f1386, %f1251;
	st.global.f32 	[%rd48+220], %f1387;
	ld.global.nc.f32 	%f1388, [%rd54+96];
	ld.global.nc.f32 	%f1389, [%rd56+96];
	sub.f32 	%f1390, %f1388, %f1389;
	fma.rn.f32 	%f1391, %f1099, %f1390, %f1256;
	st.global.f32 	[%rd48+224], %f1391;
	ld.global.nc.f32 	%f1392, [%rd54+100];
	ld.global.nc.f32 	%f1393, [%rd56+100];
	sub.f32 	%f1394, %f1392, %f1393;
	fma.rn.f32 	%f1395, %f1099, %f1394, %f1261;
	st.global.f32 	[%rd48+228], %f1395;
	ld.global.nc.f32 	%f1396, [%rd54+104];
	ld.global.nc.f32 	%f1397, [%rd56+104];
	sub.f32 	%f1398, %f1396, %f1397;
	fma.rn.f32 	%f1399, %f1099, %f1398, %f1266;
	st.global.f32 	[%rd48+232], %f1399;
	ld.global.nc.f32 	%f1400, [%rd54+108];
	ld.global.nc.f32 	%f1401, [%rd56+108];
	sub.f32 	%f1402, %f1400, %f1401;
	fma.rn.f32 	%f1403, %f1099, %f1402, %f1271;
	st.global.f32 	[%rd48+236], %f1403;
	ld.global.nc.f32 	%f1404, [%rd54+112];
	ld.global.nc.f32 	%f1405, [%rd56+112];
	sub.f32 	%f1406, %f1404, %f1405;
	fma.rn.f32 	%f1407, %f1099, %f1406, %f1276;
	st.global.f32 	[%rd48+240], %f1407;
	ld.global.nc.f32 	%f1408, [%rd54+116];
	ld.global.nc.f32 	%f1409, [%rd56+116];
	sub.f32 	%f1410, %f1408, %f1409;
	fma.rn.f32 	%f1411, %f1099, %f1410, %f1281;
	st.global.f32 	[%rd48+244], %f1411;
	ld.global.nc.f32 	%f1412, [%rd54+120];
	ld.global.nc.f32 	%f1413, [%rd56+120];
	sub.f32 	%f1414, %f1412, %f1413;
	fma.rn.f32 	%f1415, %f1099, %f1414, %f1286;
	st.global.f32 	[%rd48+248], %f1415;
	ld.global.nc.f32 	%f1416, [%rd54+124];
	ld.global.nc.f32 	%f1417, [%rd56+124];
	sub.f32 	%f1418, %f1416, %f1417;
	fma.rn.f32 	%f1419, %f1099, %f1418, %f1291;
	st.global.f32 	[%rd48+252], %f1419;
	bra.uni 	$L__BB4_36;
$L__BB4_35:
	ld.param.u64 	%rd77, [_Z11kernel_gridILj2ELj32EEvPKfS1_PKiPffjjjjbS4_j_param_10];
	mov.f32 	%f1870, 0f3F800000;
	sub.f32 	%f1871, %f1870, %f11;
	mul.f32 	%f1872, %f10, %f1871;
	ld.global.nc.f32 	%f1873, [%rd2];
	sub.f32 	%f1874, %f1873, %f1873;
	cvta.to.global.u64 	%rd71, %rd77;
	mul.wide.u32 	%rd72, %r29, 4;
	add.s64 	%rd73, %rd71, %rd72;
	ld.global.f32 	%f1875, [%rd73];
	fma.rn.f32 	%f1876, %f1872, %f1874, %f1875;
	ld.global.nc.f32 	%f1877, [%rd2+4];
	sub.f32 	%f1878, %f1877, %f1877;
	ld.global.f32 	%f1879, [%rd73+4];
	fma.rn.f32 	%f1880, %f1872, %f1878, %f1879;
	ld.global.nc.f32 	%f1881, [%rd2+8];
	sub.f32 	%f1882, %f1881, %f1881;
	ld.global.f32 	%f1883, [%rd73+8];
	fma.rn.f32 	%f1884, %f1872, %f1882, %f1883;
	ld.global.nc.f32 	%f1885, [%rd2+12];
	sub.f32 	%f1886, %f1885, %f1885;
	ld.global.f32 	%f1887, [%rd73+12];
	fma.rn.f32 	%f1888, %f1872, %f1886, %f1887;
	ld.global.nc.f32 	%f1889, [%rd2+16];
	sub.f32 	%f1890, %f1889, %f1889;
	ld.global.f32 	%f1891, [%rd73+16];
	fma.rn.f32 	%f1892, %f1872, %f1890, %f1891;
	ld.global.nc.f32 	%f1893, [%rd2+20];
	sub.f32 	%f1894, %f1893, %f1893;
	ld.global.f32 	%f1895, [%rd73+20];
	fma.rn.f32 	%f1896, %f1872, %f1894, %f1895;
	ld.global.nc.f32 	%f1897, [%rd2+24];
	sub.f32 	%f1898, %f1897, %f1897;
	ld.global.f32 	%f1899, [%rd73+24];
	fma.rn.f32 	%f1900, %f1872, %f1898, %f1899;
	ld.global.nc.f32 	%f1901, [%rd2+28];
	sub.f32 	%f1902, %f1901, %f1901;
	ld.global.f32 	%f1903, [%rd73+28];
	fma.rn.f32 	%f1904, %f1872, %f1902, %f1903;
	ld.global.nc.f32 	%f1905, [%rd2+32];
	sub.f32 	%f1906, %f1905, %f1905;
	ld.global.f32 	%f1907, [%rd73+32];
	fma.rn.f32 	%f1908, %f1872, %f1906, %f1907;
	ld.global.nc.f32 	%f1909, [%rd2+36];
	sub.f32 	%f1910, %f1909, %f1909;
	ld.global.f32 	%f1911, [%rd73+36];
	fma.rn.f32 	%f1912, %f1872, %f1910, %f1911;
	ld.global.nc.f32 	%f1913, [%rd2+40];
	sub.f32 	%f1914, %f1913, %f1913;
	ld.global.f32 	%f1915, [%rd73+40];
	fma.rn.f32 	%f1916, %f1872, %f1914, %f1915;
	ld.global.nc.f32 	%f1917, [%rd2+44];
	sub.f32 	%f1918, %f1917, %f1917;
	ld.global.f32 	%f1919, [%rd73+44];
	fma.rn.f32 	%f1920, %f1872, %f1918, %f1919;
	ld.global.nc.f32 	%f1921, [%rd2+48];
	sub.f32 	%f1922, %f1921, %f1921;
	ld.global.f32 	%f1923, [%rd73+48];
	fma.rn.f32 	%f1924, %f1872, %f1922, %f1923;
	ld.global.nc.f32 	%f1925, [%rd2+52];
	sub.f32 	%f1926, %f1925, %f1925;
	ld.global.f32 	%f1927, [%rd73+52];
	fma.rn.f32 	%f1928, %f1872, %f1926, %f1927;
	ld.global.nc.f32 	%f1929, [%rd2+56];
	sub.f32 	%f1930, %f1929, %f1929;
	ld.global.f32 	%f1931, [%rd73+56];
	fma.rn.f32 	%f1932, %f1872, %f1930, %f1931;
	ld.global.nc.f32 	%f1933, [%rd2+60];
	sub.f32 	%f1934, %f1933, %f1933;
	ld.global.f32 	%f1935, [%rd73+60];
	fma.rn.f32 	%f1936, %f1872, %f1934, %f1935;
	ld.global.nc.f32 	%f1937, [%rd2+64];
	sub.f32 	%f1938, %f1937, %f1937;
	ld.global.f32 	%f1939, [%rd73+64];
	fma.rn.f32 	%f1940, %f1872, %f1938, %f1939;
	ld.global.nc.f32 	%f1941, [%rd2+68];
	sub.f32 	%f1942, %f1941, %f1941;
	ld.global.f32 	%f1943, [%rd73+68];
	fma.rn.f32 	%f1944, %f1872, %f1942, %f1943;
	ld.global.nc.f32 	%f1945, [%rd2+72];
	sub.f32 	%f1946, %f1945, %f1945;
	ld.global.f32 	%f1947, [%rd73+72];
	fma.rn.f32 	%f1948, %f1872, %f1946, %f1947;
	ld.global.nc.f32 	%f1949, [%rd2+76];
	sub.f32 	%f1950, %f1949, %f1949;
	ld.global.f32 	%f1951, [%rd73+76];
	fma.rn.f32 	%f1952, %f1872, %f1950, %f1951;
	ld.global.nc.f32 	%f1953, [%rd2+80];
	sub.f32 	%f1954, %f1953, %f1953;
	ld.global.f32 	%f1955, [%rd73+80];
	fma.rn.f32 	%f1956, %f1872, %f1954, %f1955;
	ld.global.nc.f32 	%f1957, [%rd2+84];
	sub.f32 	%f1958, %f1957, %f1957;
	ld.global.f32 	%f1959, [%rd73+84];
	fma.rn.f32 	%f1960, %f1872, %f1958, %f1959;
	ld.global.nc.f32 	%f1961, [%rd2+88];
	sub.f32 	%f1962, %f1961, %f1961;
	ld.global.f32 	%f1963, [%rd73+88];
	fma.rn.f32 	%f1964, %f1872, %f1962, %f1963;
	ld.global.nc.f32 	%f1965, [%rd2+92];
	sub.f32 	%f1966, %f1965, %f1965;
	ld.global.f32 	%f1967, [%rd73+92];
	fma.rn.f32 	%f1968, %f1872, %f1966, %f1967;
	ld.global.nc.f32 	%f1969, [%rd2+96];
	sub.f32 	%f1970, %f1969, %f1969;
	ld.global.f32 	%f1971, [%rd73+96];
	fma.rn.f32 	%f1972, %f1872, %f1970, %f1971;
	ld.global.nc.f32 	%f1973, [%rd2+100];
	sub.f32 	%f1974, %f1973, %f1973;
	ld.global.f32 	%f1975, [%rd73+100];
	fma.rn.f32 	%f1976, %f1872, %f1974, %f1975;
	ld.global.nc.f32 	%f1977, [%rd2+104];
	sub.f32 	%f1978, %f1977, %f1977;
	ld.global.f32 	%f1979, [%rd73+104];
	fma.rn.f32 	%f1980, %f1872, %f1978, %f1979;
	ld.global.nc.f32 	%f1981, [%rd2+108];
	sub.f32 	%f1982, %f1981, %f1981;
	ld.global.f32 	%f1983, [%rd73+108];
	fma.rn.f32 	%f1984, %f1872, %f1982, %f1983;
	ld.global.nc.f32 	%f1985, [%rd2+112];
	sub.f32 	%f1986, %f1985, %f1985;
	ld.global.f32 	%f1987, [%rd73+112];
	fma.rn.f32 	%f1988, %f1872, %f1986, %f1987;
	ld.global.nc.f32 	%f1989, [%rd2+116];
	sub.f32 	%f1990, %f1989, %f1989;
	ld.global.f32 	%f1991, [%rd73+116];
	fma.rn.f32 	%f1992, %f1872, %f1990, %f1991;
	ld.global.nc.f32 	%f1993, [%rd2+120];
	sub.f32 	%f1994, %f1993, %f1993;
	ld.global.f32 	%f1995, [%rd73+120];
	fma.rn.f32 	%f1996, %f1872, %f1994, %f1995;
	ld.global.nc.f32 	%f1997, [%rd2+124];
	sub.f32 	%f1998, %f1997, %f1997;
	ld.global.f32 	%f1999, [%rd73+124];
	fma.rn.f32 	%f2000, %f1872, %f1998, %f1999;
	mul.f32 	%f2001, %f10, %f11;
	fma.rn.f32 	%f2002, %f2001, %f1874, %f1876;
	st.global.f32 	[%rd73], %f2002;
	fma.rn.f32 	%f2003, %f2001, %f1878, %f1880;
	st.global.f32 	[%rd73+4], %f2003;
	fma.rn.f32 	%f2004, %f2001, %f1882, %f1884;
	st.global.f32 	[%rd73+8], %f2004;
	fma.rn.f32 	%f2005, %f2001, %f1886, %f1888;
	st.global.f32 	[%rd73+12], %f2005;
	fma.rn.f32 	%f2006, %f2001, %f1890, %f1892;
	st.global.f32 	[%rd73+16], %f2006;
	fma.rn.f32 	%f2007, %f2001, %f1894, %f1896;
	st.global.f32 	[%rd73+20], %f2007;
	fma.rn.f32 	%f2008, %f2001, %f1898, %f1900;
	st.global.f32 	[%rd73+24], %f2008;
	fma.rn.f32 	%f2009, %f2001, %f1902, %f1904;
	st.global.f32 	[%rd73+28], %f2009;
	fma.rn.f32 	%f2010, %f2001, %f1906, %f1908;
	st.global.f32 	[%rd73+32], %f2010;
	fma.rn.f32 	%f2011, %f2001, %f1910, %f1912;
	st.global.f32 	[%rd73+36], %f2011;
	fma.rn.f32 	%f2012, %f2001, %f1914, %f1916;
	st.global.f32 	[%rd73+40], %f2012;
	fma.rn.f32 	%f2013, %f2001, %f1918, %f1920;
	st.global.f32 	[%rd73+44], %f2013;
	fma.rn.f32 	%f2014, %f2001, %f1922, %f1924;
	st.global.f32 	[%rd73+48], %f2014;
	fma.rn.f32 	%f2015, %f2001, %f1926, %f1928;
	st.global.f32 	[%rd73+52], %f2015;
	fma.rn.f32 	%f2016, %f2001, %f1930, %f1932;
	st.global.f32 	[%rd73+56], %f2016;
	fma.rn.f32 	%f2017, %f2001, %f1934, %f1936;
	st.global.f32 	[%rd73+60], %f2017;
	fma.rn.f32 	%f2018, %f2001, %f1938, %f1940;
	st.global.f32 	[%rd73+64], %f2018;
	fma.rn.f32 	%f2019, %f2001, %f1942, %f1944;
	st.global.f32 	[%rd73+68], %f2019;
	fma.rn.f32 	%f2020, %f2001, %f1946, %f1948;
	st.global.f32 	[%rd73+72], %f2020;
	fma.rn.f32 	%f2021, %f2001, %f1950, %f1952;
	st.global.f32 	[%rd73+76], %f2021;
	fma.rn.f32 	%f2022, %f2001, %f1954, %f1956;
	st.global.f32 	[%rd73+80], %f2022;
	fma.rn.f32 	%f2023, %f2001, %f1958, %f1960;
	st.global.f32 	[%rd73+84], %f2023;
	fma.rn.f32 	%f2024, %f2001, %f1962, %f1964;
	st.global.f32 	[%rd73+88], %f2024;
	fma.rn.f32 	%f2025, %f2001, %f1966, %f1968;
	st.global.f32 	[%rd73+92], %f2025;
	fma.rn.f32 	%f2026, %f2001, %f1970, %f1972;
	st.global.f32 	[%rd73+96], %f2026;
	fma.rn.f32 	%f2027, %f2001, %f1974, %f1976;
	st.global.f32 	[%rd73+100], %f2027;
	fma.rn.f32 	%f2028, %f2001, %f1978, %f1980;
	st.global.f32 	[%rd73+104], %f2028;
	fma.rn.f32 	%f2029, %f2001, %f1982, %f1984;
	st.global.f32 	[%rd73+108], %f2029;
	fma.rn.f32 	%f2030, %f2001, %f1986, %f1988;
	st.global.f32 	[%rd73+112], %f2030;
	fma.rn.f32 	%f2031, %f2001, %f1990, %f1992;
	st.global.f32 	[%rd73+116], %f2031;
	fma.rn.f32 	%f2032, %f2001, %f1994, %f1996;
	st.global.f32 	[%rd73+120], %f2032;
	fma.rn.f32 	%f2033, %f2001, %f1998, %f2000;
	st.global.f32 	[%rd73+124], %f2033;
	ld.global.f32 	%f2034, [%rd73+128];
	fma.rn.f32 	%f2035, %f1872, %f1874, %f2034;
	ld.global.f32 	%f2036, [%rd73+132];
	fma.rn.f32 	%f2037, %f1872, %f1878, %f2036;
	ld.global.f32 	%f2038, [%rd73+136];
	fma.rn.f32 	%f2039, %f1872, %f1882, %f2038;
	ld.global.f32 	%f2040, [%rd73+140];
	fma.rn.f32 	%f2041, %f1872, %f1886, %f2040;
	ld.global.f32 	%f2042, [%rd73+144];
	fma.rn.f32 	%f2043, %f1872, %f1890, %f2042;
	ld.global.f32 	%f2044, [%rd73+148];
	fma.rn.f32 	%f2045, %f1872, %f1894, %f2044;
	ld.global.f32 	%f2046, [%rd73+152];
	fma.rn.f32 	%f2047, %f1872, %f1898, %f2046;
	ld.global.f32 	%f2048, [%rd73+156];
	fma.rn.f32 	%f2049, %f1872, %f1902, %f2048;
	ld.global.f32 	%f2050, [%rd73+160];
	fma.rn.f32 	%f2051, %f1872, %f1906, %f2050;
	ld.global.f32 	%f2052, [%rd73+164];
	fma.rn.f32 	%f2053, %f1872, %f1910, %f2052;
	ld.global.f32 	%f2054, [%rd73+168];
	fma.rn.f32 	%f2055, %f1872, %f1914, %f2054;
	ld.global.f32 	%f2056, [%rd73+172];
	fma.rn.f32 	%f2057, %f1872, %f1918, %f2056;
	ld.global.f32 	%f2058, [%rd73+176];
	fma.rn.f32 	%f2059, %f1872, %f1922, %f2058;
	ld.global.f32 	%f2060, [%rd73+180];
	fma.rn.f32 	%f2061, %f1872, %f1926, %f2060;
	ld.global.f32 	%f2062, [%rd73+184];
	fma.rn.f32 	%f2063, %f1872, %f1930, %f2062;
	ld.global.f32 	%f2064, [%rd73+188];
	fma.rn.f32 	%f2065, %f1872, %f1934, %f2064;
	ld.global.f32 	%f2066, [%rd73+192];
	fma.rn.f32 	%f2067, %f1872, %f1938, %f2066;
	ld.global.f32 	%f2068, [%rd73+196];
	fma.rn.f32 	%f2069, %f1872, %f1942, %f2068;
	ld.global.f32 	%f2070, [%rd73+200];
	fma.rn.f32 	%f2071, %f1872, %f1946, %f2070;
	ld.global.f32 	%f2072, [%rd73+204];
	fma.rn.f32 	%f2073, %f1872, %f1950, %f2072;
	ld.global.f32 	%f2074, [%rd73+208];
	fma.rn.f32 	%f2075, %f1872, %f1954, %f2074;
	ld.global.f32 	%f2076, [%rd73+212];
	fma.rn.f32 	%f2077, %f1872, %f1958, %f2076;
	ld.global.f32 	%f2078, [%rd73+216];
	fma.rn.f32 	%f2079, %f1872, %f1962, %f2078;
	ld.global.f32 	%f2080, [%rd73+220];
	fma.rn.f32 	%f2081, %f1872, %f1966, %f2080;
	ld.global.f32 	%f2082, [%rd73+224];
	fma.rn.f32 	%f2083, %f1872, %f1970, %f2082;
	ld.global.f32 	%f2084, [%rd73+228];
	fma.rn.f32 	%f2085, %f1872, %f1974, %f2084;
	ld.global.f32 	%f2086, [%rd73+232];
	fma.rn.f32 	%f2087, %f1872, %f1978, %f2086;
	ld.global.f32 	%f2088, [%rd73+236];
	fma.rn.f32 	%f2089, %f1872, %f1982, %f2088;
	ld.global.f32 	%f2090, [%rd73+240];
	fma.rn.f32 	%f2091, %f1872, %f1986, %f2090;
	ld.global.f32 	%f2092, [%rd73+244];
	fma.rn.f32 	%f2093, %f1872, %f1990, %f2092;
	ld.global.f32 	%f2094, [%rd73+248];
	fma.rn.f32 	%f2095, %f1872, %f1994, %f2094;
	ld.global.f32 	%f2096, [%rd73+252];
	fma.rn.f32 	%f2097, %f1872, %f1998, %f2096;
	fma.rn.f32 	%f2098, %f2001, %f1874, %f2035;
	st.global.f32 	[%rd73+128], %f2098;
	fma.rn.f32 	%f2099, %f2001, %f1878, %f2037;
	st.global.f32 	[%rd73+132], %f2099;
	fma.rn.f32 	%f2100, %f2001, %f1882, %f2039;
	st.global.f32 	[%rd73+136], %f2100;
	fma.rn.f32 	%f2101, %f2001, %f1886, %f2041;
	st.global.f32 	[%rd73+140], %f2101;
	fma.rn.f32 	%f2102, %f2001, %f1890, %f2043;
	st.global.f32 	[%rd73+144], %f2102;
	fma.rn.f32 	%f2103, %f2001, %f1894, %f2045;
	st.global.f32 	[%rd73+148], %f2103;
	fma.rn.f32 	%f2104, %f2001, %f1898, %f2047;
	st.global.f32 	[%rd73+152], %f2104;
	fma.rn.f32 	%f2105, %f2001, %f1902, %f2049;
	st.global.f32 	[%rd73+156], %f2105;
	fma.rn.f32 	%f2106, %f2001, %f1906, %f2051;
	st.global.f32 	[%rd73+160], %f2106;
	fma.rn.f32 	%f2107, %f2001, %f1910, %f2053;
	st.global.f32 	[%rd73+164], %f2107;
	fma.rn.f32 	%f2108, %f2001, %f1914, %f2055;
	st.global.f32 	[%rd73+168], %f2108;
	fma.rn.f32 	%f2109, %f2001, %f1918, %f2057;
	st.global.f32 	[%rd73+172], %f2109;
	fma.rn.f32 	%f2110, %f2001, %f1922, %f2059;
	st.global.f32 	[%rd73+176], %f2110;
	fma.rn.f32 	%f2111, %f2001, %f1926, %f2061;
	st.global.f32 	[%rd73+180], %f2111;
	fma.rn.f32 	%f2112, %f2001, %f1930, %f2063;
	st.global.f32 	[%rd73+184], %f2112;
	fma.rn.f32 	%f2113, %f2001, %f1934, %f2065;
	st.global.f32 	[%rd73+188], %f2113;
	fma.rn.f32 	%f2114, %f2001, %f1938, %f2067;
	st.global.f32 	[%rd73+192], %f2114;
	fma.rn.f32 	%f2115, %f2001, %f1942, %f2069;
	st.global.f32 	[%rd73+196], %f2115;
	fma.rn.f32 	%f2116, %f2001, %f1946, %f2071;
	st.global.f32 	[%rd73+200], %f2116;
	fma.rn.f32 	%f2117, %f2001, %f1950, %f2073;
	st.global.f32 	[%rd73+204], %f2117;
	fma.rn.f32 	%f2118, %f2001, %f1954, %f2075;
	st.global.f32 	[%rd73+208], %f2118;
	fma.rn.f32 	%f2119, %f2001, %f1958, %f2077;
	st.global.f32 	[%rd73+212], %f2119;
	fma.rn.f32 	%f2120, %f2001, %f1962, %f2079;
	st.global.f32 	[%rd73+216], %f2120;
	fma.rn.f32 	%f2121, %f2001, %f1966, %f2081;
	st.global.f32 	[%rd73+220], %f2121;
	fma.rn.f32 	%f2122, %f2001, %f1970, %f2083;
	st.global.f32 	[%rd73+224], %f2122;
	fma.rn.f32 	%f2123, %f2001, %f1974, %f2085;
	st.global.f32 	[%rd73+228], %f2123;
	fma.rn.f32 	%f2124, %f2001, %f1978, %f2087;
	st.global.f32 	[%rd73+232], %f2124;
	fma.rn.f32 	%f2125, %f2001, %f1982, %f2089;
	st.global.f32 	[%rd73+236], %f2125;
	fma.rn.f32 	%f2126, %f2001, %f1986, %f2091;
	st.global.f32 	[%rd73+240], %f2126;
	fma.rn.f32 	%f2127, %f2001, %f1990, %f2093;
	st.global.f32 	[%rd73+244], %f2127;
	fma.rn.f32 	%f2128, %f2001, %f1994, %f2095;
	st.global.f32 	[%rd73+248], %f2128;
	fma.rn.f32 	%f2129, %f2001, %f1998, %f2097;
	st.global.f32 	[%rd73+252], %f2129;
$L__BB4_36:
	ret;

}
	// .globl	_Z11kernel_gridILj3ELj1EEvPKfS1_PKiPffjjjjbS4_j
.visible .entry _Z11kernel_gridILj3ELj1EEvPKfS1_PKiPffjjjjbS4_j(
	.param .u64 .ptr .align 1 _Z11kernel_gridILj3ELj1EEvPKfS1_PKiPffjjjjbS4_j_param_0,
	.param .u64 .ptr .align 1 _Z11kernel_gridILj3ELj1EEvPKfS1_PKiPffjjjjbS4_j_param_1,
	.param .u64 .ptr .align 1 _Z11kernel_gridILj3ELj1EEvPKfS1_PKiPffjjjjbS4_j_param_2,
	.param .u64 .ptr .align 1 _Z11kernel_gridILj3ELj1EEvPKfS1_PKiPffjjjjbS4_j_param_3,
	.param .f32 _Z11kernel_gridILj3ELj1EEvPKfS1_PKiPffjjjjbS4_j_param_4,
	.param .u32 _Z11kernel_gridILj3ELj1EEvPKfS1_PKiPffjjjjbS4_j_param_5,
	.param .u32 _Z11kernel_gridILj3ELj1EEvPKfS1_PKiPffjjjjbS4_j_param_6,
	.param .u32 _Z11kernel_gridILj3ELj1EEvPKfS1_PKiPffjjjjbS4_j_param_7,
	.param .u32 _Z11kernel_gridILj3ELj1EEvPKfS1_PKiPffjjjjbS4_j_param_8,
	.param .u8 _Z11kernel_gridILj3ELj1EEvPKfS1_PKiPffjjjjbS4_j_param_9,
	.param .u64 .ptr .align 1 _Z11kernel_gridILj3ELj1EEvPKfS1_PKiPffjjjjbS4_j_param_10,
	.param .u32 _Z11kernel_gridILj3ELj1EEvPKfS1_PKiPffjjjjbS4_j_param_11
)
{
	.reg .pred 	%p<148>;
	.reg .b16 	%rs<3>;
	.reg .b32 	%r<500>;
	.reg .b32 	%f<377>;
	.reg .b64 	%rd<136>;

	ld.param.f32 	%f48, [_Z11kernel_gridILj3ELj1EEvPKfS1_PKiPffjjjjbS4_j_param_4];
	ld.param.u32 	%r233, [_Z11kernel_gridILj3ELj1EEvPKfS1_PKiPffjjjjbS4_j_param_6];
	mov.u32 	%r237, %ctaid.x;
	mov.u32 	%r238, %ntid.x;
	mov.u32 	%r239, %tid.x;
	mad.lo.s32 	%r1, %r237, %r238, %r239;
	setp.ge.u32 	%p1, %r1, %r233;
	mov.f32 	%f375, 0f3F800000;
	@%p1 bra 	$L__BB5_148;
	ld.param.u32 	%r438, [_Z11kernel_gridILj3ELj1EEvPKfS1_PKiPffjjjjbS4_j_param_7];
	ld.param.u64 	%rd133, [_Z11kernel_gridILj3ELj1EEvPKfS1_PKiPffjjjjbS4_j_param_2];
	ld.param.u64 	%rd132, [_Z11kernel_gridILj3ELj1EEvPKfS1_PKiPffjjjjbS4_j_param_1];
	cvta.to.global.u64 	%rd10, %rd133;
	cvta.to.global.u64 	%rd11, %rd132;
	mov.u32 	%r240, %ctaid.y;
	mov.u32 	%r241, %ctaid.z;
	mul.wide.u32 	%rd12, %r438, 4;
	add.s64 	%rd13, %rd10, %rd12;
	ld.global.nc.u32 	%r242, [%rd13];
	mul.wide.u32 	%rd14, %r240, 4;
	add.s64 	%rd15, %rd10, %rd14;
	ld.global.nc.u32 	%r243, [%rd15];
	mad.lo.s32 	%r244, %r242, %r241, %r243;
	mul.wide.u32 	%rd16, %r244, 4;
	add.s64 	%rd1, %rd11, %rd16;
	mad.lo.s32 	%r2, %r233, %r241, %r1;
	mad.lo.s32 	%r3, %r2, %r438, %r240;
	ld.global.nc.u32 	%r245, [%rd15+4];
	sub.s32 	%r4, %r245, %r243;
	cvt.rn.f32.u32 	%f1, %r240;
	mul.f32 	%f50, %f1, 0f3F000000;
	cvt.rzi.f32.f32 	%f51, %f50;
	add.f32 	%f52, %f51, %f51;
	sub.f32 	%f53, %f1, %f52;
	abs.f32 	%f2, %f53;
	abs.f32 	%f3, %f48;
	setp.lt.f32 	%p2, %f3, 0f00800000;
	mul.f32 	%f54, %f3, 0f4B800000;
	selp.f32 	%f55, %f54, %f3, %p2;
	selp.f32 	%f56, 0fC1C00000, 0f00000000, %p2;
	mov.b32 	%r246, %f55;
	add.s32 	%r247, %r246, -1060439283;
	and.b32  	%r248, %r247, -8388608;
	sub.s32 	%r249, %r246, %r248;
	mov.b32 	%f57, %r249;
	cvt.rn.f32.s32 	%f58, %r248;
	fma.rn.f32 	%f59, %f58, 0f34000000, %f56;
	add.f32 	%f60, %f57, 0fBF800000;
	add.f32 	%f61, %f57, 0f3F800000;
	rcp.approx.ftz.f32 	%f62, %f61;
	add.f32 	%f63, %f60, %f60;
	mul.f32 	%f64, %f63, %f62;
	mul.f32 	%f65, %f64, %f64;
	sub.f32 	%f66, %f60, %f64;
	add.f32 	%f67, %f66, %f66;
	neg.f32 	%f68, %f64;
	fma.rn.f32 	%f69, %f68, %f60, %f67;
	mul.rn.f32 	%f70, %f62, %f69;
	fma.rn.f32 	%f71, %f65, 0f3A2C32E4, 0f3B52E7DB;
	fma.rn.f32 	%f72, %f71, %f65, 0f3C93BB73;
	fma.rn.f32 	%f73, %f72, %f65, 0f3DF6384F;
	mul.rn.f32 	%f74, %f73, %f65;
	fma.rn.f32 	%f75, %f64, 0f3FB8AA3B, %f59;
	sub.f32 	%f76, %f59, %f75;
	fma.rn.f32 	%f77, %f64, 0f3FB8AA3B, %f76;
	fma.rn.f32 	%f78, %f70, 0f3FB8AA3B, %f77;
	fma.rn.f32 	%f79, %f64, 0f32A55E34, %f78;
	mul.f32 	%f80, %f74, 0f40400000;
	fma.rn.f32 	%f81, %f80, %f70, %f79;
	fma.rn.f32 	%f82, %f74, %f64, %f81;
	add.rn.f32 	%f83, %f75, %f82;
	neg.f32 	%f84, %f75;
	add.rn.f32 	%f85, %f83, %f84;
	neg.f32 	%f86, %f85;
	add.rn.f32 	%f87, %f82, %f86;
	mul.rn.f32 	%f88, %f83, %f1;
	neg.f32 	%f89, %f88;
	fma.rn.f32 	%f90, %f83, %f1, %f89;
	fma.rn.f32 	%f91, %f87, %f1, %f90;
	cvt.rni.f32.f32 	%f92, %f88;
	sub.f32 	%f93, %f88, %f92;
	add.f32 	%f94, %f93, %f91;
	fma.rn.f32 	%f95, %f94, 0f391FCB8E, 0f3AAF85ED;
	fma.rn.f32 	%f96, %f95, %f94, 0f3C1D9856;
	fma.rn.f32 	%f97, %f96, %f94, 0f3D6357BB;
	fma.rn.f32 	%f98, %f97, %f94, 0f3E75FDEC;
	fma.rn.f32 	%f99, %f98, %f94, 0f3F317218;
	fma.rn.f32 	%f100, %f99, %f94, 0f3F800000;
	cvt.rzi.s32.f32 	%r250, %f92;
	setp.gt.f32 	%p3, %f92, 0f00000000;
	selp.b32 	%r251, 0, -2097152000, %p3;
	add.s32 	%r252, %r251, 2130706432;
	mov.b32 	%f101, %r252;
	mul.f32 	%f102, %f100, %f101;
	shl.b32 	%r253, %r250, 23;
	sub.s32 	%r254, %r253, %r251;
	mov.b32 	%f103, %r254;
	mul.f32 	%f104, %f102, %f103;
	abs.f32 	%f105, %f88;
	setp.gt.f32 	%p4, %f105, 0f43180000;
	setp.lt.f32 	%p5, %f88, 0f00000000;
	selp.f32 	%f106, 0f00000000, 0f7F800000, %p5;
	selp.f32 	%f4, %f106, %f104, %p4;
	setp.eq.f32 	%p6, %f48, 0f3F800000;
	setp.eq.s32 	%p7, %r240, 0;
	or.pred  	%p8, %p7, %p6;
	@%p8 bra 	$L__BB5_9;
	setp.num.f32 	%p9, %f3, %f3;
	abs.f32 	%f107, %f1;
	setp.num.f32 	%p10, %f107, %f107;
	and.pred  	%p11, %p9, %p10;
	@%p11 bra 	$L__BB5_4;
	add.rn.f32 	%f375, %f48, %f1;
	bra.uni 	$L__BB5_9;
$L__BB5_4:
	setp.neu.f32 	%p12, %f48, 0f00000000;
	setp.neu.f32 	%p13, %f3, 0f7F800000;
	and.pred  	%p14, %p12, %p13;
	@%p14 bra 	$L__BB5_6;
	setp.neu.f32 	%p20, %f2, 0f3F800000;
	add.f32 	%f110, %f48, %f48;
	mov.b32 	%r255, %f110;
	and.b32  	%r256, %r255, 2147483647;
	mov.b32 	%f111, %r256;
	selp.f32 	%f375, %f111, %f110, %p20;
	bra.uni 	$L__BB5_9;
$L__BB5_6:
	setp.eq.f32 	%p15, %f48, 0fBF800000;
	setp.eq.f32 	%p16, %f107, 0f7F800000;
	and.pred  	%p17, %p15, %p16;
	@%p17 bra 	$L__BB5_9;
	setp.geu.f32 	%p18, %f48, 0f00000000;
	mov.f32 	%f375, %f4;
	@%p18 bra 	$L__BB5_9;
	setp.neu.f32 	%p19, %f2, 0f3F800000;
	neg.f32 	%f109, %f4;
	selp.f32 	%f375, %f4, %f109, %p19;
$L__BB5_9:
	ld.param.u32 	%r440, [_Z11kernel_gridILj3ELj1EEvPKfS1_PKiPffjjjjbS4_j_param_11];
	ld.param.u32 	%r439, [_Z11kernel_gridILj3ELj1EEvPKfS1_PKiPffjjjjbS4_j_param_8];
	ld.param.u64 	%rd134, [_Z11kernel_gridILj3ELj1EEvPKfS1_PKiPffjjjjbS4_j_param_3];
	ld.param.u64 	%rd131, [_Z11kernel_gridILj3ELj1EEvPKfS1_PKiPffjjjjbS4_j_param_0];
	mul.lo.s32 	%r257, %r2, 3;
	cvt.rn.f32.u32 	%f112, %r439;
	fma.rn.f32 	%f10, %f375, %f112, 0fBF800000;
	cvt.rpi.f32.f32 	%f113, %f10;
	cvt.rzi.u32.f32 	%r258, %f113;
	cvta.to.global.u64 	%rd17, %rd131;
	mul.wide.u32 	%rd18, %r257, 4;
	add.s64 	%rd19, %rd17, %rd18;
	ld.global.nc.f32 	%f114, [%rd19];
	fma.rn.f32 	%f115, %f10, %f114, 0f3F000000;
	cvt.rmi.f32.f32 	%f116, %f115;
	cvt.rzi.u32.f32 	%r5, %f116;
	cvt.rn.f32.u32 	%f117, %r5;
	sub.f32 	%f11, %f115, %f117;
	ld.global.nc.f32 	%f118, [%rd19+4];
	fma.rn.f32 	%f119, %f10, %f118, 0f3F000000;
	cvt.rmi.f32.f32 	%f120, %f119;
	cvt.rzi.u32.f32 	%r6, %f120;
	cvt.rn.f32.u32 	%f121, %r6;
	sub.f32 	%f12, %f119, %f121;
	ld.global.nc.f32 	%f122, [%rd19+8];
	fma.rn.f32 	%f123, %f10, %f122, 0f3F000000;
	cvt.rmi.f32.f32 	%f124, %f123;
	cvt.rzi.u32.f32 	%r7, %f124;
	cvt.rn.f32.u32 	%f125, %r7;
	sub.f32 	%f13, %f123, %f125;
	cvt.rn.f32.u32 	%f14, %r4;
	add.s32 	%r8, %r258, 2;
	cvta.to.global.u64 	%rd20, %rd134;
	mul.wide.u32 	%rd21, %r3, 4;
	add.s64 	%rd2, %rd20, %rd21;
	ld.global.f32 	%f15, [%rd2];
	setp.eq.s32 	%p21, %r440, 1;
	@%p21 bra 	$L__BB5_44;
	ld.param.u32 	%r441, [_Z11kernel_gridILj3ELj1EEvPKfS1_PKiPffjjjjbS4_j_param_11];
	setp.ne.s32 	%p22, %r441, 0;
	@%p22 bra 	$L__BB5_45;
	setp.eq.s32 	%p24, %r4, 0;
	mov.f32 	%f169, 0f3F800000;
	sub.f32 	%f16, %f169, %f13;
	mov.b32 	%r445, 0;
	mov.b32 	%r444, 1;
	@%p24 bra 	$L__BB5_15;
	setp.gt.u32 	%p25, %r8, %r4;
	mov.u32 	%r444, %r8;
	mov.u32 	%r445, %r5;
	@%p25 bra 	$L__BB5_15;
	mad.lo.s32 	%r445, %r6, %r8, %r5;
	mul.lo.s32 	%r444, %r8, %r8;
	setp.gt.u32 	%p26, %r444, %r4;
	@%p26 bra 	$L__BB5_15;
	mad.lo.s32 	%r445, %r7, %r444, %r445;
	mul.lo.s32 	%r444, %r444, %r8;
$L__BB5_15:
	setp.eq.s32 	%p27, %r4, 0;
	setp.gt.u32 	%p28, %r444, %r4;
	mul.lo.s32 	%r15, %r6, 19349663;
	mul.lo.s32 	%r16, %r7, 83492791;
	xor.b32  	%r17, %r15, %r16;
	xor.b32  	%r290, %r17, %r5;
	selp.b32 	%r291, %r290, %r445, %p28;
	rem.u32 	%r292, %r291, %r4;
	mul.wide.u32 	%rd38, %r292, 4;
	add.s64 	%rd39, %rd1, %rd38;
	ld.global.nc.f32 	%f170, [%rd39];
	mov.f32 	%f171, 0f3F800000;
	sub.f32 	%f172, %f171, %f11;
	sub.f32 	%f173, %f171, %f12;
	mul.f32 	%f174, %f172, %f173;
	mul.f32 	%f175, %f174, %f16;
	fma.rn.f32 	%f17, %f175, %f170, %f15;
	add.s32 	%r18, %r5, 1;
	mov.b32 	%r447, 0;
	mov.b32 	%r446, 1;
	@%p27 bra 	$L__BB5_19;
	setp.gt.u32 	%p29, %r8, %r4;
	mov.u32 	%r446, %r8;
	mov.u32 	%r447, %r18;
	@%p29 bra 	$L__BB5_19;
	mad.lo.s32 	%r447, %r6, %r8, %r18;
	mul.lo.s32 	%r446, %r8, %r8;
	setp.gt.u32 	%p30, %r446, %r4;
	@%p30 bra 	$L__BB5_19;
	mad.lo.s32 	%r447, %r7, %r446, %r447;
	mul.lo.s32 	%r446, %r446, %r8;
$L__BB5_19:
	setp.eq.s32 	%p31, %r4, 0;
	setp.gt.u32 	%p32, %r446, %r4;
	xor.b32  	%r295, %r17, %r18;
	selp.b32 	%r296, %r295, %r447, %p32;
	rem.u32 	%r297, %r296, %r4;
	mul.wide.u32 	%rd40, %r297, 4;
	add.s64 	%rd41, %rd1, %rd40;
	ld.global.nc.f32 	%f176, [%rd41];
	mov.f32 	%f177, 0f3F800000;
	sub.f32 	%f178, %f177, %f12;
	mul.f32 	%f179, %f11, %f178;
	mul.f32 	%f180, %f179, %f16;
	fma.rn.f32 	%f18, %f180, %f176, %f17;
	add.s32 	%r25, %r6, 1;
	mov.b32 	%r449, 0;
	mov.b32 	%r448, 1;
	@%p31 bra 	$L__BB5_23;
	setp.gt.u32 	%p33, %r8, %r4;
	mov.u32 	%r448, %r8;
	mov.u32 	%r449, %r5;
	@%p33 bra 	$L__BB5_23;
	mad.lo.s32 	%r449, %r25, %r8, %r5;
	mul.lo.s32 	%r448, %r8, %r8;
	setp.gt.u32 	%p34, %r448, %r4;
	@%p34 bra 	$L__BB5_23;
	mad.lo.s32 	%r449, %r7, %r448, %r449;
	mul.lo.s32 	%r448, %r448, %r8;
$L__BB5_23:
	setp.eq.s32 	%p35, %r4, 0;
	setp.gt.u32 	%p36, %r448, %r4;
	add.s32 	%r32, %r15, 19349663;
	xor.b32  	%r33, %r32, %r16;
	xor.b32  	%r300, %r33, %r5;
	selp.b32 	%r301, %r300, %r449, %p36;
	rem.u32 	%r302, %r301, %r4;
	mul.wide.u32 	%rd42, %r302, 4;
	add.s64 	%rd43, %rd1, %rd42;
	ld.global.nc.f32 	%f181, [%rd43];
	mov.f32 	%f182, 0f3F800000;
	sub.f32 	%f183, %f182, %f11;
	mul.f32 	%f184, %f183, %f12;
	sub.f32 	%f185, %f182, %f13;
	mul.f32 	%f186, %f184, %f185;
	fma.rn.f32 	%f19, %f186, %f181, %f18;
	mov.b32 	%r451, 0;
	mov.b32 	%r450, 1;
	@%p35 bra 	$L__BB5_27;
	setp.gt.u32 	%p37, %r8, %r4;
	mov.u32 	%r450, %r8;
	mov.u32 	%r451, %r18;
	@%p37 bra 	$L__BB5_27;
	mad.lo.s32 	%r303, %r8, %r6, %r8;
	add.s32 	%r451, %r303, %r18;
	mul.lo.s32 	%r450, %r8, %r8;
	setp.gt.u32 	%p38, %r450, %r4;
	@%p38 bra 	$L__BB5_27;
	mad.lo.s32 	%r451, %r7, %r450, %r451;
	mul.lo.s32 	%r450, %r450, %r8;
$L__BB5_27:
	setp.eq.s32 	%p39, %r4, 0;
	setp.gt.u32 	%p40, %r450, %r4;
	xor.b32  	%r306, %r33, %r18;
	selp.b32 	%r307, %r306, %r451, %p40;
	rem.u32 	%r308, %r307, %r4;
	mul.wide.u32 	%rd44, %r308, 4;
	add.s64 	%rd45, %rd1, %rd44;
	ld.global.nc.f32 	%f187, [%rd45];
	mul.f32 	%f188, %f11, %f12;
	mov.f32 	%f189, 0f3F800000;
	sub.f32 	%f190, %f189, %f13;
	mul.f32 	%f191, %f188, %f190;
	fma.rn.f32 	%f20, %f191, %f187, %f19;
	add.s32 	%r40, %r7, 1;
	mov.b32 	%r453, 0;
	mov.b32 	%r452, 1;
	@%p39 bra 	$L__BB5_31;
	setp.gt.u32 	%p41, %r8, %r4;
	mov.u32 	%r452, %r8;
	mov.u32 	%r453, %r5;
	@%p41 bra 	$L__BB5_31;
	mad.lo.s32 	%r453, %r6, %r8, %r5;
	mul.lo.s32 	%r452, %r8, %r8;
	setp.gt.u32 	%p42, %r452, %r4;
	@%p42 bra 	$L__BB5_31;
	mad.lo.s32 	%r453, %r40, %r452, %r453;
	mul.lo.s32 	%r452, %r452, %r8;
$L__BB5_31:
	setp.eq.s32 	%p43, %r4, 0;
	setp.gt.u32 	%p44, %r452, %r4;
	add.s32 	%r47, %r16, 83492791;
	xor.b32  	%r48, %r15, %r47;
	xor.b32  	%r311, %r48, %r5;
	selp.b32 	%r312, %r311, %r453, %p44;
	rem.u32 	%r313, %r312, %r4;
	mul.wide.u32 	%rd46, %r313, 4;
	add.s64 	%rd47, %rd1, %rd46;
	ld.global.nc.f32 	%f192, [%rd47];
	mov.f32 	%f193, 0f3F800000;
	sub.f32 	%f194, %f193, %f11;
	sub.f32 	%f195, %f193, %f12;
	mul.f32 	%f196, %f194, %f195;
	mul.f32 	%f197, %f196, %f13;
	fma.rn.f32 	%f21, %f197, %f192, %f20;
	mov.b32 	%r455, 0;
	mov.b32 	%r454, 1;
	@%p43 bra 	$L__BB5_35;
	setp.gt.u32 	%p45, %r8, %r4;
	mov.u32 	%r454, %r8;
	mov.u32 	%r455, %r18;
	@%p45 bra 	$L__BB5_35;
	mad.lo.s32 	%r455, %r6, %r8, %r18;
	mul.lo.s32 	%r454, %r8, %r8;
	setp.gt.u32 	%p46, %r454, %r4;
	@%p46 bra 	$L__BB5_35;
	mad.lo.s32 	%r455, %r40, %r454, %r455;
	mul.lo.s32 	%r454, %r454, %r8;
$L__BB5_35:
	setp.eq.s32 	%p47, %r4, 0;
	setp.gt.u32 	%p48, %r454, %r4;
	xor.b32  	%r316, %r48, %r18;
	selp.b32 	%r317, %r316, %r455, %p48;
	rem.u32 	%r318, %r317, %r4;
	mul.wide.u32 	%rd48, %r318, 4;
	add.s64 	%rd49, %rd1, %rd48;
	ld.global.nc.f32 	%f198, [%rd49];
	mov.f32 	%f199, 0f3F800000;
	sub.f32 	%f200, %f199, %f12;
	mul.f32 	%f201, %f11, %f200;
	mul.f32 	%f202, %f201, %f13;
	fma.rn.f32 	%f22, %f202, %f198, %f21;
	mov.b32 	%r457, 0;
	mov.b32 	%r456, 1;
	@%p47 bra 	$L__BB5_39;
	setp.gt.u32 	%p49, %r8, %r4;
	mov.u32 	%r456, %r8;
	mov.u32 	%r457, %r5;
	@%p49 bra 	$L__BB5_39;
	mad.lo.s32 	%r457, %r25, %r8, %r5;
	mul.lo.s32 	%r456, %r8, %r8;
	setp.gt.u32 	%p50, %r456, %r4;
	@%p50 bra 	$L__BB5_39;
	mad.lo.s32 	%r457, %r40, %r456, %r457;
	mul.lo.s32 	%r456, %r456, %r8;
$L__BB5_39:
	setp.eq.s32 	%p51, %r4, 0;
	setp.gt.u32 	%p52, %r456, %r4;
	xor.b32  	%r62, %r32, %r47;
	xor.b32  	%r321, %r62, %r5;
	selp.b32 	%r322, %r321, %r457, %p52;
	rem.u32 	%r323, %r322, %r4;
	mul.wide.u32 	%rd50, %r323, 4;
	add.s64 	%rd51, %rd1, %rd50;
	ld.global.nc.f32 	%f203, [%rd51];
	mov.f32 	%f204, 0f3F800000;
	sub.f32 	%f205, %f204, %f11;
	mul.f32 	%f206, %f205, %f12;
	mul.f32 	%f207, %f206, %f13;
	fma.rn.f32 	%f23, %f207, %f203, %f22;
	mov.b32 	%r459, 0;
	mov.b32 	%r458, 1;
	@%p51 bra 	$L__BB5_43;
	setp.gt.u32 	%p53, %r8, %r4;
	mov.u32 	%r458, %r8;
	mov.u32 	%r459, %r18;
	@%p53 bra 	$L__BB5_43;
	mad.lo.s32 	%r459, %r25, %r8, %r18;
	mul.lo.s32 	%r458, %r8, %r8;
	setp.gt.u32 	%p54, %r458, %r4;
	@%p54 bra 	$L__BB5_43;
	mad.lo.s32 	%r459, %r40, %r458, %r459;
	mul.lo.s32 	%r458, %r458, %r8;
$L__BB5_43:
	setp.gt.u32 	%p55, %r458, %r4;
	xor.b32  	%r324, %r62, %r18;
	selp.b32 	%r325, %r324, %r459, %p55;
	rem.u32 	%r326, %r325, %r4;
	mul.wide.u32 	%rd52, %r326, 4;
	add.s64 	%rd53, %rd1, %rd52;
	ld.global.nc.f32 	%f208, [%rd53];
	mul.f32 	%f210, %f188, %f13;
	fma.rn.f32 	%f376, %f210, %f208, %f23;
	bra.uni 	$L__BB5_46;
$L__BB5_44:
	add.f32 	%f126, %f14, %f14;
	setp.eq.f32 	%p23, %f126, %f14;
	abs.f32 	%f127, %f14;
	mov.f32 	%f128, 0f3F800000;
	sub.f32 	%f129, %f128, %f11;
	sub.f32 	%f130, %f128, %f12;
	mul.f32 	%f131, %f129, %f130;
	sub.f32 	%f132, %f128, %f13;
	mul.f32 	%f133, %f131, %f132;
	lg2.approx.f32 	%f134, %f127;
	mul.f32 	%f135, %f134, 0fBF2AAAAB;
	ex2.approx.ftz.f32 	%f136, %f135;
	mul.f32 	%f137, %f127, %f136;
	neg.f32 	%f138, %f137;
	mul.f32 	%f139, %f136, %f138;
	fma.rn.f32 	%f140, %f137, %f139, 0f3F800000;
	mul.f32 	%f141, %f140, 0f3EAAAAAB;
	fma.rn.f32 	%f142, %f137, %f141, %f137;
	selp.f32 	%f143, %f126, %f142, %p23;
	cvt.rzi.u32.f32 	%r259, %f143;
	rem.u32 	%r260, %r5, %r259;
	rem.u32 	%r261, %r6, %r259;
	mul.lo.s32 	%r262, %r261, %r259;
	add.s32 	%r263, %r262, %r260;
	mul.lo.s32 	%r264, %r259, %r259;
	rem.u32 	%r265, %r7, %r259;
	mul.lo.s32 	%r266, %r265, %r264;
	add.s32 	%r267, %r266, %r263;
	mul.wide.u32 	%rd22, %r267, 4;
	add.s64 	%rd23, %rd1, %rd22;
	ld.global.nc.f32 	%f144, [%rd23];
	fma.rn.f32 	%f145, %f133, %f144, %f15;
	add.s32 	%r268, %r5, 1;
	mul.f32 	%f146, %f11, %f130;
	mul.f32 	%f147, %f146, %f132;
	rem.u32 	%r269, %r268, %r259;
	add.s32 	%r270, %r262, %r269;
	add.s32 	%r271, %r266, %r270;
	mul.wide.u32 	%rd24, %r271, 4;
	add.s64 	%rd25, %rd1, %rd24;
	ld.global.nc.f32 	%f148, [%rd25];
	fma.rn.f32 	%f149, %f147, %f148, %f145;
	add.s32 	%r272, %r6, 1;
	mul.f32 	%f150, %f129, %f12;
	mul.f32 	%f151, %f150, %f132;
	rem.u32 	%r273, %r272, %r259;
	mul.lo.s32 	%r274, %r273, %r259;
	add.s32 	%r275, %r274, %r260;
	add.s32 	%r276, %r266, %r275;
	mul.wide.u32 	%rd26, %r276, 4;
	add.s64 	%rd27, %rd1, %rd26;
	ld.global.nc.f32 	%f152, [%rd27];
	fma.rn.f32 	%f153, %f151, %f152, %f149;
	mul.f32 	%f154, %f11, %f12;
	mul.f32 	%f155, %f154, %f132;
	add.s32 	%r277, %r274, %r269;
	add.s32 	%r278, %r266, %r277;
	mul.wide.u32 	%rd28, %r278, 4;
	add.s64 	%rd29, %rd1, %rd28;
	ld.global.nc.f32 	%f156, [%rd29];
	fma.rn.f32 	%f157, %f155, %f156, %f153;
	add.s32 	%r279, %r7, 1;
	mul.f32 	%f158, %f131, %f13;
	rem.u32 	%r280, %r279, %r259;
	mul.lo.s32 	%r281, %r280, %r264;
	add.s32 	%r282, %r281, %r263;
	mul.wide.u32 	%rd30, %r282, 4;
	add.s64 	%rd31, %rd1, %rd30;
	ld.global.nc.f32 	%f159, [%rd31];
	fma.rn.f32 	%f160, %f158, %f159, %f157;
	mul.f32 	%f161, %f146, %f13;
	add.s32 	%r283, %r281, %r270;
	mul.wide.u32 	%rd32, %r283, 4;
	add.s64 	%rd33, %rd1, %rd32;
	ld.global.nc.f32 	%f162, [%rd33];
	fma.rn.f32 	%f163, %f161, %f162, %f160;
	mul.f32 	%f164, %f150, %f13;
	add.s32 	%r284, %r281, %r275;
	mul.wide.u32 	%rd34, %r284, 4;
	add.s64 	%rd35, %rd1, %rd34;
	ld.global.nc.f32 	%f165, [%rd35];
	fma.rn.f32 	%f166, %f164, %f165, %f163;
	mul.f32 	%f167, %f154, %f13;
	add.s32 	%r285, %r281, %r277;
	mul.wide.u32 	%rd36, %r285, 4;
	add.s64 	%rd37, %rd1, %rd36;
	ld.global.nc.f32 	%f168, [%rd37];
	fma.rn.f32 	%f376, %f167, %f168, %f166;
	bra.uni 	$L__BB5_46;
$L__BB5_45:
	mov.f32 	%f211, 0f3F800000;
	sub.f32 	%f212, %f211, %f11;
	sub.f32 	%f213, %f211, %f12;
	mul.f32 	%f214, %f212, %f213;
	sub.f32 	%f215, %f211, %f13;
	mul.f32 	%f216, %f214, %f215;
	ld.global.nc.f32 	%f217, [%rd1];
	fma.rn.f32 	%f218, %f216, %f217, %f15;
	mul.f32 	%f219, %f11, %f213;
	mul.f32 	%f220, %f219, %f215;
	fma.rn.f32 	%f221, %f220, %f217, %f218;
	mul.f32 	%f222, %f212, %f12;
	mul.f32 	%f223, %f222, %f215;
	fma.rn.f32 	%f224, %f223, %f217, %f221;
	mul.f32 	%f225, %f11, %f12;
	mul.f32 	%f226, %f225, %f215;
	fma.rn.f32 	%f227, %f226, %f217, %f224;
	mul.f32 	%f228, %f214, %f13;
	fma.rn.f32 	%f229, %f228, %f217, %f227;
	mul.f32 	%f230, %f219, %f13;
	fma.rn.f32 	%f231, %f230, %f217, %f229;
	mul.f32 	%f232, %f222, %f13;
	fma.rn.f32 	%f233, %f232, %f217, %f231;
	mul.f32 	%f234, %f225, %f13;
	fma.rn.f32 	%f376, %f234, %f217, %f233;
$L__BB5_46:
	ld.param.s8 	%rs2, [_Z11kernel_gridILj3ELj1EEvPKfS1_PKiPffjjjjbS4_j_param_9];
	st.global.f32 	[%rd2], %f376;
	setp.eq.s16 	%p56, %rs2, 0;
	@%p56 bra 	$L__BB5_148;
	ld.param.u32 	%r442, [_Z11kernel_gridILj3ELj1EEvPKfS1_PKiPffjjjjbS4_j_param_11];
	ld.param.u64 	%rd135, [_Z11kernel_gridILj3ELj1EEvPKfS1_PKiPffjjjjbS4_j_param_10];
	cvta.to.global.u64 	%rd3, %rd135;
	mul.lo.s32 	%r69, %r3, 3;
	setp.eq.s32 	%p57, %r442, 1;
	@%p57 bra 	$L__BB5_146;
	ld.param.u32 	%r443, [_Z11kernel_gridILj3ELj1EEvPKfS1_PKiPffjjjjbS4_j_param_11];
	setp.ne.s32 	%p58, %r443, 0;
	@%p58 bra 	$L__BB5_147;
	setp.eq.s32 	%p60, %r4, 0;
	add.s32 	%r70, %r5, 1;
	mul.wide.u32 	%rd80, %r69, 4;
	add.s64 	%rd4, %rd3, %rd80;
	ld.global.f32 	%f28, [%rd4];
	mov.f32 	%f296, 0f3F800000;
	sub.f32 	%f297, %f296, %f11;
	mul.f32 	%f29, %f10, %f297;
	mov.b32 	%r492, 0;
	@%p60 bra 	$L__BB5_53;
	setp.gt.u32 	%p61, %r8, %r4;
	mov.u32 	%r492, %r5;
	@%p61 bra 	$L__BB5_53;
	mul.lo.s32 	%r187, %r8, %r8;
	setp.gt.u32 	%p62, %r187, %r4;
	mov.u32 	%r492, %r5;
	@%p62 bra 	$L__BB5_53;
	mad.lo.s32 	%r492, %r7, %r187, %r5;
$L__BB5_53:
	setp.eq.s32 	%p63, %r4, 0;
	mov.b32 	%r493, 0;
	@%p63 bra 	$L__BB5_57;
	setp.gt.u32 	%p64, %r8, %r4;
	mov.u32 	%r493, %r70;
	@%p64 bra 	$L__BB5_57;
	mul.lo.s32 	%r193, %r8, %r8;
	setp.gt.u32 	%p65, %r193, %r4;
	mov.u32 	%r493, %r70;
	@%p65 bra 	$L__BB5_57;
	mad.lo.s32 	%r493, %r7, %r193, %r70;
$L__BB5_57:
	mov.f32 	%f298, 0f3F800000;
	sub.f32 	%f40, %f298, %f13;
	setp.eq.s32 	%p66, %r4, 0;
	rem.u32 	%r360, %r493, %r4;
	mul.wide.u32 	%rd81, %r360, 4;
	add.s64 	%rd82, %rd1, %rd81;
	ld.global.nc.f32 	%f299, [%rd82];
	rem.u32 	%r361, %r492, %r4;
	mul.wide.u32 	%rd83, %r361, 4;
	add.s64 	%rd84, %rd1, %rd83;
	ld.global.nc.f32 	%f300, [%rd84];
	sub.f32 	%f301, %f299, %f300;
	mul.f32 	%f302, %f29, %f40;
	fma.rn.f32 	%f41, %f302, %f301, %f28;
	mul.f32 	%f42, %f10, %f11;
	mov.b32 	%r494, 0;
	@%p66 bra 	$L__BB5_61;
	setp.gt.u32 	%p67, %r8, %r4;
	mov.u32 	%r494, %r5;
	@%p67 bra 	$L__BB5_61;
	mul.lo.s32 	%r198, %r8, %r8;
	setp.gt.u32 	%p68, %r198, %r4;
	mov.u32 	%r494, %r5;
	@%p68 bra 	$L__BB5_61;
	mad.lo.s32 	%r494, %r7, %r198, %r5;
$L__BB5_61:
	setp.eq.s32 	%p69, %r4, 0;
	mov.b32 	%r495, 0;
	@%p69 bra 	$L__BB5_65;
	setp.gt.u32 	%p70, %r8, %r4;
	mov.u32 	%r495, %r70;
	@%p70 bra 	$L__BB5_65;
	mul.lo.s32 	%r204, %r8, %r8;
	setp.gt.u32 	%p71, %r204, %r4;
	mov.u32 	%r495, %r70;
	@%p71 bra 	$L__BB5_65;
	mad.lo.s32 	%r495, %r7, %r204, %r70;
$L__BB5_65:
	setp.eq.s32 	%p72, %r4, 0;
	rem.u32 	%r366, %r495, %r4;
	mul.wide.u32 	%rd85, %r366, 4;
	add.s64 	%rd86, %rd1, %rd85;
	ld.global.nc.f32 	%f303, [%rd86];
	rem.u32 	%r367, %r494, %r4;
	mul.wide.u32 	%rd87, %r367, 4;
	add.s64 	%rd88, %rd1, %rd87;
	ld.global.nc.f32 	%f304, [%rd88];
	sub.f32 	%f305, %f303, %f304;
	mul.f32 	%f306, %f42, %f40;
	fma.rn.f32 	%f43, %f306, %f305, %f41;
	add.s32 	%r209, %r7, 1;
	mov.b32 	%r496, 0;
	@%p72 bra 	$L__BB5_69;
	setp.gt.u32 	%p73, %r8, %r4;
	mov.u32 	%r496, %r5;
	@%p73 bra 	$L__BB5_69;
	mul.lo.s32 	%r210, %r8, %r8;
	setp.gt.u32 	%p74, %r210, %r4;
	mov.u32 	%r496, %r5;
	@%p74 bra 	$L__BB5_69;
	mad.lo.s32 	%r496, %r209, %r210, %r5;
$L__BB5_69:
	setp.eq.s32 	%p75, %r4, 0;
	mov.b32 	%r497, 0;
	@%p75 bra 	$L__BB5_73;
	setp.gt.u32 	%p76, %r8, %r4;
	mov.u32 	%r497, %r70;
	@%p76 bra 	$L__BB5_73;
	mul.lo.s32 	%r216, %r8, %r8;
	setp.gt.u32 	%p77, %r216, %r4;
	mov.u32 	%r497, %r70;
	@%p77 bra 	$L__BB5_73;
	mad.lo.s32 	%r497, %r209, %r216, %r70;
$L__BB5_73:
	setp.eq.s32 	%p78, %r4, 0;
	rem.u32 	%r372, %r497, %r4;
	mul.wide.u32 	%rd89, %r372, 4;
	add.s64 	%rd90, %rd1, %rd89;
	ld.global.nc.f32 	%f307, [%rd90];
	rem.u32 	%r373, %r496, %r4;
	mul.wide.u32 	%rd91, %r373, 4;
	add.s64 	%rd92, %rd1, %rd91;
	ld.global.nc.f32 	%f308, [%rd92];
	sub.f32 	%f309, %f307, %f308;
	mul.f32 	%f310, %f29, %f13;
	fma.rn.f32 	%f44, %f310, %f309, %f43;
	mov.b32 	%r498, 0;
	@%p78 bra 	$L__BB5_77;
	setp.gt.u32 	%p79, %r8, %r4;
	mov.u32 	%r498, %r5;
	@%p79 bra 	$L__BB5_77;
	mul.lo.s32 	%r221, %r8, %r8;
	setp.gt.u32 	%p80, %r221, %r4;
	mov.u32 	%r498, %r5;
	@%p80 bra 	$L__BB5_77;
	mad.lo.s32 	%r498, %r209, %r221, %r5;
$L__BB5_77:
	setp.eq.s32 	%p81, %r4, 0;
	mov.b32 	%r499, 0;
	@%p81 bra 	$L__BB5_81;
	setp.gt.u32 	%p82, %r8, %r4;
	mov.u32 	%r499, %r70;
	@%p82 bra 	$L__BB5_81;
	mul.lo.s32 	%r227, %r8, %r8;
	setp.gt.u32 	%p83, %r227, %r4;
	mov.u32 	%r499, %r70;
	@%p83 bra 	$L__BB5_81;
	mad.lo.s32 	%r499, %r209, %r227, %r70;
$L__BB5_81:
	setp.eq.s32 	%p84, %r4, 0;
	rem.u32 	%r378, %r499, %r4;
	mul.wide.u32 	%rd93, %r378, 4;
	add.s64 	%rd94, %rd1, %rd93;
	ld.global.nc.f32 	%f311, [%rd94];
	rem.u32 	%r379, %r498, %r4;
	mul.wide.u32 	%rd95, %r379, 4;
	add.s64 	%rd96, %rd1, %rd95;
	ld.global.nc.f32 	%f312, [%rd96];
	sub.f32 	%f313, %f311, %f312;
	mul.f32 	%f314, %f42, %f13;
	fma.rn.f32 	%f315, %f314, %f313, %f44;
	st.global.f32 	[%rd4], %f315;
	add.s32 	%r232, %r6, 1;
	ld.global.f32 	%f45, [%rd4+4];
	mov.f32 	%f316, 0f3F800000;
	sub.f32 	%f46, %f316, %f12;
	mul.f32 	%f47, %f29, %f46;
	mov.b32 	%r461, 0;
	mov.b32 	%r460, 1;
	@%p84 bra 	$L__BB5_85;
	setp.gt.u32 	%p85, %r8, %r4;
	mov.u32 	%r460, %r8;
	mov.u32 	%r461, %r5;
	@%p85 bra 	$L__BB5_85;
	mad.lo.s32 	%r461, %r6, %r8, %r5;
	mul.lo.s32 	%r460, %r8, %r8;
	setp.gt.u32 	%p86, %r460, %r4;
	@%p86 bra 	$L__BB5_85;
	mad.lo.s32 	%r461, %r209, %r460, %r461;
	mul.lo.s32 	%r460, %r460, %r8;
$L__BB5_85:
	setp.eq.s32 	%p87, %r4, 0;
	setp.gt.u32 	%p88, %r460, %r4;
	mul.lo.s32 	%r77, %r6, 19349663;
	mul.lo.s32 	%r78, %r209, 83492791;
	xor.b32  	%r79, %r77, %r78;
	xor.b32  	%r80, %r79, %r5;
	selp.b32 	%r81, %r80, %r461, %p88;
	mov.b32 	%r463, 0;
	mov.b32 	%r462, 1;
	@%p87 bra 	$L__BB5_89;
	setp.gt.u32 	%p89, %r8, %r4;
	mov.u32 	%r462, %r8;
	mov.u32 	%r463, %r5;
	@%p89 bra 	$L__BB5_89;
	mad.lo.s32 	%r463, %r232, %r8, %r5;
	mul.lo.s32 	%r462, %r8, %r8;
	setp.gt.u32 	%p90, %r462, %r4;
	@%p90 bra 	$L__BB5_89;
	mad.lo.s32 	%r463, %r209, %r462, %r463;
	mul.lo.s32 	%r462, %r462, %r8;
$L__BB5_89:
	setp.eq.s32 	%p91, %r4, 0;
	setp.gt.u32 	%p92, %r462, %r4;
	add.s32 	%r88, %r77, 19349663;
	xor.b32  	%r89, %r88, %r78;
	xor.b32  	%r90, %r89, %r5;
	selp.b32 	%r384, %r90, %r463, %p92;
	rem.u32 	%r385, %r384, %r4;
	mul.wide.u32 	%rd97, %r385, 4;
	add.s64 	%rd98, %rd1, %rd97;
	ld.global.nc.f32 	%f317, [%rd98];
	rem.u32 	%r386, %r81, %r4;
	mul.wide.u32 	%rd99, %r386, 4;
	add.s64 	%rd100, %rd1, %rd99;
	ld.global.nc.f32 	%f318, [%rd100];
	sub.f32 	%f319, %f317, %f318;
	fma.rn.f32 	%f30, %f47, %f319, %f45;
	mul.f32 	%f31, %f42, %f46;
	mov.b32 	%r465, 0;
	mov.b32 	%r464, 1;
	@%p91 bra 	$L__BB5_93;
	setp.gt.u32 	%p93, %r8, %r4;
	mov.u32 	%r464, %r8;
	mov.u32 	%r465, %r70;
	@%p93 bra 	$L__BB5_93;
	mad.lo.s32 	%r465, %r6, %r8, %r70;
	mul.lo.s32 	%r464, %r8, %r8;
	setp.gt.u32 	%p94, %r464, %r4;
	@%p94 bra 	$L__BB5_93;
	mad.lo.s32 	%r465, %r209, %r464, %r465;
	mul.lo.s32 	%r464, %r464, %r8;
$L__BB5_93:
	setp.eq.s32 	%p95, %r4, 0;
	setp.gt.u32 	%p96, %r464, %r4;
	xor.b32  	%r97, %r79, %r70;
	selp.b32 	%r98, %r97, %r465, %p96;
	mov.b32 	%r467, 0;
	mov.b32 	%r466, 1;
	@%p95 bra 	$L__BB5_97;
	setp.gt.u32 	%p97, %r8, %r4;
	mov.u32 	%r466, %r8;
	mov.u32 	%r467, %r70;
	@%p97 bra 	$L__BB5_97;
	mad.lo.s32 	%r467, %r232, %r8, %r70;
	mul.lo.s32 	%r466, %r8, %r8;
	setp.gt.u32 	%p98, %r466, %r4;
	@%p98 bra 	$L__BB5_97;
	mad.lo.s32 	%r467, %r209, %r466, %r467;
	mul.lo.s32 	%r466, %r466, %r8;
$L__BB5_97:
	setp.gt.u32 	%p100, %r466, %r4;
	xor.b32  	%r105, %r89, %r70;
	selp.b32 	%r391, %r105, %r467, %p100;
	rem.u32 	%r392, %r391, %r4;
	mul.wide.u32 	%rd101, %r392, 4;
	add.s64 	%rd102, %rd1, %rd101;
	ld.global.nc.f32 	%f320, [%rd102];
	rem.u32 	%r393, %r98, %r4;
	mul.wide.u32 	%rd103, %r393, 4;
	add.s64 	%rd104, %rd1, %rd103;
	ld.global.nc.f32 	%f321, [%rd104];
	sub.f32 	%f322, %f320, %f321;
	fma.rn.f32 	%f32, %f31, %f322, %f30;
	mul.f32 	%f33, %f29, %f12;
	mov.b32 	%r469, 0;
	mov.b32 	%r468, 1;
	@%p95 bra 	$L__BB5_101;
	setp.gt.u32 	%p101, %r8, %r4;
	mov.u32 	%r468, %r8;
	mov.u32 	%r469, %r5;
	@%p101 bra 	$L__BB5_101;
	mad.lo.s32 	%r469, %r6, %r8, %r5;
	mul.lo.s32 	%r468, %r8, %r8;
	setp.gt.u32 	%p102, %r468, %r4;
	@%p102 bra 	$L__BB5_101;
	mad.lo.s32 	%r469, %r209, %r468, %r469;
	mul.lo.s32 	%r468, %r468, %r8;
$L__BB5_101:
	setp.eq.s32 	%p103, %r4, 0;
	setp.gt.u32 	%p104, %r468, %r4;
	selp.b32 	%r112, %r80, %r469, %p104;
	mov.b32 	%r471, 0;
	mov.b32 	%r470, 1;
	@%p103 bra 	$L__BB5_105;
	setp.gt.u32 	%p105, %r8, %r4;
	mov.u32 	%r470, %r8;
	mov.u32 	%r471, %r5;
	@%p105 bra 	$L__BB5_105;
	mad.lo.s32 	%r471, %r232, %r8, %r5;
	mul.lo.s32 	%r470, %r8, %r8;
	setp.gt.u32 	%p106, %r470, %r4;
	@%p106 bra 	$L__BB5_105;
	mad.lo.s32 	%r471, %r209, %r470, %r471;
	mul.lo.s32 	%r470, %r470, %r8;
$L__BB5_105:
	setp.gt.u32 	%p108, %r470, %r4;
	selp.b32 	%r398, %r90, %r471, %p108;
	rem.u32 	%r399, %r398, %r4;
	mul.wide.u32 	%rd105, %r399, 4;
	add.s64 	%rd106, %rd1, %rd105;
	ld.global.nc.f32 	%f323, [%rd106];
	rem.u32 	%r400, %r112, %r4;
	mul.wide.u32 	%rd107, %r400, 4;
	add.s64 	%rd108, %rd1, %rd107;
	ld.global.nc.f32 	%f324, [%rd108];
	sub.f32 	%f325, %f323, %f324;
	fma.rn.f32 	%f34, %f33, %f325, %f32;
	mul.f32 	%f35, %f42, %f12;
	mov.b32 	%r473, 0;
	mov.b32 	%r472, 1;
	@%p103 bra 	$L__BB5_109;
	setp.gt.u32 	%p109, %r8, %r4;
	mov.u32 	%r472, %r8;
	mov.u32 	%r473, %r70;
	@%p109 bra 	$L__BB5_109;
	mad.lo.s32 	%r473, %r6, %r8, %r70;
	mul.lo.s32 	%r472, %r8, %r8;
	setp.gt.u32 	%p110, %r472, %r4;
	@%p110 bra 	$L__BB5_109;
	mad.lo.s32 	%r473, %r209, %r472, %r473;
	mul.lo.s32 	%r472, %r472, %r8;
$L__BB5_109:
	setp.eq.s32 	%p111, %r4, 0;
	setp.gt.u32 	%p112, %r472, %r4;
	selp.b32 	%r125, %r97, %r473, %p112;
	mov.b32 	%r475, 0;
	mov.b32 	%r474, 1;
	@%p111 bra 	$L__BB5_113;
	setp.gt.u32 	%p113, %r8, %r4;
	mov.u32 	%r474, %r8;
	mov.u32 	%r475, %r70;
	@%p113 bra 	$L__BB5_113;
	mad.lo.s32 	%r475, %r232, %r8, %r70;
	mul.lo.s32 	%r474, %r8, %r8;
	setp.gt.u32 	%p114, %r474, %r4;
	@%p114 bra 	$L__BB5_113;
	mad.lo.s32 	%r475, %r209, %r474, %r475;
	mul.lo.s32 	%r474, %r474, %r8;
$L__BB5_113:
	setp.eq.s32 	%p115, %r4, 0;
	setp.gt.u32 	%p116, %r474, %r4;
	selp.b32 	%r405, %r105, %r475, %p116;
	rem.u32 	%r406, %r405, %r4;
	mul.wide.u32 	%rd109, %r406, 4;
	add.s64 	%rd110, %rd1, %rd109;
	ld.global.nc.f32 	%f326, [%rd110];
	rem.u32 	%r407, %r125, %r4;
	mul.wide.u32 	%rd111, %r407, 4;
	add.s64 	%rd112, %rd1, %rd111;
	ld.global.nc.f32 	%f327, [%rd112];
	sub.f32 	%f328, %f326, %f327;
	fma.rn.f32 	%f329, %f35, %f328, %f34;
	st.global.f32 	[%rd4+4], %f329;
	ld.global.f32 	%f36, [%rd4+8];
	mov.b32 	%r477, 0;
	mov.b32 	%r476, 1;
	@%p115 bra 	$L__BB5_117;
	setp.gt.u32 	%p117, %r8, %r4;
	mov.u32 	%r476, %r8;
	mov.u32 	%r477, %r5;
	@%p117 bra 	$L__BB5_117;
	mad.lo.s32 	%r477, %r6, %r8, %r5;
	mul.lo.s32 	%r476, %r8, %r8;
	setp.gt.u32 	%p118, %r476, %r4;
	@%p118 bra 	$L__BB5_117;
	mad.lo.s32 	%r477, %r7, %r476, %r477;
	mul.lo.s32 	%r476, %r476, %r8;
$L__BB5_117:
	setp.eq.s32 	%p119, %r4, 0;
	setp.gt.u32 	%p120, %r476, %r4;
	add.s32 	%r138, %r78, -83492791;
	xor.b32  	%r139, %r77, %r138;
	xor.b32  	%r410, %r139, %r5;
	selp.b32 	%r140, %r410, %r477, %p120;
	mov.b32 	%r479, 0;
	mov.b32 	%r478, 1;
	@%p119 bra 	$L__BB5_121;
	setp.gt.u32 	%p121, %r8, %r4;
	mov.u32 	%r478, %r8;
	mov.u32 	%r479, %r5;
	@%p121 bra 	$L__BB5_121;
	mad.lo.s32 	%r479, %r6, %r8, %r5;
	mul.lo.s32 	%r478, %r8, %r8;
	setp.gt.u32 	%p122, %r478, %r4;
	@%p122 bra 	$L__BB5_121;
	mad.lo.s32 	%r479, %r209, %r478, %r479;
	mul.lo.s32 	%r478, %r478, %r8;
$L__BB5_121:
	setp.eq.s32 	%p123, %r4, 0;
	setp.gt.u32 	%p124, %r478, %r4;
	selp.b32 	%r413, %r80, %r479, %p124;
	rem.u32 	%r414, %r413, %r4;
	mul.wide.u32 	%rd113, %r414, 4;
	add.s64 	%rd114, %rd1, %rd113;
	ld.global.nc.f32 	%f330, [%rd114];
	rem.u32 	%r415, %r140, %r4;
	mul.wide.u32 	%rd115, %r415, 4;
	add.s64 	%rd116, %rd1, %rd115;
	ld.global.nc.f32 	%f331, [%rd116];
	sub.f32 	%f332, %f330, %f331;
	fma.rn.f32 	%f37, %f47, %f332, %f36;
	mov.b32 	%r481, 0;
	mov.b32 	%r480, 1;
	@%p123 bra 	$L__BB5_125;
	setp.gt.u32 	%p125, %r8, %r4;
	mov.u32 	%r480, %r8;
	mov.u32 	%r481, %r70;
	@%p125 bra 	$L__BB5_125;
	mad.lo.s32 	%r481, %r6, %r8, %r70;
	mul.lo.s32 	%r480, %r8, %r8;
	setp.gt.u32 	%p126, %r480, %r4;
	@%p126 bra 	$L__BB5_125;
	mad.lo.s32 	%r481, %r7, %r480, %r481;
	mul.lo.s32 	%r480, %r480, %r8;
$L__BB5_125:
	setp.eq.s32 	%p127, %r4, 0;
	setp.gt.u32 	%p128, %r480, %r4;
	xor.b32  	%r418, %r139, %r70;
	selp.b32 	%r153, %r418, %r481, %p128;
	mov.b32 	%r483, 0;
	mov.b32 	%r482, 1;
	@%p127 bra 	$L__BB5_129;
	setp.gt.u32 	%p129, %r8, %r4;
	mov.u32 	%r482, %r8;
	mov.u32 	%r483, %r70;
	@%p129 bra 	$L__BB5_129;
	mad.lo.s32 	%r483, %r6, %r8, %r70;
	mul.lo.s32 	%r482, %r8, %r8;
	setp.gt.u32 	%p130, %r482, %r4;
	@%p130 bra 	$L__BB5_129;
	mad.lo.s32 	%r483, %r209, %r482, %r483;
	mul.lo.s32 	%r482, %r482, %r8;
$L__BB5_129:
	setp.eq.s32 	%p131, %r4, 0;
	setp.gt.u32 	%p132, %r482, %r4;
	selp.b32 	%r421, %r97, %r483, %p132;
	rem.u32 	%r422, %r421, %r4;
	mul.wide.u32 	%rd117, %r422, 4;
	add.s64 	%rd118, %rd1, %rd117;
	ld.global.nc.f32 	%f333, [%rd118];
	rem.u32 	%r423, %r153, %r4;
	mul.wide.u32 	%rd119, %r423, 4;
	add.s64 	%rd120, %rd1, %rd119;
	ld.global.nc.f32 	%f334, [%rd120];
	sub.f32 	%f335, %f333, %f334;
	fma.rn.f32 	%f38, %f31, %f335, %f37;
	mov.b32 	%r485, 0;
	mov.b32 	%r484, 1;
	@%p131 bra 	$L__BB5_133;
	setp.gt.u32 	%p133, %r8, %r4;
	mov.u32 	%r484, %r8;
	mov.u32 	%r485, %r5;
	@%p133 bra 	$L__BB5_133;
	mad.lo.s32 	%r485, %r232, %r8, %r5;
	mul.lo.s32 	%r484, %r8, %r8;
	setp.gt.u32 	%p134, %r484, %r4;
	@%p134 bra 	$L__BB5_133;
	mad.lo.s32 	%r485, %r7, %r484, %r485;
	mul.lo.s32 	%r484, %r484, %r8;
$L__BB5_133:
	setp.eq.s32 	%p135, %r4, 0;
	setp.gt.u32 	%p136, %r484, %r4;
	xor.b32  	%r166, %r88, %r138;
	xor.b32  	%r426, %r166, %r5;
	selp.b32 	%r167, %r426, %r485, %p136;
	mov.b32 	%r487, 0;
	mov.b32 	%r486, 1;
	@%p135 bra 	$L__BB5_137;
	setp.gt.u32 	%p137, %r8, %r4;
	mov.u32 	%r486, %r8;
	mov.u32 	%r487, %r5;
	@%p137 bra 	$L__BB5_137;
	mad.lo.s32 	%r487, %r232, %r8, %r5;
	mul.lo.s32 	%r486, %r8, %r8;
	setp.gt.u32 	%p138, %r486, %r4;
	@%p138 bra 	$L__BB5_137;
	mad.lo.s32 	%r487, %r209, %r486, %r487;
	mul.lo.s32 	%r486, %r486, %r8;
$L__BB5_137:
	setp.eq.s32 	%p139, %r4, 0;
	setp.gt.u32 	%p140, %r486, %r4;
	selp.b32 	%r429, %r90, %r487, %p140;
	rem.u32 	%r430, %r429, %r4;
	mul.wide.u32 	%rd121, %r430, 4;
	add.s64 	%rd122, %rd1, %rd121;
	ld.global.nc.f32 	%f336, [%rd122];
	rem.u32 	%r431, %r167, %r4;
	mul.wide.u32 	%rd123, %r431, 4;
	add.s64 	%rd124, %rd1, %rd123;
	ld.global.nc.f32 	%f337, [%rd124];
	sub.f32 	%f338, %f336, %f337;
	fma.rn.f32 	%f39, %f33, %f338, %f38;
	mov.b32 	%r489, 0;
	mov.b32 	%r488, 1;
	@%p139 bra 	$L__BB5_141;
	setp.gt.u32 	%p141, %r8, %r4;
	mov.u32 	%r488, %r8;
	mov.u32 	%r489, %r70;
	@%p141 bra 	$L__BB5_141;
	mad.lo.s32 	%r489, %r232, %r8, %r70;
	mul.lo.s32 	%r488, %r8, %r8;
	setp.gt.u32 	%p142, %r488, %r4;
	@%p142 bra 	$L__BB5_141;
	mad.lo.s32 	%r489, %r7, %r488, %r489;
	mul.lo.s32 	%r488, %r488, %r8;
$L__BB5_141:
	setp.eq.s32 	%p143, %r4, 0;
	setp.gt.u32 	%p144, %r488, %r4;
	xor.b32  	%r434, %r166, %r70;
	selp.b32 	%r180, %r434, %r489, %p144;
	mov.b32 	%r491, 0;
	mov.b32 	%r490, 1;
	@%p143 bra 	$L__BB5_145;
	setp.gt.u32 	%p145, %r8, %r4;
	mov.u32 	%r490, %r8;
	mov.u32 	%r491, %r70;
	@%p145 bra 	$L__BB5_145;
	mad.lo.s32 	%r491, %r232, %r8, %r70;
	mul.lo.s32 	%r490, %r8, %r8;
	setp.gt.u32 	%p146, %r490, %r4;
	@%p146 bra 	$L__BB5_145;
	mad.lo.s32 	%r491, %r209, %r490, %r491;
	mul.lo.s32 	%r490, %r490, %r8;
$L__BB5_145:
	setp.gt.u32 	%p147, %r490, %r4;
	selp.b32 	%r435, %r105, %r491, %p147;
	rem.u32 	%r436, %r435, %r4;
	mul.wide.u32 	%rd125, %r436, 4;
	add.s64 	%rd126, %rd1, %rd125;
	ld.global.nc.f32 	%f339, [%rd126];
	rem.u32 	%r437, %r180, %r4;
	mul.wide.u32 	%rd127, %r437, 4;
	add.s64 	%rd128, %rd1, %rd127;
	ld.global.nc.f32 	%f340, [%rd128];
	sub.f32 	%f341, %f339, %f340;
	fma.rn.f32 	%f342, %f35, %f341, %f39;
	st.global.f32 	[%rd4+8], %f342;
	bra.uni 	$L__BB5_148;
$L__BB5_146:
	add.f32 	%f235, %f14, %f14;
	setp.eq.f32 	%p59, %f235, %f14;
	abs.f32 	%f236, %f14;
	add.s32 	%r327, %r5, 1;
	mul.wide.u32 	%rd54, %r69, 4;
	add.s64 	%rd55, %rd3, %rd54;
	ld.global.f32 	%f237, [%rd55];
	mov.f32 	%f238, 0f3F800000;
	sub.f32 	%f239, %f238, %f11;
	mul.f32 	%f240, %f10, %f239;
	sub.f32 	%f241, %f238, %f13;
	mul.f32 	%f242, %f240, %f241;
	lg2.approx.f32 	%f243, %f236;
	mul.f32 	%f244, %f243, 0fBF2AAAAB;
	ex2.approx.ftz.f32 	%f245, %f244;
	mul.f32 	%f246, %f236, %f245;
	neg.f32 	%f247, %f246;
	mul.f32 	%f248, %f245, %f247;
	fma.rn.f32 	%f249, %f246, %f248, 0f3F800000;
	mul.f32 	%f250, %f249, 0f3EAAAAAB;
	fma.rn.f32 	%f251, %f246, %f250, %f246;
	selp.f32 	%f252, %f235, %f251, %p59;
	cvt.rzi.u32.f32 	%r328, %f252;
	rem.u32 	%r329, %r5, %r328;
	mul.lo.s32 	%r330, %r328, %r328;
	rem.u32 	%r331, %r7, %r328;
	mul.lo.s32 	%r332, %r331, %r330;
	add.s32 	%r333, %r332, %r329;
	rem.u32 	%r334, %r327, %r328;
	add.s32 	%r335, %r332, %r334;
	mul.wide.u32 	%rd56, %r335, 4;
	add.s64 	%rd57, %rd1, %rd56;
	ld.global.nc.f32 	%f253, [%rd57];
	mul.wide.u32 	%rd58, %r333, 4;
	add.s64 	%rd59, %rd1, %rd58;
	ld.global.nc.f32 	%f254, [%rd59];
	sub.f32 	%f255, %f253, %f254;
	fma.rn.f32 	%f256, %f242, %f255, %f237;
	mul.f32 	%f257, %f10, %f11;
	mul.f32 	%f258, %f257, %f241;
	fma.rn.f32 	%f259, %f258, %f255, %f256;
	add.s32 	%r336, %r7, 1;
	mul.f32 	%f260, %f240, %f13;
	rem.u32 	%r337, %r336, %r328;
	mul.lo.s32 	%r338, %r337, %r330;
	add.s32 	%r339, %r338, %r329;
	add.s32 	%r340, %r338, %r334;
	mul.wide.u32 	%rd60, %r340, 4;
	add.s64 	%rd61, %rd1, %rd60;
	ld.global.nc.f32 	%f261, [%rd61];
	mul.wide.u32 	%rd62, %r339, 4;
	add.s64 	%rd63, %rd1, %rd62;
	ld.global.nc.f32 	%f262, [%rd63];
	sub.f32 	%f263, %f261, %f262;
	fma.rn.f32 	%f264, %f260, %f263, %f259;
	mul.f32 	%f265, %f257, %f13;
	fma.rn.f32 	%f266, %f265, %f263, %f264;
	st.global.f32 	[%rd55], %f266;
	add.s32 	%r341, %r6, 1;
	ld.global.f32 	%f267, [%rd55+4];
	sub.f32 	%f268, %f238, %f12;
	mul.f32 	%f269, %f240, %f268;
	rem.u32 	%r342, %r6, %r328;
	mul.lo.s32 	%r343, %r342, %r328;
	add.s32 	%r344, %r339, %r343;
	rem.u32 	%r345, %r341, %r328;
	mul.lo.s32 	%r346, %r345, %r328;
	add.s32 	%r347, %r339, %r346;
	mul.wide.u32 	%rd64, %r347, 4;
	add.s64 	%rd65, %rd1, %rd64;
	ld.global.nc.f32 	%f270, [%rd65];
	mul.wide.u32 	%rd66, %r344, 4;
	add.s64 	%rd67, %rd1, %rd66;
	ld.global.nc.f32 	%f271, [%rd67];
	sub.f32 	%f272, %f270, %f271;
	fma.rn.f32 	%f273, %f269, %f272, %f267;
	mul.f32 	%f274, %f257, %f268;
	add.s32 	%r348, %r340, %r343;
	add.s32 	%r349, %r340, %r346;
	mul.wide.u32 	%rd68, %r349, 4;
	add.s64 	%rd69, %rd1, %rd68;
	ld.global.nc.f32 	%f275, [%rd69];
	mul.wide.u32 	%rd70, %r348, 4;
	add.s64 	%rd71, %rd1, %rd70;
	ld.global.nc.f32 	%f276, [%rd71];
	sub.f32 	%f277, %f275, %f276;
	fma.rn.f32 	%f278, %f274, %f277, %f273;
	mul.f32 	%f279, %f240, %f12;
	fma.rn.f32 	%f280, %f279, %f272, %f278;
	mul.f32 	%f281, %f257, %f12;
	fma.rn.f32 	%f282, %f281, %f277, %f280;
	st.global.f32 	[%rd55+4], %f282;
	ld.global.f32 	%f283, [%rd55+8];
	add.s32 	%r350, %r333, %r343;
	mul.wide.u32 	%rd72, %r350, 4;
	add.s64 	%rd73, %rd1, %rd72;
	ld.global.nc.f32 	%f284, [%rd73];
	sub.f32 	%f285, %f271, %f284;
	fma.rn.f32 	%f286, %f269, %f285, %f283;
	add.s32 	%r351, %r335, %r343;
	mul.wide.u32 	%rd74, %r351, 4;
	add.s64 	%rd75, %rd1, %rd74;
	ld.global.nc.f32 	%f287, [%rd75];
	sub.f32 	%f288, %f276, %f287;
	fma.rn.f32 	%f289, %f274, %f288, %f286;
	add.s32 	%r352, %r333, %r346;
	mul.wide.u32 	%rd76, %r352, 4;
	add.s64 	%rd77, %rd1, %rd76;
	ld.global.nc.f32 	%f290, [%rd77];
	sub.f32 	%f291, %f270, %f290;
	fma.rn.f32 	%f292, %f279, %f291, %f289;
	add.s32 	%r353, %r335, %r346;
	mul.wide.u32 	%rd78, %r353, 4;
	add.s64 	%rd79, %rd1, %rd78;
	ld.global.nc.f32 	%f293, [%rd79];
	sub.f32 	%f294, %f275, %f293;
	fma.rn.f32 	%f295, %f281, %f294, %f292;
	st.global.f32 	[%rd55+8], %f295;
	bra.uni 	$L__BB5_148;
$L__BB5_147:
	mul.wide.u32 	%rd129, %r69, 4;
	add.s64 	%rd130, %rd3, %rd129;
	ld.global.f32 	%f343, [%rd130];
	mov.f32 	%f344, 0f3F800000;
	sub.f32 	%f345, %f344, %f11;
	mul.f32 	%f346, %f10, %f345;
	sub.f32 	%f347, %f344, %f13;
	mul.f32 	%f348, %f346, %f347;
	ld.global.nc.f32 	%f349, [%rd1];
	sub.f32 	%f350, %f349, %f349;
	fma.rn.f32 	%f351, %f348, %f350, %f343;
	mul.f32 	%f352, %f10, %f11;
	mul.f32 	%f353, %f352, %f347;
	fma.rn.f32 	%f354, %f353, %f350, %f351;
	mul.f32 	%f355, %f346, %f13;
	fma.rn.f32 	%f356, %f355, %f350, %f354;
	mul.f32 	%f357, %f352, %f13;
	fma.rn.f32 	%f358, %f357, %f350, %f356;
	st.global.f32 	[%rd130], %f358;
	ld.global.f32 	%f359, [%rd130+4];
	sub.f32 	%f360, %f344, %f12;
	mul.f32 	%f361, %f346, %f360;
	fma.rn.f32 	%f362, %f361, %f350, %f359;
	mul.f32 	%f363, %f352, %f360;
	fma.rn.f32 	%f364, %f363, %f350, %f362;
	mul.f32 	%f365, %f346, %f12;
	fma.rn.f32 	%f366, %f365, %f350, %f364;
	mul.f32 	%f367, %f352, %f12;
	fma.rn.f32 	%f368, %f367, %f350, %f366;
	st.global.f32 	[%rd130+4], %f368;
	ld.global.f32 	%f369, [%rd130+8];
	fma.rn.f32 	%f370, %f361, %f350, %f369;
	fma.rn.f32 	%f371, %f363, %f350, %f370;
	fma.rn.f32 	%f372, %f365, %f350, %f371;
	fma.rn.f32 	%f373, %f367, %f350, %f372;
	st.global.f32 	[%rd130+8], %f373;
$L__BB5_148:
	ret;

}
	// .globl	_Z11kernel_gridILj3ELj2EEvPKfS1_PKiPffjjjjbS4_j
.visible .entry _Z11kernel_gridILj3ELj2EEvPKfS1_PKiPffjjjjbS4_j(
	.param .u64 .ptr .align 1 _Z11kernel_gridILj3ELj2EEvPKfS1_PKiPffjjjjbS4_j_param_0,
	.param .u64 .ptr .align 1 _Z11kernel_gridILj3ELj2EEvPKfS1_PKiPffjjjjbS4_j_param_1,
	.param .u64 .ptr .align 1 _Z11kernel_gridILj3ELj2EEvPKfS1_PKiPffjjjjbS4_j_param_2,
	.param .u64 .ptr .align 1 _Z11kernel_gridILj3ELj2EEvPKfS1_PKiPffjjjjbS4_j_param_3,
	.param .f32 _Z11kernel_gridILj3ELj2EEvPKfS1_PKiPffjjjjbS4_j_param_4,
	.param .u32 _Z11kernel_gridILj3ELj2EEvPKfS1_PKiPffjjjjbS4_j_param_5,
	.param .u32 _Z11kernel_gridILj3ELj2EEvPKfS1_PKiPffjjjjbS4_j_param_6,
	.param .u32 _Z11kernel_gridILj3ELj2EEvPKfS1_PKiPffjjjjbS4_j_param_7,
	.param .u32 _Z11kernel_gridILj3ELj2EEvPKfS1_PKiPffjjjjbS4_j_param_8,
	.param .u8 _Z11kernel_gridILj3ELj2EEvPKfS1_PKiPffjjjjbS4_j_param_9,
	.param .u64 .ptr .align 1 _Z11kernel_gridILj3ELj2EEvPKfS1_PKiPffjjjjbS4_j_param_10,
	.param .u32 _Z11kernel_gridILj3ELj2EEvPKfS1_PKiPffjjjjbS4_j_param_11
)
{
	.reg .pred 	%p<148>;
	.reg .b16 	%rs<3>;
	.reg .b32 	%r<563>;
	.reg .b32 	%f<524>;
	.reg .b64 	%rd<143>;

	ld.param.u64 	%rd9, [_Z11kernel_gridILj3ELj2EEvPKfS1_PKiPffjjjjbS4_j_param_3];
	ld.param.f32 	%f55, [_Z11kernel_gridILj3ELj2EEvPKfS1_PKiPffjjjjbS4_j_param_4];
	ld.param.u32 	%r233, [_Z11kernel_gridILj3ELj2EEvPKfS1_PKiPffjjjjbS4_j_param_6];
	cvta.to.global.u64 	%rd1, %rd9;
	mov.u32 	%r237, %ctaid.x;
	mov.u32 	%r238, %ntid.x;
	mov.u32 	%r239, %tid.x;
	mad.lo.s32 	%r1, %r237, %r238, %r239;
	setp.ge.u32 	%p1, %r1, %r233;
	mov.f32 	%f523, 0f3F800000;
	@%p1 bra 	$L__BB6_148;
	ld.param.u32 	%r501, [_Z11kernel_gridILj3ELj2EEvPKfS1_PKiPffjjjjbS4_j_param_7];
	ld.param.u64 	%rd139, [_Z11kernel_gridILj3ELj2EEvPKfS1_PKiPffjjjjbS4_j_param_2];
	ld.param.u64 	%rd138, [_Z11kernel_gridILj3ELj2EEvPKfS1_PKiPffjjjjbS4_j_param_1];
	cvta.to.global.u64 	%rd11, %rd139;
	cvta.to.global.u64 	%rd12, %rd138;
	mov.u32 	%r240, %ctaid.y;
	mov.u32 	%r241, %ctaid.z;
	mul.wide.u32 	%rd13, %r501, 4;
	add.s64 	%rd14, %rd11, %rd13;
	ld.global.nc.u32 	%r242, [%rd14];
	mul.wide.u32 	%rd15, %r240, 4;
	add.s64 	%rd16, %rd11, %rd15;
	ld.global.nc.u32 	%r243, [%rd16];
	mad.lo.s32 	%r244, %r242, %r241, %r243;
	shl.b32 	%r245, %r244, 1;
	mul.wide.u32 	%rd17, %r245, 4;
	add.s64 	%rd2, %rd12, %rd17;
	mad.lo.s32 	%r2, %r233, %r241, %r1;
	mad.lo.s32 	%r3, %r2, %r501, %r240;
	ld.global.nc.u32 	%r246, [%rd16+4];
	sub.s32 	%r4, %r246, %r243;
	cvt.rn.f32.u32 	%f1, %r240;
	mul.f32 	%f57, %f1, 0f3F000000;
	cvt.rzi.f32.f32 	%f58, %f57;
	add.f32 	%f59, %f58, %f58;
	sub.f32 	%f60, %f1, %f59;
	abs.f32 	%f2, %f60;
	abs.f32 	%f3, %f55;
	setp.lt.f32 	%p2, %f3, 0f00800000;
	mul.f32 	%f61, %f3, 0f4B800000;
	selp.f32 	%f62, %f61, %f3, %p2;
	selp.f32 	%f63, 0fC1C00000, 0f00000000, %p2;
	mov.b32 	%r247, %f62;
	add.s32 	%r248, %r247, -1060439283;
	and.b32  	%r249, %r248, -8388608;
	sub.s32 	%r250, %r247, %r249;
	mov.b32 	%f64, %r250;
	cvt.rn.f32.s32 	%f65, %r249;
	fma.rn.f32 	%f66, %f65, 0f34000000, %f63;
	add.f32 	%f67, %f64, 0fBF800000;
	add.f32 	%f68, %f64, 0f3F800000;
	rcp.approx.ftz.f32 	%f69, %f68;
	add.f32 	%f70, %f67, %f67;
	mul.f32 	%f71, %f70, %f69;
	mul.f32 	%f72, %f71, %f71;
	sub.f32 	%f73, %f67, %f71;
	add.f32 	%f74, %f73, %f73;
	neg.f32 	%f75, %f71;
	fma.rn.f32 	%f76, %f75, %f67, %f74;
	mul.rn.f32 	%f77, %f69, %f76;
	fma.rn.f32 	%f78, %f72, 0f3A2C32E4, 0f3B52E7DB;
	fma.rn.f32 	%f79, %f78, %f72, 0f3C93BB73;
	fma.rn.f32 	%f80, %f79, %f72, 0f3DF6384F;
	mul.rn.f32 	%f81, %f80, %f72;
	fma.rn.f32 	%f82, %f71, 0f3FB8AA3B, %f66;
	sub.f32 	%f83, %f66, %f82;
	fma.rn.f32 	%f84, %f71, 0f3FB8AA3B, %f83;
	fma.rn.f32 	%f85, %f77, 0f3FB8AA3B, %f84;
	fma.rn.f32 	%f86, %f71, 0f32A55E34, %f85;
	mul.f32 	%f87, %f81, 0f40400000;
	fma.rn.f32 	%f88, %f87, %f77, %f86;
	fma.rn.f32 	%f89, %f81, %f71, %f88;
	add.rn.f32 	%f90, %f82, %f89;
	neg.f32 	%f91, %f82;
	add.rn.f32 	%f92, %f90, %f91;
	neg.f32 	%f93, %f92;
	add.rn.f32 	%f94, %f89, %f93;
	mul.rn.f32 	%f95, %f90, %f1;
	neg.f32 	%f96, %f95;
	fma.rn.f32 	%f97, %f90, %f1, %f96;
	fma.rn.f32 	%f98, %f94, %f1, %f97;
	cvt.rni.f32.f32 	%f99, %f95;
	sub.f32 	%f100, %f95, %f99;
	add.f32 	%f101, %f100, %f98;
	fma.rn.f32 	%f102, %f101, 0f391FCB8E, 0f3AAF85ED;
	fma.rn.f32 	%f103, %f102, %f101, 0f3C1D9856;
	fma.rn.f32 	%f104, %f103, %f101, 0f3D6357BB;
	fma.rn.f32 	%f105, %f104, %f101, 0f3E75FDEC;
	fma.rn.f32 	%f106, %f105, %f101, 0f3F317218;
	fma.rn.f32 	%f107, %f106, %f101, 0f3F800000;
	cvt.rzi.s32.f32 	%r251, %f99;
	setp.gt.f32 	%p3, %f99, 0f00000000;
	selp.b32 	%r252, 0, -2097152000, %p3;
	add.s32 	%r253, %r252, 2130706432;
	mov.b32 	%f108, %r253;
	mul.f32 	%f109, %f107, %f108;
	shl.b32 	%r254, %r251, 23;
	sub.s32 	%r255, %r254, %r252;
	mov.b32 	%f110, %r255;
	mul.f32 	%f111, %f109, %f110;
	abs.f32 	%f112, %f95;
	setp.gt.f32 	%p4, %f112, 0f43180000;
	setp.lt.f32 	%p5, %f95, 0f00000000;
	selp.f32 	%f113, 0f00000000, 0f7F800000, %p5;
	selp.f32 	%f4, %f113, %f111, %p4;
	setp.eq.f32 	%p6, %f55, 0f3F800000;
	setp.eq.s32 	%p7, %r240, 0;
	or.pred  	%p8, %p7, %p6;
	@%p8 bra 	$L__BB6_9;
	setp.num.f32 	%p9, %f3, %f3;
	abs.f32 	%f114, %f1;
	setp.num.f32 	%p10, %f114, %f114;
	and.pred  	%p11, %p9, %p10;
	@%p11 bra 	$L__BB6_4;
	add.rn.f32 	%f523, %f55, %f1;
	bra.uni 	$L__BB6_9;
$L__BB6_4:
	setp.neu.f32 	%p12, %f55, 0f00000000;
	setp.neu.f32 	%p13, %f3, 0f7F800000;
	and.pred  	%p14, %p12, %p13;
	@%p14 bra 	$L__BB6_6;
	setp.neu.f32 	%p20, %f2, 0f3F800000;
	add.f32 	%f117, %f55, %f55;
	mov.b32 	%r256, %f117;
	and.b32  	%r257, %r256, 2147483647;
	mov.b32 	%f118, %r257;
	selp.f32 	%f523, %f118, %f117, %p20;
	bra.uni 	$L__BB6_9;
$L__BB6_6:
	setp.eq.f32 	%p15, %f55, 0fBF800000;
	setp.eq.f32 	%p16, %f114, 0f7F800000;
	and.pred  	%p17, %p15, %p16;
	@%p17 bra 	$L__BB6_9;
	setp.geu.f32 	%p18, %f55, 0f00000000;
	mov.f32 	%f523, %f4;
	@%p18 bra 	$L__BB6_9;
	setp.neu.f32 	%p19, %f2, 0f3F800000;
	neg.f32 	%f116, %f4;
	selp.f32 	%f523, %f4, %f116, %p19;
$L__BB6_9:
	ld.param.u32 	%r503, [_Z11kernel_gridILj3ELj2EEvPKfS1_PKiPffjjjjbS4_j_param_11];
	ld.param.u32 	%r502, [_Z11kernel_gridILj3ELj2EEvPKfS1_PKiPffjjjjbS4_j_param_8];
	ld.param.u64 	%rd137, [_Z11kernel_gridILj3ELj2EEvPKfS1_PKiPffjjjjbS4_j_param_0];
	mul.lo.s32 	%r258, %r2, 3;
	cvt.rn.f32.u32 	%f119, %r502;
	fma.rn.f32 	%f10, %f523, %f119, 0fBF800000;
	cvt.rpi.f32.f32 	%f120, %f10;
	cvt.rzi.u32.f32 	%r259, %f120;
	cvta.to.global.u64 	%rd18, %rd137;
	mul.wide.u32 	%rd19, %r258, 4;
	add.s64 	%rd20, %rd18, %rd19;
	ld.global.nc.f32 	%f121, [%rd20];
	fma.rn.f32 	%f122, %f10, %f121, 0f3F000000;
	cvt.rmi.f32.f32 	%f123, %f122;
	cvt.rzi.u32.f32 	%r5, %f123;
	cvt.rn.f32.u32 	%f124, %r5;
	sub.f32 	%f11, %f122, %f124;
	ld.global.nc.f32 	%f125, [%rd20+4];
	fma.rn.f32 	%f126, %f10, %f125, 0f3F000000;
	cvt.rmi.f32.f32 	%f127, %f126;
	cvt.rzi.u32.f32 	%r6, %f127;
	cvt.rn.f32.u32 	%f128, %r6;
	sub.f32 	%f12, %f126, %f128;
	ld.global.nc.f32 	%f129, [%rd20+8];
	fma.rn.f32 	%f130, %f10, %f129, 0f3F000000;
	cvt.rmi.f32.f32 	%f131, %f130;
	cvt.rzi.u32.f32 	%r7, %f131;
	cvt.rn.f32.u32 	%f132, %r7;
	sub.f32 	%f13, %f130, %f132;
	cvt.rn.f32.u32 	%f14, %r4;
	add.s32 	%r8, %r259, 2;
	setp.eq.s32 	%p21, %r503, 1;
	@%p21 bra 	$L__BB6_44;
	ld.param.u32 	%r504, [_Z11kernel_gridILj3ELj2EEvPKfS1_PKiPffjjjjbS4_j_param_11];
	setp.ne.s32 	%p22, %r504, 0;
	@%p22 bra 	$L__BB6_45;
	setp.eq.s32 	%p24, %r4, 0;
	mov.b32 	%r508, 0;
	mov.b32 	%r507, 1;
	@%p24 bra 	$L__BB6_15;
	setp.gt.u32 	%p25, %r8, %r4;
	mov.u32 	%r507, %r8;
	mov.u32 	%r508, %r5;
	@%p25 bra 	$L__BB6_15;
	mad.lo.s32 	%r508, %r6, %r8, %r5;
	mul.lo.s32 	%r507, %r8, %r8;
	setp.gt.u32 	%p26, %r507, %r4;
	@%p26 bra 	$L__BB6_15;
	mad.lo.s32 	%r508, %r7, %r507, %r508;
	mul.lo.s32 	%r507, %r507, %r8;
$L__BB6_15:
	mov.f32 	%f195, 0f3F800000;
	sub.f32 	%f196, %f195, %f11;
	sub.f32 	%f197, %f195, %f12;
	mul.f32 	%f198, %f196, %f197;
	sub.f32 	%f199, %f195, %f13;
	mul.f32 	%f200, %f198, %f199;
	setp.eq.s32 	%p27, %r4, 0;
	setp.gt.u32 	%p28, %r507, %r4;
	mul.lo.s32 	%r15, %r6, 19349663;
	mul.lo.s32 	%r16, %r7, 83492791;
	xor.b32  	%r17, %r15, %r16;
	xor.b32  	%r300, %r17, %r5;
	selp.b32 	%r301, %r300, %r508, %p28;
	rem.u32 	%r302, %r301, %r4;
	shl.b32 	%r303, %r302, 1;
	mul.wide.u32 	%rd40, %r303, 4;
	add.s64 	%rd41, %rd2, %rd40;
	ld.global.nc.f32 	%f201, [%rd41];
	shl.b32 	%r304, %r3, 1;
	mul.wide.u32 	%rd42, %r304, 4;
	add.s64 	%rd3, %rd1, %rd42;
	ld.global.f32 	%f202, [%rd3];
	fma.rn.f32 	%f15, %f200, %f201, %f202;
	ld.global.nc.f32 	%f203, [%rd41+4];
	ld.global.f32 	%f204, [%rd3+4];
	fma.rn.f32 	%f16, %f200, %f203, %f204;
	add.s32 	%r18, %r5, 1;
	mov.b32 	%r510, 0;
	mov.b32 	%r509, 1;
	@%p27 bra 	$L__BB6_19;
	setp.gt.u32 	%p29, %r8, %r4;
	mov.u32 	%r509, %r8;
	mov.u32 	%r510, %r18;
	@%p29 bra 	$L__BB6_19;
	mad.lo.s32 	%r510, %r6, %r8, %r18;
	mul.lo.s32 	%r509, %r8, %r8;
	setp.gt.u32 	%p30, %r509, %r4;
	@%p30 bra 	$L__BB6_19;
	mad.lo.s32 	%r510, %r7, %r509, %r510;
	mul.lo.s32 	%r509, %r509, %r8;
$L__BB6_19:
	mov.f32 	%f205, 0f3F800000;
	sub.f32 	%f206, %f205, %f12;
	mul.f32 	%f207, %f11, %f206;
	sub.f32 	%f208, %f205, %f13;
	mul.f32 	%f209, %f207, %f208;
	setp.eq.s32 	%p31, %r4, 0;
	setp.gt.u32 	%p32, %r509, %r4;
	xor.b32  	%r307, %r17, %r18;
	selp.b32 	%r308, %r307, %r510, %p32;
	rem.u32 	%r309, %r308, %r4;
	shl.b32 	%r310, %r309, 1;
	mul.wide.u32 	%rd43, %r310, 4;
	add.s64 	%rd44, %rd2, %rd43;
	ld.global.nc.f32 	%f210, [%rd44];
	fma.rn.f32 	%f17, %f209, %f210, %f15;
	ld.global.nc.f32 	%f211, [%rd44+4];
	fma.rn.f32 	%f18, %f209, %f211, %f16;
	add.s32 	%r25, %r6, 1;
	mov.b32 	%r512, 0;
	mov.b32 	%r511, 1;
	@%p31 bra 	$L__BB6_23;
	setp.gt.u32 	%p33, %r8, %r4;
	mov.u32 	%r511, %r8;
	mov.u32 	%r512, %r5;
	@%p33 bra 	$L__BB6_23;
	mad.lo.s32 	%r512, %r25, %r8, %r5;
	mul.lo.s32 	%r511, %r8, %r8;
	setp.gt.u32 	%p34, %r511, %r4;
	@%p34 bra 	$L__BB6_23;
	mad.lo.s32 	%r512, %r7, %r511, %r512;
	mul.lo.s32 	%r511, %r511, %r8;
$L__BB6_23:
	mov.f32 	%f212, 0f3F800000;
	sub.f32 	%f213, %f212, %f11;
	mul.f32 	%f214, %f213, %f12;
	sub.f32 	%f215, %f212, %f13;
	mul.f32 	%f216, %f214, %f215;
	setp.eq.s32 	%p35, %r4, 0;
	setp.gt.u32 	%p36, %r511, %r4;
	add.s32 	%r32, %r15, 19349663;
	xor.b32  	%r33, %r32, %r16;
	xor.b32  	%r313, %r33, %r5;
	selp.b32 	%r314, %r313, %r512, %p36;
	rem.u32 	%r315, %r314, %r4;
	shl.b32 	%r316, %r315, 1;
	mul.wide.u32 	%rd45, %r316, 4;
	add.s64 	%rd46, %rd2, %rd45;
	ld.global.nc.f32 	%f217, [%rd46];
	fma.rn.f32 	%f19, %f216, %f217, %f17;
	ld.global.nc.f32 	%f218, [%rd46+4];
	fma.rn.f32 	%f20, %f216, %f218, %f18;
	mov.b32 	%r514, 0;
	mov.b32 	%r513, 1;
	@%p35 bra 	$L__BB6_27;
	setp.gt.u32 	%p37, %r8, %r4;
	mov.u32 	%r513, %r8;
	mov.u32 	%r514, %r18;
	@%p37 bra 	$L__BB6_27;
	mad.lo.s32 	%r317, %r8, %r6, %r8;
	add.s32 	%r514, %r317, %r18;
	mul.lo.s32 	%r513, %r8, %r8;
	setp.gt.u32 	%p38, %r513, %r4;
	@%p38 bra 	$L__BB6_27;
	mad.lo.s32 	%r514, %r7, %r513, %r514;
	mul.lo.s32 	%r513, %r513, %r8;
$L__BB6_27:
	mul.f32 	%f219, %f11, %f12;
	mov.f32 	%f220, 0f3F800000;
	sub.f32 	%f221, %f220, %f13;
	mul.f32 	%f222, %f219, %f221;
	setp.eq.s32 	%p39, %r4, 0;
	setp.gt.u32 	%p40, %r513, %r4;
	xor.b32  	%r320, %r33, %r18;
	selp.b32 	%r321, %r320, %r514, %p40;
	rem.u32 	%r322, %r321, %r4;
	shl.b32 	%r323, %r322, 1;
	mul.wide.u32 	%rd47, %r323, 4;
	add.s64 	%rd48, %rd2, %rd47;
	ld.global.nc.f32 	%f223, [%rd48];
	fma.rn.f32 	%f21, %f222, %f223, %f19;
	ld.global.nc.f32 	%f224, [%rd48+4];
	fma.rn.f32 	%f22, %f222, %f224, %f20;
	mov.b32 	%r516, 0;
	mov.b32 	%r515, 1;
	@%p39 bra 	$L__BB6_31;
	setp.gt.u32 	%p41, %r8, %r4;
	mov.u32 	%r515, %r8;
	mov.u32 	%r516, %r5;
	@%p41 bra 	$L__BB6_31;
	mad.lo.s32 	%r516, %r6, %r8, %r5;
	mul.lo.s32 	%r515, %r8, %r8;
	setp.gt.u32 	%p42, %r515, %r4;
	@%p42 bra 	$L__BB6_31;
	mad.lo.s32 	%r324, %r515, %r7, %r515;
	add.s32 	%r516, %r324, %r516;
	mul.lo.s32 	%r515, %r515, %r8;
$L__BB6_31:
	mov.f32 	%f225, 0f3F800000;
	sub.f32 	%f226, %f225, %f11;
	sub.f32 	%f227, %f225, %f12;
	mul.f32 	%f228, %f226, %f227;
	mul.f32 	%f229, %f228, %f13;
	setp.eq.s32 	%p43, %r4, 0;
	setp.gt.u32 	%p44, %r515, %r4;
	add.s32 	%r46, %r16, 83492791;
	xor.b32  	%r47, %r15, %r46;
	xor.b32  	%r327, %r47, %r5;
	selp.b32 	%r328, %r327, %r516, %p44;
	rem.u32 	%r329, %r328, %r4;
	shl.b32 	%r330, %r329, 1;
	mul.wide.u32 	%rd49, %r330, 4;
	add.s64 	%rd50, %rd2, %rd49;
	ld.global.nc.f32 	%f230, [%rd50];
	fma.rn.f32 	%f23, %f229, %f230, %f21;
	ld.global.nc.f32 	%f231, [%rd50+4];
	fma.rn.f32 	%f24, %f229, %f231, %f22;
	mov.b32 	%r518, 0;
	mov.b32 	%r517, 1;
	@%p43 bra 	$L__BB6_35;
	setp.gt.u32 	%p45, %r8, %r4;
	mov.u32 	%r517, %r8;
	mov.u32 	%r518, %r18;
	@%p45 bra 	$L__BB6_35;
	mad.lo.s32 	%r518, %r6, %r8, %r18;
	mul.lo.s32 	%r517, %r8, %r8;
	setp.gt.u32 	%p46, %r517, %r4;
	@%p46 bra 	$L__BB6_35;
	mad.lo.s32 	%r331, %r517, %r7, %r517;
	add.s32 	%r518, %r331, %r518;
	mul.lo.s32 	%r517, %r517, %r8;
$L__BB6_35:
	add.s32 	%r54, %r7, 1;
	mov.f32 	%f232, 0f3F800000;
	sub.f32 	%f233, %f232, %f12;
	mul.f32 	%f234, %f11, %f233;
	mul.f32 	%f235, %f234, %f13;
	setp.eq.s32 	%p47, %r4, 0;
	setp.gt.u32 	%p48, %r517, %r4;
	xor.b32  	%r334, %r47, %r18;
	selp.b32 	%r335, %r334, %r518, %p48;
	rem.u32 	%r336, %r335, %r4;
	shl.b32 	%r337, %r336, 1;
	mul.wide.u32 	%rd51, %r337, 4;
	add.s64 	%rd52, %rd2, %rd51;
	ld.global.nc.f32 	%f236, [%rd52];
	fma.rn.f32 	%f25, %f235, %f236, %f23;
	ld.global.nc.f32 	%f237, [%rd52+4];
	fma.rn.f32 	%f26, %f235, %f237, %f24;
	mov.b32 	%r520, 0;
	mov.b32 	%r519, 1;
	@%p47 bra 	$L__BB6_39;
	setp.gt.u32 	%p49, %r8, %r4;
	mov.u32 	%r519, %r8;
	mov.u32 	%r520, %r5;
	@%p49 bra 	$L__BB6_39;
	mad.lo.s32 	%r338, %r8, %r6, %r8;
	add.s32 	%r520, %r338, %r5;
	mul.lo.s32 	%r519, %r8, %r8;
	setp.gt.u32 	%p50, %r519, %r4;
	@%p50 bra 	$L__BB6_39;
	mad.lo.s32 	%r520, %r54, %r519, %r520;
	mul.lo.s32 	%r519, %r519, %r8;
$L__BB6_39:
	mov.f32 	%f238, 0f3F800000;
	sub.f32 	%f239, %f238, %f11;
	mul.f32 	%f240, %f239, %f12;
	mul.f32 	%f241, %f240, %f13;
	setp.eq.s32 	%p51, %r4, 0;
	setp.gt.u32 	%p52, %r519, %r4;
	xor.b32  	%r61, %r32, %r46;
	xor.b32  	%r341, %r61, %r5;
	selp.b32 	%r342, %r341, %r520, %p52;
	rem.u32 	%r343, %r342, %r4;
	shl.b32 	%r344, %r343, 1;
	mul.wide.u32 	%rd53, %r344, 4;
	add.s64 	%rd54, %rd2, %rd53;
	ld.global.nc.f32 	%f242, [%rd54];
	fma.rn.f32 	%f27, %f241, %f242, %f25;
	ld.global.nc.f32 	%f243, [%rd54+4];
	fma.rn.f32 	%f28, %f241, %f243, %f26;
	mov.b32 	%r522, 0;
	mov.b32 	%r521, 1;
	@%p51 bra 	$L__BB6_43;
	setp.gt.u32 	%p53, %r8, %r4;
	mov.u32 	%r521, %r8;
	mov.u32 	%r522, %r18;
	@%p53 bra 	$L__BB6_43;
	mad.lo.s32 	%r345, %r8, %r6, %r8;
	add.s32 	%r522, %r345, %r18;
	mul.lo.s32 	%r521, %r8, %r8;
	setp.gt.u32 	%p54, %r521, %r4;
	@%p54 bra 	$L__BB6_43;
	mad.lo.s32 	%r522, %r54, %r521, %r522;
	mul.lo.s32 	%r521, %r521, %r8;
$L__BB6_43:
	mul.f32 	%f245, %f219, %f13;
	setp.gt.u32 	%p55, %r521, %r4;
	xor.b32  	%r346, %r61, %r18;
	selp.b32 	%r347, %r346, %r522, %p55;
	rem.u32 	%r348, %r347, %r4;
	shl.b32 	%r349, %r348, 1;
	mul.wide.u32 	%rd55, %r349, 4;
	add.s64 	%rd56, %rd2, %rd55;
	ld.global.nc.f32 	%f246, [%rd56];
	fma.rn.f32 	%f247, %f245, %f246, %f27;
	st.global.f32 	[%rd3], %f247;
	ld.global.nc.f32 	%f248, [%rd56+4];
	fma.rn.f32 	%f249, %f245, %f248, %f28;
	st.global.f32 	[%rd3+4], %f249;
	bra.uni 	$L__BB6_46;
$L__BB6_44:
	ld.param.u64 	%rd140, [_Z11kernel_gridILj3ELj2EEvPKfS1_PKiPffjjjjbS4_j_param_3];
	add.f32 	%f133, %f14, %f14;
	setp.eq.f32 	%p23, %f133, %f14;
	abs.f32 	%f134, %f14;
	mov.f32 	%f135, 0f3F800000;
	sub.f32 	%f136, %f135, %f11;
	sub.f32 	%f137, %f135, %f12;
	mul.f32 	%f138, %f136, %f137;
	sub.f32 	%f139, %f135, %f13;
	mul.f32 	%f140, %f138, %f139;
	lg2.approx.f32 	%f141, %f134;
	mul.f32 	%f142, %f141, 0fBF2AAAAB;
	ex2.approx.ftz.f32 	%f143, %f142;
	mul.f32 	%f144, %f134, %f143;
	neg.f32 	%f145, %f144;
	mul.f32 	%f146, %f143, %f145;
	fma.rn.f32 	%f147, %f144, %f146, 0f3F800000;
	mul.f32 	%f148, %f147, 0f3EAAAAAB;
	fma.rn.f32 	%f149, %f144, %f148, %f144;
	selp.f32 	%f150, %f133, %f149, %p23;
	cvt.rzi.u32.f32 	%r260, %f150;
	rem.u32 	%r261, %r5, %r260;
	rem.u32 	%r262, %r6, %r260;
	mul.lo.s32 	%r263, %r262, %r260;
	add.s32 	%r264, %r263, %r261;
	mul.lo.s32 	%r265, %r260, %r260;
	rem.u32 	%r266, %r7, %r260;
	mul.lo.s32 	%r267, %r266, %r265;
	add.s32 	%r268, %r267, %r264;
	shl.b32 	%r269, %r268, 1;
	mul.wide.u32 	%rd21, %r269, 4;
	add.s64 	%rd22, %rd2, %rd21;
	ld.global.nc.f32 	%f151, [%rd22];
	shl.b32 	%r270, %r3, 1;
	cvta.to.global.u64 	%rd23, %rd140;
	mul.wide.u32 	%rd24, %r270, 4;
	add.s64 	%rd25, %rd23, %rd24;
	ld.global.f32 	%f152, [%rd25];
	fma.rn.f32 	%f153, %f140, %f151, %f152;
	ld.global.nc.f32 	%f154, [%rd22+4];
	ld.global.f32 	%f155, [%rd25+4];
	fma.rn.f32 	%f156, %f140, %f154, %f155;
	add.s32 	%r271, %r5, 1;
	mul.f32 	%f157, %f11, %f137;
	mul.f32 	%f158, %f157, %f139;
	rem.u32 	%r272, %r271, %r260;
	add.s32 	%r273, %r263, %r272;
	add.s32 	%r274, %r267, %r273;
	shl.b32 	%r275, %r274, 1;
	mul.wide.u32 	%rd26, %r275, 4;
	add.s64 	%rd27, %rd2, %rd26;
	ld.global.nc.f32 	%f159, [%rd27];
	fma.rn.f32 	%f160, %f158, %f159, %f153;
	ld.global.nc.f32 	%f161, [%rd27+4];
	fma.rn.f32 	%f162, %f158, %f161, %f156;
	add.s32 	%r276, %r6, 1;
	mul.f32 	%f163, %f136, %f12;
	mul.f32 	%f164, %f163, %f139;
	rem.u32 	%r277, %r276, %r260;
	mul.lo.s32 	%r278, %r277, %r260;
	add.s32 	%r279, %r278, %r261;
	add.s32 	%r280, %r267, %r279;
	shl.b32 	%r281, %r280, 1;
	mul.wide.u32 	%rd28, %r281, 4;
	add.s64 	%rd29, %rd2, %rd28;
	ld.global.nc.f32 	%f165, [%rd29];
	fma.rn.f32 	%f166, %f164, %f165, %f160;
	ld.global.nc.f32 	%f167, [%rd29+4];
	fma.rn.f32 	%f168, %f164, %f167, %f162;
	mul.f32 	%f169, %f11, %f12;
	mul.f32 	%f170, %f169, %f139;
	add.s32 	%r282, %r278, %r272;
	add.s32 	%r283, %r267, %r282;
	shl.b32 	%r284, %r283, 1;
	mul.wide.u32 	%rd30, %r284, 4;
	add.s64 	%rd31, %rd2, %rd30;
	ld.global.nc.f32 	%f171, [%rd31];
	fma.rn.f32 	%f172, %f170, %f171, %f166;
	ld.global.nc.f32 	%f173, [%rd31+4];
	fma.rn.f32 	%f174, %f170, %f173, %f168;
	add.s32 	%r285, %r7, 1;
	mul.f32 	%f175, %f138, %f13;
	rem.u32 	%r286, %r285, %r260;
	mul.lo.s32 	%r287, %r286, %r265;
	add.s32 	%r288, %r287, %r264;
	shl.b32 	%r289, %r288, 1;
	mul.wide.u32 	%rd32, %r289, 4;
	add.s64 	%rd33, %rd2, %rd32;
	ld.global.nc.f32 	%f176, [%rd33];
	fma.rn.f32 	%f177, %f175, %f176, %f172;
	ld.global.nc.f32 	%f178, [%rd33+4];
	fma.rn.f32 	%f179, %f175, %f178, %f174;
	mul.f32 	%f180, %f157, %f13;
	add.s32 	%r290, %r287, %r273;
	shl.b32 	%r291, %r290, 1;
	mul.wide.u32 	%rd34, %r291, 4;
	add.s64 	%rd35, %rd2, %rd34;
	ld.global.nc.f32 	%f181, [%rd35];
	fma.rn.f32 	%f182, %f180, %f181, %f177;
	ld.global.nc.f32 	%f183, [%rd35+4];
	fma.rn.f32 	%f184, %f180, %f183, %f179;
	mul.f32 	%f185, %f163, %f13;
	add.s32 	%r292, %r287, %r279;
	shl.b32 	%r293, %r292, 1;
	mul.wide.u32 	%rd36, %r293, 4;
	add.s64 	%rd37, %rd2, %rd36;
	ld.global.nc.f32 	%f186, [%rd37];
	fma.rn.f32 	%f187, %f185, %f186, %f182;
	ld.global.nc.f32 	%f188, [%rd37+4];
	fma.rn.f32 	%f189, %f185, %f188, %f184;
	mul.f32 	%f190, %f169, %f13;
	add.s32 	%r294, %r287, %r282;
	shl.b32 	%r295, %r294, 1;
	mul.wide.u32 	%rd38, %r295, 4;
	add.s64 	%rd39, %rd2, %rd38;
	ld.global.nc.f32 	%f191, [%rd39];
	fma.rn.f32 	%f192, %f190, %f191, %f187;
	st.global.f32 	[%rd25], %f192;
	ld.global.nc.f32 	%f193, [%rd39+4];
	fma.rn.f32 	%f194, %f190, %f193, %f189;
	st.global.f32 	[%rd25+4], %f194;
	bra.uni 	$L__BB6_46;
$L__BB6_45:
	mov.f32 	%f250, 0f3F800000;
	sub.f32 	%f251, %f250, %f11;
	sub.f32 	%f252, %f250, %f12;
	mul.f32 	%f253, %f251, %f252;
	sub.f32 	%f254, %f250, %f13;
	mul.f32 	%f255, %f253, %f254;
	ld.global.nc.f32 	%f256, [%rd2];
	shl.b32 	%r350, %r3, 1;
	mul.wide.u32 	%rd57, %r350, 4;
	add.s64 	%rd58, %rd1, %rd57;
	ld.global.f32 	%f257, [%rd58];
	fma.rn.f32 	%f258, %f255, %f256, %f257;
	ld.global.nc.f32 	%f259, [%rd2+4];
	ld.global.f32 	%f260, [%rd58+4];
	fma.rn.f32 	%f261, %f255, %f259, %f260;
	mul.f32 	%f262, %f11, %f252;
	mul.f32 	%f263, %f262, %f254;
	fma.rn.f32 	%f264, %f263, %f256, %f258;
	fma.rn.f32 	%f265, %f263, %f259, %f261;
	mul.f32 	%f266, %f251, %f12;
	mul.f32 	%f267, %f266, %f254;
	fma.rn.f32 	%f268, %f267, %f256, %f264;
	fma.rn.f32 	%f269, %f267, %f259, %f265;
	mul.f32 	%f270, %f11, %f12;
	mul.f32 	%f271, %f270, %f254;
	fma.rn.f32 	%f272, %f271, %f256, %f268;
	fma.rn.f32 	%f273, %f271, %f259, %f269;
	mul.f32 	%f274, %f253, %f13;
	fma.rn.f32 	%f275, %f274, %f256, %f272;
	fma.rn.f32 	%f276, %f274, %f259, %f273;
	mul.f32 	%f277, %f262, %f13;
	fma.rn.f32 	%f278, %f277, %f256, %f275;
	fma.rn.f32 	%f279, %f277, %f259, %f276;
	mul.f32 	%f280, %f266, %f13;
	fma.rn.f32 	%f281, %f280, %f256, %f278;
	fma.rn.f32 	%f282, %f280, %f259, %f279;
	mul.f32 	%f283, %f270, %f13;
	fma.rn.f32 	%f284, %f283, %f256, %f281;
	st.global.f32 	[%rd58], %f284;
	fma.rn.f32 	%f285, %f283, %f259, %f282;
	st.global.f32 	[%rd58+4], %f285;
$L__BB6_46:
	ld.param.s8 	%rs2, [_Z11kernel_gridILj3ELj2EEvPKfS1_PKiPffjjjjbS4_j_param_9];
	setp.eq.s16 	%p56, %rs2, 0;
	@%p56 bra 	$L__BB6_148;
	ld.param.u32 	%r505, [_Z11kernel_gridILj3ELj2EEvPKfS1_PKiPffjjjjbS4_j_param_11];
	ld.param.u64 	%rd141, [_Z11kernel_gridILj3ELj2EEvPKfS1_PKiPffjjjjbS4_j_param_10];
	cvta.to.global.u64 	%rd4, %rd141;
	mul.lo.s32 	%r68, %r3, 6;
	setp.eq.s32 	%p57, %r505, 1;
	@%p57 bra 	$L__BB6_146;
	ld.param.u32 	%r506, [_Z11kernel_gridILj3ELj2EEvPKfS1_PKiPffjjjjbS4_j_param_11];
	setp.ne.s32 	%p58, %r506, 0;
	@%p58 bra 	$L__BB6_147;
	setp.eq.s32 	%p60, %r4, 0;
	add.s32 	%r69, %r5, 1;
	mov.f32 	%f382, 0f3F800000;
	sub.f32 	%f383, %f382, %f11;
	mul.f32 	%f29, %f10, %f383;
	mov.b32 	%r555, 0;
	@%p60 bra 	$L__BB6_53;
	setp.gt.u32 	%p61, %r8, %r4;
	mov.u32 	%r555, %r5;
	@%p61 bra 	$L__BB6_53;
	mul.lo.s32 	%r187, %r8, %r8;
	setp.gt.u32 	%p62, %r187, %r4;
	mov.u32 	%r555, %r5;
	@%p62 bra 	$L__BB6_53;
	mad.lo.s32 	%r555, %r7, %r187, %r5;
$L__BB6_53:
	setp.eq.s32 	%p63, %r4, 0;
	rem.u32 	%r192, %r555, %r4;
	mov.b32 	%r556, 0;
	@%p63 bra 	$L__BB6_57;
	setp.gt.u32 	%p64, %r8, %r4;
	mov.u32 	%r556, %r69;
	@%p64 bra 	$L__BB6_57;
	mul.lo.s32 	%r193, %r8, %r8;
	setp.gt.u32 	%p65, %r193, %r4;
	mov.u32 	%r556, %r69;
	@%p65 bra 	$L__BB6_57;
	mad.lo.s32 	%r556, %r7, %r193, %r69;
$L__BB6_57:
	mov.f32 	%f384, 0f3F800000;
	sub.f32 	%f45, %f384, %f13;
	mul.f32 	%f385, %f29, %f45;
	setp.eq.s32 	%p66, %r4, 0;
	rem.u32 	%r396, %r556, %r4;
	shl.b32 	%r397, %r396, 1;
	mul.wide.u32 	%rd86, %r397, 4;
	add.s64 	%rd87, %rd2, %rd86;
	ld.global.nc.f32 	%f386, [%rd87];
	shl.b32 	%r398, %r192, 1;
	mul.wide.u32 	%rd88, %r398, 4;
	add.s64 	%rd89, %rd2, %rd88;
	ld.global.nc.f32 	%f387, [%rd89];
	sub.f32 	%f388, %f386, %f387;
	mul.wide.u32 	%rd90, %r68, 4;
	add.s64 	%rd5, %rd4, %rd90;
	ld.global.f32 	%f389, [%rd5];
	fma.rn.f32 	%f46, %f385, %f388, %f389;
	ld.global.nc.f32 	%f390, [%rd87+4];
	ld.global.nc.f32 	%f391, [%rd89+4];
	sub.f32 	%f392, %f390, %f391;
	ld.global.f32 	%f393, [%rd5+4];
	fma.rn.f32 	%f47, %f385, %f392, %f393;
	mul.f32 	%f48, %f10, %f11;
	mov.b32 	%r557, 0;
	@%p66 bra 	$L__BB6_61;
	setp.gt.u32 	%p67, %r8, %r4;
	mov.u32 	%r557, %r5;
	@%p67 bra 	$L__BB6_61;
	mul.lo.s32 	%r198, %r8, %r8;
	setp.gt.u32 	%p68, %r198, %r4;
	mov.u32 	%r557, %r5;
	@%p68 bra 	$L__BB6_61;
	mad.lo.s32 	%r557, %r7, %r198, %r5;
$L__BB6_61:
	setp.eq.s32 	%p69, %r4, 0;
	rem.u32 	%r203, %r557, %r4;
	mov.b32 	%r558, 0;
	@%p69 bra 	$L__BB6_65;
	setp.gt.u32 	%p70, %r8, %r4;
	mov.u32 	%r558, %r69;
	@%p70 bra 	$L__BB6_65;
	mul.lo.s32 	%r204, %r8, %r8;
	setp.gt.u32 	%p71, %r204, %r4;
	mov.u32 	%r558, %r69;
	@%p71 bra 	$L__BB6_65;
	mad.lo.s32 	%r558, %r7, %r204, %r69;
$L__BB6_65:
	mul.f32 	%f394, %f48, %f45;
	setp.eq.s32 	%p72, %r4, 0;
	rem.u32 	%r403, %r558, %r4;
	shl.b32 	%r404, %r403, 1;
	mul.wide.u32 	%rd91, %r404, 4;
	add.s64 	%rd92, %rd2, %rd91;
	ld.global.nc.f32 	%f395, [%rd92];
	shl.b32 	%r405, %r203, 1;
	mul.wide.u32 	%rd93, %r405, 4;
	add.s64 	%rd94, %rd2, %rd93;
	ld.global.nc.f32 	%f396, [%rd94];
	sub.f32 	%f397, %f395, %f396;
	fma.rn.f32 	%f49, %f394, %f397, %f46;
	ld.global.nc.f32 	%f398, [%rd92+4];
	ld.global.nc.f32 	%f399, [%rd94+4];
	sub.f32 	%f400, %f398, %f399;
	fma.rn.f32 	%f50, %f394, %f400, %f47;
	add.s32 	%r209, %r7, 1;
	mov.b32 	%r559, 0;
	@%p72 bra 	$L__BB6_69;
	setp.gt.u32 	%p73, %r8, %r4;
	mov.u32 	%r559, %r5;
	@%p73 bra 	$L__BB6_69;
	mul.lo.s32 	%r210, %r8, %r8;
	setp.gt.u32 	%p74, %r210, %r4;
	mov.u32 	%r559, %r5;
	@%p74 bra 	$L__BB6_69;
	mad.lo.s32 	%r559, %r209, %r210, %r5;
$L__BB6_69:
	setp.eq.s32 	%p75, %r4, 0;
	rem.u32 	%r215, %r559, %r4;
	mov.b32 	%r560, 0;
	@%p75 bra 	$L__BB6_73;
	setp.gt.u32 	%p76, %r8, %r4;
	mov.u32 	%r560, %r69;
	@%p76 bra 	$L__BB6_73;
	mul.lo.s32 	%r216, %r8, %r8;
	setp.gt.u32 	%p77, %r216, %r4;
	mov.u32 	%r560, %r69;
	@%p77 bra 	$L__BB6_73;
	mad.lo.s32 	%r560, %r209, %r216, %r69;
$L__BB6_73:
	mul.f32 	%f401, %f29, %f13;
	setp.eq.s32 	%p78, %r4, 0;
	rem.u32 	%r410, %r560, %r4;
	shl.b32 	%r411, %r410, 1;
	mul.wide.u32 	%rd95, %r411, 4;
	add.s64 	%rd96, %rd2, %rd95;
	ld.global.nc.f32 	%f402, [%rd96];
	shl.b32 	%r412, %r215, 1;
	mul.wide.u32 	%rd97, %r412, 4;
	add.s64 	%rd98, %rd2, %rd97;
	ld.global.nc.f32 	%f403, [%rd98];
	sub.f32 	%f404, %f402, %f403;
	fma.rn.f32 	%f51, %f401, %f404, %f49;
	ld.global.nc.f32 	%f405, [%rd96+4];
	ld.global.nc.f32 	%f406, [%rd98+4];
	sub.f32 	%f407, %f405, %f406;
	fma.rn.f32 	%f52, %f401, %f407, %f50;
	mov.b32 	%r561, 0;
	@%p78 bra 	$L__BB6_77;
	setp.gt.u32 	%p79, %r8, %r4;
	mov.u32 	%r561, %r5;
	@%p79 bra 	$L__BB6_77;
	mul.lo.s32 	%r221, %r8, %r8;
	setp.gt.u32 	%p80, %r221, %r4;
	mov.u32 	%r561, %r5;
	@%p80 bra 	$L__BB6_77;
	mad.lo.s32 	%r561, %r209, %r221, %r5;
$L__BB6_77:
	setp.eq.s32 	%p81, %r4, 0;
	rem.u32 	%r226, %r561, %r4;
	mov.b32 	%r562, 0;
	@%p81 bra 	$L__BB6_81;
	setp.gt.u32 	%p82, %r8, %r4;
	mov.u32 	%r562, %r69;
	@%p82 bra 	$L__BB6_81;
	mul.lo.s32 	%r227, %r8, %r8;
	setp.gt.u32 	%p83, %r227, %r4;
	mov.u32 	%r562, %r69;
	@%p83 bra 	$L__BB6_81;
	mad.lo.s32 	%r562, %r209, %r227, %r69;
$L__BB6_81:
	mul.f32 	%f408, %f48, %f13;
	setp.eq.s32 	%p84, %r4, 0;
	rem.u32 	%r417, %r562, %r4;
	shl.b32 	%r418, %r417, 1;
	mul.wide.u32 	%rd99, %r418, 4;
	add.s64 	%rd100, %rd2, %rd99;
	ld.global.nc.f32 	%f409, [%rd100];
	shl.b32 	%r419, %r226, 1;
	mul.wide.u32 	%rd101, %r419, 4;
	add.s64 	%rd102, %rd2, %rd101;
	ld.global.nc.f32 	%f410, [%rd102];
	sub.f32 	%f411, %f409, %f410;
	fma.rn.f32 	%f412, %f408, %f411, %f51;
	st.global.f32 	[%rd5], %f412;
	ld.global.nc.f32 	%f413, [%rd100+4];
	ld.global.nc.f32 	%f414, [%rd102+4];
	sub.f32 	%f415, %f413, %f414;
	fma.rn.f32 	%f416, %f408, %f415, %f52;
	st.global.f32 	[%rd5+4], %f416;
	add.s32 	%r232, %r6, 1;
	mov.f32 	%f417, 0f3F800000;
	sub.f32 	%f53, %f417, %f12;
	mul.f32 	%f54, %f29, %f53;
	mov.b32 	%r524, 0;
	mov.b32 	%r523, 1;
	@%p84 bra 	$L__BB6_85;
	setp.gt.u32 	%p85, %r8, %r4;
	mov.u32 	%r523, %r8;
	mov.u32 	%r524, %r5;
	@%p85 bra 	$L__BB6_85;
	mad.lo.s32 	%r524, %r6, %r8, %r5;
	mul.lo.s32 	%r523, %r8, %r8;
	setp.gt.u32 	%p86, %r523, %r4;
	@%p86 bra 	$L__BB6_85;
	mad.lo.s32 	%r524, %r209, %r523, %r524;
	mul.lo.s32 	%r523, %r523, %r8;
$L__BB6_85:
	setp.eq.s32 	%p87, %r4, 0;
	setp.gt.u32 	%p88, %r523, %r4;
	mul.lo.s32 	%r76, %r6, 19349663;
	mul.lo.s32 	%r77, %r209, 83492791;
	xor.b32  	%r78, %r76, %r77;
	xor.b32  	%r79, %r78, %r5;
	selp.b32 	%r422, %r79, %r524, %p88;
	rem.u32 	%r80, %r422, %r4;
	mov.b32 	%r526, 0;
	mov.b32 	%r525, 1;
	@%p87 bra 	$L__BB6_89;
	setp.gt.u32 	%p89, %r8, %r4;
	mov.u32 	%r525, %r8;
	mov.u32 	%r526, %r5;
	@%p89 bra 	$L__BB6_89;
	mad.lo.s32 	%r526, %r232, %r8, %r5;
	mul.lo.s32 	%r525, %r8, %r8;
	setp.gt.u32 	%p90, %r525, %r4;
	@%p90 bra 	$L__BB6_89;
	mad.lo.s32 	%r526, %r209, %r525, %r526;
	mul.lo.s32 	%r525, %r525, %r8;
$L__BB6_89:
	setp.eq.s32 	%p91, %r4, 0;
	setp.gt.u32 	%p92, %r525, %r4;
	add.s32 	%r87, %r76, 19349663;
	xor.b32  	%r88, %r87, %r77;
	xor.b32  	%r89, %r88, %r5;
	selp.b32 	%r425, %r89, %r526, %p92;
	rem.u32 	%r426, %r425, %r4;
	shl.b32 	%r427, %r426, 1;
	mul.wide.u32 	%rd103, %r427, 4;
	add.s64 	%rd104, %rd2, %rd103;
	ld.global.nc.f32 	%f418, [%rd104];
	shl.b32 	%r428, %r80, 1;
	mul.wide.u32 	%rd105, %r428, 4;
	add.s64 	%rd106, %rd2, %rd105;
	ld.global.nc.f32 	%f419, [%rd106];
	sub.f32 	%f420, %f418, %f419;
	ld.global.f32 	%f421, [%rd5+8];
	fma.rn.f32 	%f30, %f54, %f420, %f421;
	ld.global.nc.f32 	%f422, [%rd104+4];
	ld.global.nc.f32 	%f423, [%rd106+4];
	sub.f32 	%f424, %f422, %f423;
	ld.global.f32 	%f425, [%rd5+12];
	fma.rn.f32 	%f31, %f54, %f424, %f425;
	mul.f32 	%f32, %f48, %f53;
	mov.b32 	%r528, 0;
	mov.b32 	%r527, 1;
	@%p91 bra 	$L__BB6_93;
	setp.gt.u32 	%p93, %r8, %r4;
	mov.u32 	%r527, %r8;
	mov.u32 	%r528, %r69;
	@%p93 bra 	$L__BB6_93;
	mad.lo.s32 	%r528, %r6, %r8, %r69;
	mul.lo.s32 	%r527, %r8, %r8;
	setp.gt.u32 	%p94, %r527, %r4;
	@%p94 bra 	$L__BB6_93;
	mad.lo.s32 	%r429, %r527, %r7, %r527;
	add.s32 	%r528, %r429, %r528;
	mul.lo.s32 	%r527, %r527, %r8;
$L__BB6_93:
	setp.eq.s32 	%p95, %r4, 0;
	setp.gt.u32 	%p96, %r527, %r4;
	xor.b32  	%r96, %r78, %r69;
	selp.b32 	%r432, %r96, %r528, %p96;
	rem.u32 	%r97, %r432, %r4;
	mov.b32 	%r530, 0;
	mov.b32 	%r529, 1;
	@%p95 bra 	$L__BB6_97;
	setp.gt.u32 	%p97, %r8, %r4;
	mov.u32 	%r529, %r8;
	mov.u32 	%r530, %r69;
	@%p97 bra 	$L__BB6_97;
	mad.lo.s32 	%r530, %r232, %r8, %r69;
	mul.lo.s32 	%r529, %r8, %r8;
	setp.gt.u32 	%p98, %r529, %r4;
	@%p98 bra 	$L__BB6_97;
	mad.lo.s32 	%r433, %r529, %r7, %r529;
	add.s32 	%r530, %r433, %r530;
	mul.lo.s32 	%r529, %r529, %r8;
$L__BB6_97:
	setp.gt.u32 	%p100, %r529, %r4;
	xor.b32  	%r104, %r88, %r69;
	selp.b32 	%r436, %r104, %r530, %p100;
	rem.u32 	%r437, %r436, %r4;
	shl.b32 	%r438, %r437, 1;
	mul.wide.u32 	%rd107, %r438, 4;
	add.s64 	%rd108, %rd2, %rd107;
	ld.global.nc.f32 	%f426, [%rd108];
	shl.b32 	%r439, %r97, 1;
	mul.wide.u32 	%rd109, %r439, 4;
	add.s64 	%rd110, %rd2, %rd109;
	ld.global.nc.f32 	%f427, [%rd110];
	sub.f32 	%f428, %f426, %f427;
	fma.rn.f32 	%f33, %f32, %f428, %f30;
	ld.global.nc.f32 	%f429, [%rd108+4];
	ld.global.nc.f32 	%f430, [%rd110+4];
	sub.f32 	%f431, %f429, %f430;
	fma.rn.f32 	%f34, %f32, %f431, %f31;
	mul.f32 	%f35, %f29, %f12;
	mov.b32 	%r532, 0;
	mov.b32 	%r531, 1;
	@%p95 bra 	$L__BB6_101;
	setp.gt.u32 	%p101, %r8, %r4;
	mov.u32 	%r531, %r8;
	mov.u32 	%r532, %r5;
	@%p101 bra 	$L__BB6_101;
	mad.lo.s32 	%r532, %r6, %r8, %r5;
	mul.lo.s32 	%r531, %r8, %r8;
	setp.gt.u32 	%p102, %r531, %r4;
	@%p102 bra 	$L__BB6_101;
	mad.lo.s32 	%r440, %r531, %r7, %r531;
	add.s32 	%r532, %r440, %r532;
	mul.lo.s32 	%r531, %r531, %r8;
$L__BB6_101:
	setp.eq.s32 	%p103, %r4, 0;
	setp.gt.u32 	%p104, %r531, %r4;
	selp.b32 	%r443, %r79, %r532, %p104;
	rem.u32 	%r111, %r443, %r4;
	mov.b32 	%r534, 0;
	mov.b32 	%r533, 1;
	@%p103 bra 	$L__BB6_105;
	setp.gt.u32 	%p105, %r8, %r4;
	mov.u32 	%r533, %r8;
	mov.u32 	%r534, %r5;
	@%p105 bra 	$L__BB6_105;
	mad.lo.s32 	%r534, %r232, %r8, %r5;
	mul.lo.s32 	%r533, %r8, %r8;
	setp.gt.u32 	%p106, %r533, %r4;
	@%p106 bra 	$L__BB6_105;
	mad.lo.s32 	%r444, %r533, %r7, %r533;
	add.s32 	%r534, %r444, %r534;
	mul.lo.s32 	%r533, %r533, %r8;
$L__BB6_105:
	setp.gt.u32 	%p108, %r533, %r4;
	selp.b32 	%r447, %r89, %r534, %p108;
	rem.u32 	%r448, %r447, %r4;
	shl.b32 	%r449, %r448, 1;
	mul.wide.u32 	%rd111, %r449, 4;
	add.s64 	%rd112, %rd2, %rd111;
	ld.global.nc.f32 	%f432, [%rd112];
	shl.b32 	%r450, %r111, 1;
	mul.wide.u32 	%rd113, %r450, 4;
	add.s64 	%rd114, %rd2, %rd113;
	ld.global.nc.f32 	%f433, [%rd114];
	sub.f32 	%f434, %f432, %f433;
	fma.rn.f32 	%f36, %f35, %f434, %f33;
	ld.global.nc.f32 	%f435, [%rd112+4];
	ld.global.nc.f32 	%f436, [%rd114+4];
	sub.f32 	%f437, %f435, %f436;
	fma.rn.f32 	%f37, %f35, %f437, %f34;
	mul.f32 	%f38, %f48, %f12;
	mov.b32 	%r536, 0;
	mov.b32 	%r535, 1;
	@%p103 bra 	$L__BB6_109;
	setp.gt.u32 	%p109, %r8, %r4;
	mov.u32 	%r535, %r8;
	mov.u32 	%r536, %r69;
	@%p109 bra 	$L__BB6_109;
	mad.lo.s32 	%r536, %r6, %r8, %r69;
	mul.lo.s32 	%r535, %r8, %r8;
	setp.gt.u32 	%p110, %r535, %r4;
	@%p110 bra 	$L__BB6_109;
	mad.lo.s32 	%r451, %r535, %r7, %r535;
	add.s32 	%r536, %r451, %r536;
	mul.lo.s32 	%r535, %r535, %r8;
$L__BB6_109:
	setp.eq.s32 	%p111, %r4, 0;
	setp.gt.u32 	%p112, %r535, %r4;
	selp.b32 	%r454, %r96, %r536, %p112;
	rem.u32 	%r124, %r454, %r4;
	mov.b32 	%r538, 0;
	mov.b32 	%r537, 1;
	@%p111 bra 	$L__BB6_113;
	setp.gt.u32 	%p113, %r8, %r4;
	mov.u32 	%r537, %r8;
	mov.u32 	%r538, %r69;
	@%p113 bra 	$L__BB6_113;
	mad.lo.s32 	%r538, %r232, %r8, %r69;
	mul.lo.s32 	%r537, %r8, %r8;
	setp.gt.u32 	%p114, %r537, %r4;
	@%p114 bra 	$L__BB6_113;
	mad.lo.s32 	%r455, %r537, %r7, %r537;
	add.s32 	%r538, %r455, %r538;
	mul.lo.s32 	%r537, %r537, %r8;
$L__BB6_113:
	setp.eq.s32 	%p115, %r4, 0;
	setp.gt.u32 	%p116, %r537, %r4;
	selp.b32 	%r458, %r104, %r538, %p116;
	rem.u32 	%r459, %r458, %r4;
	shl.b32 	%r460, %r459, 1;
	mul.wide.u32 	%rd115, %r460, 4;
	add.s64 	%rd116, %rd2, %rd115;
	ld.global.nc.f32 	%f438, [%rd116];
	shl.b32 	%r461, %r124, 1;
	mul.wide.u32 	%rd117, %r461, 4;
	add.s64 	%rd118, %rd2, %rd117;
	ld.global.nc.f32 	%f439, [%rd118];
	sub.f32 	%f440, %f438, %f439;
	fma.rn.f32 	%f441, %f38, %f440, %f36;
	st.global.f32 	[%rd5+8], %f441;
	ld.global.nc.f32 	%f442, [%rd116+4];
	ld.global.nc.f32 	%f443, [%rd118+4];
	sub.f32 	%f444, %f442, %f443;
	fma.rn.f32 	%f445, %f38, %f444, %f37;
	st.global.f32 	[%rd5+12], %f445;
	mov.b32 	%r540, 0;
	mov.b32 	%r539, 1;
	@%p115 bra 	$L__BB6_117;
	setp.gt.u32 	%p117, %r8, %r4;
	mov.u32 	%r539, %r8;
	mov.u32 	%r540, %r5;
	@%p117 bra 	$L__BB6_117;
	mad.lo.s32 	%r540, %r6, %r8, %r5;
	mul.lo.s32 	%r539, %r8, %r8;
	setp.gt.u32 	%p118, %r539, %r4;
	@%p118 bra 	$L__BB6_117;
	mad.lo.s32 	%r540, %r7, %r539, %r540;
	mul.lo.s32 	%r539, %r539, %r8;
$L__BB6_117:
	setp.eq.s32 	%p119, %r4, 0;
	setp.gt.u32 	%p120, %r539, %r4;
	add.s32 	%r137, %r77, -83492791;
	xor.b32  	%r138, %r76, %r137;
	xor.b32  	%r464, %r138, %r5;
	selp.b32 	%r465, %r464, %r540, %p120;
	rem.u32 	%r139, %r465, %r4;
	mov.b32 	%r542, 0;
	mov.b32 	%r541, 1;
	@%p119 bra 	$L__BB6_121;
	setp.gt.u32 	%p121, %r8, %r4;
	mov.u32 	%r541, %r8;
	mov.u32 	%r542, %r5;
	@%p121 bra 	$L__BB6_121;
	mad.lo.s32 	%r542, %r6, %r8, %r5;
	mul.lo.s32 	%r541, %r8, %r8;
	setp.gt.u32 	%p122, %r541, %r4;
	@%p122 bra 	$L__BB6_121;
	mad.lo.s32 	%r466, %r541, %r7, %r541;
	add.s32 	%r542, %r466, %r542;
	mul.lo.s32 	%r541, %r541, %r8;
$L__BB6_121:
	setp.eq.s32 	%p123, %r4, 0;
	setp.gt.u32 	%p124, %r541, %r4;
	selp.b32 	%r469, %r79, %r542, %p124;
	rem.u32 	%r470, %r469, %r4;
	shl.b32 	%r471, %r470, 1;
	mul.wide.u32 	%rd119, %r471, 4;
	add.s64 	%rd120, %rd2, %rd119;
	ld.global.nc.f32 	%f446, [%rd120];
	shl.b32 	%r472, %r139, 1;
	mul.wide.u32 	%rd121, %r472, 4;
	add.s64 	%rd122, %rd2, %rd121;
	ld.global.nc.f32 	%f447, [%rd122];
	sub.f32 	%f448, %f446, %f447;
	ld.global.f32 	%f449, [%rd5+16];
	fma.rn.f32 	%f39, %f54, %f448, %f449;
	ld.global.nc.f32 	%f450, [%rd120+4];
	ld.global.nc.f32 	%f451, [%rd122+4];
	sub.f32 	%f452, %f450, %f451;
	ld.global.f32 	%f453, [%rd5+20];
	fma.rn.f32 	%f40, %f54, %f452, %f453;
	mov.b32 	%r544, 0;
	mov.b32 	%r543, 1;
	@%p123 bra 	$L__BB6_125;
	setp.gt.u32 	%p125, %r8, %r4;
	mov.u32 	%r543, %r8;
	mov.u32 	%r544, %r69;
	@%p125 bra 	$L__BB6_125;
	mad.lo.s32 	%r544, %r6, %r8, %r69;
	mul.lo.s32 	%r543, %r8, %r8;
	setp.gt.u32 	%p126, %r543, %r4;
	@%p126 bra 	$L__BB6_125;
	mad.lo.s32 	%r544, %r7, %r543, %r544;
	mul.lo.s32 	%r543, %r543, %r8;
$L__BB6_125:
	add.s32 	%r152, %r7, 1;
	setp.eq.s32 	%p127, %r4, 0;
	setp.gt.u32 	%p128, %r543, %r4;
	xor.b32  	%r475, %r138, %r69;
	selp.b32 	%r476, %r475, %r544, %p128;
	rem.u32 	%r153, %r476, %r4;
	mov.b32 	%r546, 0;
	mov.b32 	%r545, 1;
	@%p127 bra 	$L__BB6_129;
	setp.gt.u32 	%p129, %r8, %r4;
	mov.u32 	%r545, %r8;
	mov.u32 	%r546, %r69;
	@%p129 bra 	$L__BB6_129;
	mad.lo.s32 	%r546, %r6, %r8, %r69;
	mul.lo.s32 	%r545, %r8, %r8;
	setp.gt.u32 	%p130, %r545, %r4;
	@%p130 bra 	$L__BB6_129;
	mad.lo.s32 	%r546, %r152, %r545, %r546;
	mul.lo.s32 	%r545, %r545, %r8;
$L__BB6_129:
	setp.eq.s32 	%p131, %r4, 0;
	setp.gt.u32 	%p132, %r545, %r4;
	selp.b32 	%r479, %r96, %r546, %p132;
	rem.u32 	%r480, %r479, %r4;
	shl.b32 	%r481, %r480, 1;
	mul.wide.u32 	%rd123, %r481, 4;
	add.s64 	%rd124, %rd2, %rd123;
	ld.global.nc.f32 	%f454, [%rd124];
	shl.b32 	%r482, %r153, 1;
	mul.wide.u32 	%rd125, %r482, 4;
	add.s64 	%rd126, %rd2, %rd125;
	ld.global.nc.f32 	%f455, [%rd126];
	sub.f32 	%f456, %f454, %f455;
	fma.rn.f32 	%f41, %f32, %f456, %f39;
	ld.global.nc.f32 	%f457, [%rd124+4];
	ld.global.nc.f32 	%f458, [%rd126+4];
	sub.f32 	%f459, %f457, %f458;
	fma.rn.f32 	%f42, %f32, %f459, %f40;
	mov.b32 	%r548, 0;
	mov.b32 	%r547, 1;
	@%p131 bra 	$L__BB6_133;
	setp.gt.u32 	%p133, %r8, %r4;
	mov.u32 	%r547, %r8;
	mov.u32 	%r548, %r5;
	@%p133 bra 	$L__BB6_133;
	mad.lo.s32 	%r548, %r232, %r8, %r5;
	mul.lo.s32 	%r547, %r8, %r8;
	setp.gt.u32 	%p134, %r547, %r4;
	@%p134 bra 	$L__BB6_133;
	mad.lo.s32 	%r548, %r7, %r547, %r548;
	mul.lo.s32 	%r547, %r547, %r8;
$L__BB6_133:
	setp.eq.s32 	%p135, %r4, 0;
	setp.gt.u32 	%p136, %r547, %r4;
	xor.b32  	%r166, %r87, %r137;
	xor.b32  	%r485, %r166, %r5;
	selp.b32 	%r486, %r485, %r548, %p136;
	rem.u32 	%r167, %r486, %r4;
	mov.b32 	%r550, 0;
	mov.b32 	%r549, 1;
	@%p135 bra 	$L__BB6_137;
	setp.gt.u32 	%p137, %r8, %r4;
	mov.u32 	%r549, %r8;
	mov.u32 	%r550, %r5;
	@%p137 bra 	$L__BB6_137;
	mad.lo.s32 	%r550, %r232, %r8, %r5;
	mul.lo.s32 	%r549, %r8, %r8;
	setp.gt.u32 	%p138, %r549, %r4;
	@%p138 bra 	$L__BB6_137;
	mad.lo.s32 	%r550, %r152, %r549, %r550;
	mul.lo.s32 	%r549, %r549, %r8;
$L__BB6_137:
	setp.eq.s32 	%p139, %r4, 0;
	setp.gt.u32 	%p140, %r549, %r4;
	selp.b32 	%r489, %r89, %r550, %p140;
	rem.u32 	%r490, %r489, %r4;
	shl.b32 	%r491, %r490, 1;
	mul.wide.u32 	%rd127, %r491, 4;
	add.s64 	%rd128, %rd2, %rd127;
	ld.global.nc.f32 	%f460, [%rd128];
	shl.b32 	%r492, %r167, 1;
	mul.wide.u32 	%rd129, %r492, 4;
	add.s64 	%rd130, %rd2, %rd129;
	ld.global.nc.f32 	%f461, [%rd130];
	sub.f32 	%f462, %f460, %f461;
	fma.rn.f32 	%f43, %f35, %f462, %f41;
	ld.global.nc.f32 	%f463, [%rd128+4];
	ld.global.nc.f32 	%f464, [%rd130+4];
	sub.f32 	%f465, %f463, %f464;
	fma.rn.f32 	%f44, %f35, %f465, %f42;
	mov.b32 	%r552, 0;
	mov.b32 	%r551, 1;
	@%p139 bra 	$L__BB6_141;
	setp.gt.u32 	%p141, %r8, %r4;
	mov.u32 	%r551, %r8;
	mov.u32 	%r552, %r69;
	@%p141 bra 	$L__BB6_141;
	mad.lo.s32 	%r552, %r232, %r8, %r69;
	mul.lo.s32 	%r551, %r8, %r8;
	setp.gt.u32 	%p142, %r551, %r4;
	@%p142 bra 	$L__BB6_141;
	mad.lo.s32 	%r552, %r7, %r551, %r552;
	mul.lo.s32 	%r551, %r551, %r8;
$L__BB6_141:
	setp.eq.s32 	%p143, %r4, 0;
	setp.gt.u32 	%p144, %r551, %r4;
	xor.b32  	%r495, %r166, %r69;
	selp.b32 	%r496, %r495, %r552, %p144;
	rem.u32 	%r180, %r496, %r4;
	mov.b32 	%r554, 0;
	mov.b32 	%r553, 1;
	@%p143 bra 	$L__BB6_145;
	setp.gt.u32 	%p145, %r8, %r4;
	mov.u32 	%r553, %r8;
	mov.u32 	%r554, %r69;
	@%p145 bra 	$L__BB6_145;
	mad.lo.s32 	%r554, %r232, %r8, %r69;
	mul.lo.s32 	%r553, %r8, %r8;
	setp.gt.u32 	%p146, %r553, %r4;
	@%p146 bra 	$L__BB6_145;
	mad.lo.s32 	%r554, %r152, %r553, %r554;
	mul.lo.s32 	%r553, %r553, %r8;
$L__BB6_145:
	setp.gt.u32 	%p147, %r553, %r4;
	selp.b32 	%r497, %r104, %r554, %p147;
	rem.u32 	%r498, %r497, %r4;
	shl.b32 	%r499, %r498, 1;
	mul.wide.u32 	%rd131, %r499, 4;
	add.s64 	%rd132, %rd2, %rd131;
	ld.global.nc.f32 	%f466, [%rd132];
	shl.b32 	%r500, %r180, 1;
	mul.wide.u32 	%rd133, %r500, 4;
	add.s64 	%rd134, %rd2, %rd133;
	ld.global.nc.f32 	%f467, [%rd134];
	sub.f32 	%f468, %f466, %f467;
	fma.rn.f32 	%f469, %f38, %f468, %f43;
	st.global.f32 	[%rd5+16], %f469;
	ld.global.nc.f32 	%f470, [%rd132+4];
	ld.global.nc.f32 	%f471, [%rd134+4];
	sub.f32 	%f472, %f470, %f471;
	fma.rn.f32 	%f473, %f38, %f472, %f44;
	st.global.f32 	[%rd5+20], %f473;
	bra.uni 	$L__BB6_148;
$L__BB6_146:
	ld.param.u64 	%rd142, [_Z11kernel_gridILj3ELj2EEvPKfS1_PKiPffjjjjbS4_j_param_10];
	add.f32 	%f286, %f14, %f14;
	setp.eq.f32 	%p59, %f286, %f14;
	abs.f32 	%f287, %f14;
	add.s32 	%r351, %r5, 1;
	mov.f32 	%f288, 0f3F800000;
	sub.f32 	%f289, %f288, %f11;
	mul.f32 	%f290, %f10, %f289;
	sub.f32 	%f291, %f288, %f13;
	mul.f32 	%f292, %f290, %f291;
	lg2.approx.f32 	%f293, %f287;
	mul.f32 	%f294, %f293, 0fBF2AAAAB;
	ex2.approx.ftz.f32 	%f295, %f294;
	mul.f32 	%f296, %f287, %f295;
	neg.f32 	%f297, %f296;
	mul.f32 	%f298, %f295, %f297;
	fma.rn.f32 	%f299, %f296, %f298, 0f3F800000;
	mul.f32 	%f300, %f299, 0f3EAAAAAB;
	fma.rn.f32 	%f301, %f296, %f300, %f296;
	selp.f32 	%f302, %f286, %f301, %p59;
	cvt.rzi.u32.f32 	%r352, %f302;
	rem.u32 	%r353, %r5, %r352;
	mul.lo.s32 	%r354, %r352, %r352;
	rem.u32 	%r355, %r7, %r352;
	mul.lo.s32 	%r356, %r355, %r354;
	add.s32 	%r357, %r356, %r353;
	shl.b32 	%r358, %r357, 1;
	rem.u32 	%r359, %r351, %r352;
	add.s32 	%r360, %r356, %r359;
	shl.b32 	%r361, %r360, 1;
	mul.wide.u32 	%rd59, %r361, 4;
	add.s64 	%rd60, %rd2, %rd59;
	ld.global.nc.f32 	%f303, [%rd60];
	mul.wide.u32 	%rd61, %r358, 4;
	add.s64 	%rd62, %rd2, %rd61;
	ld.global.nc.f32 	%f304, [%rd62];
	sub.f32 	%f305, %f303, %f304;
	cvta.to.global.u64 	%rd63, %rd142;
	mul.wide.u32 	%rd64, %r68, 4;
	add.s64 	%rd65, %rd63, %rd64;
	ld.global.f32 	%f306, [%rd65];
	fma.rn.f32 	%f307, %f292, %f305, %f306;
	ld.global.nc.f32 	%f308, [%rd60+4];
	ld.global.nc.f32 	%f309, [%rd62+4];
	sub.f32 	%f310, %f308, %f309;
	ld.global.f32 	%f311, [%rd65+4];
	fma.rn.f32 	%f312, %f292, %f310, %f311;
	mul.f32 	%f313, %f10, %f11;
	mul.f32 	%f314, %f313, %f291;
	fma.rn.f32 	%f315, %f314, %f305, %f307;
	fma.rn.f32 	%f316, %f314, %f310, %f312;
	add.s32 	%r362, %r7, 1;
	mul.f32 	%f317, %f290, %f13;
	rem.u32 	%r363, %r362, %r352;
	mul.lo.s32 	%r364, %r363, %r354;
	add.s32 	%r365, %r364, %r353;
	shl.b32 	%r366, %r365, 1;
	add.s32 	%r367, %r364, %r359;
	shl.b32 	%r368, %r367, 1;
	mul.wide.u32 	%rd66, %r368, 4;
	add.s64 	%rd67, %rd2, %rd66;
	ld.global.nc.f32 	%f318, [%rd67];
	mul.wide.u32 	%rd68, %r366, 4;
	add.s64 	%rd69, %rd2, %rd68;
	ld.global.nc.f32 	%f319, [%rd69];
	sub.f32 	%f320, %f318, %f319;
	fma.rn.f32 	%f321, %f317, %f320, %f315;
	ld.global.nc.f32 	%f322, [%rd67+4];
	ld.global.nc.f32 	%f323, [%rd69+4];
	sub.f32 	%f324, %f322, %f323;
	fma.rn.f32 	%f325, %f317, %f324, %f316;
	mul.f32 	%f326, %f313, %f13;
	fma.rn.f32 	%f327, %f326, %f320, %f321;
	st.global.f32 	[%rd65], %f327;
	fma.rn.f32 	%f328, %f326, %f324, %f325;
	st.global.f32 	[%rd65+4], %f328;
	add.s32 	%r369, %r6, 1;
	sub.f32 	%f329, %f288, %f12;
	mul.f32 	%f330, %f290, %f329;
	rem.u32 	%r370, %r6, %r352;
	mul.lo.s32 	%r371, %r370, %r352;
	add.s32 	%r372, %r365, %r371;
	shl.b32 	%r373, %r372, 1;
	rem.u32 	%r374, %r369, %r352;
	mul.lo.s32 	%r375, %r374, %r352;
	add.s32 	%r376, %r365, %r375;
	shl.b32 	%r377, %r376, 1;
	mul.wide.u32 	%rd70, %r377, 4;
	add.s64 	%rd71, %rd2, %rd70;
	ld.global.nc.f32 	%f331, [%rd71];
	mul.wide.u32 	%rd72, %r373, 4;
	add.s64 	%rd73, %rd2, %rd72;
	ld.global.nc.f32 	%f332, [%rd73];
	sub.f32 	%f333, %f331, %f332;
	ld.global.f32 	%f334, [%rd65+8];
	fma.rn.f32 	%f335, %f330, %f333, %f334;
	ld.global.nc.f32 	%f336, [%rd71+4];
	ld.global.nc.f32 	%f337, [%rd73+4];
	sub.f32 	%f338, %f336, %f337;
	ld.global.f32 	%f339, [%rd65+12];
	fma.rn.f32 	%f340, %f330, %f338, %f339;
	mul.f32 	%f341, %f313, %f329;
	add.s32 	%r378, %r367, %r371;
	shl.b32 	%r379, %r378, 1;
	add.s32 	%r380, %r367, %r375;
	shl.b32 	%r381, %r380, 1;
	mul.wide.u32 	%rd74, %r381, 4;
	add.s64 	%rd75, %rd2, %rd74;
	ld.global.nc.f32 	%f342, [%rd75];
	mul.wide.u32 	%rd76, %r379, 4;
	add.s64 	%rd77, %rd2, %rd76;
	ld.global.nc.f32 	%f343, [%rd77];
	sub.f32 	%f344, %f342, %f343;
	fma.rn.f32 	%f345, %f341, %f344, %f335;
	ld.global.nc.f32 	%f346, [%rd75+4];
	ld.global.nc.f32 	%f347, [%rd77+4];
	sub.f32 	%f348, %f346, %f347;
	fma.rn.f32 	%f349, %f341, %f348, %f340;
	mul.f32 	%f350, %f290, %f12;
	fma.rn.f32 	%f351, %f350, %f333, %f345;
	fma.rn.f32 	%f352, %f350, %f338, %f349;
	mul.f32 	%f353, %f313, %f12;
	fma.rn.f32 	%f354, %f353, %f344, %f351;
	st.global.f32 	[%rd65+8], %f354;
	fma.rn.f32 	%f355, %f353, %f348, %f352;
	st.global.f32 	[%rd65+12], %f355;
	add.s32 	%r382, %r357, %r371;
	shl.b32 	%r383, %r382, 1;
	mul.wide.u32 	%rd78, %r383, 4;
	add.s64 	%rd79, %rd2, %rd78;
	ld.global.nc.f32 	%f356, [%rd79];
	sub.f32 	%f357, %f332, %f356;
	ld.global.f32 	%f358, [%rd65+16];
	fma.rn.f32 	%f359, %f330, %f357, %f358;
	ld.global.nc.f32 	%f360, [%rd79+4];
	sub.f32 	%f361, %f337, %f360;
	ld.global.f32 	%f362, [%rd65+20];
	fma.rn.f32 	%f363, %f330, %f361, %f362;
	add.s32 	%r384, %r360, %r371;
	shl.b32 	%r385, %r384, 1;
	mul.wide.u32 	%rd80, %r385, 4;
	add.s64 	%rd81, %rd2, %rd80;
	ld.global.nc.f32 	%f364, [%rd81];
	sub.f32 	%f365, %f343, %f364;
	fma.rn.f32 	%f366, %f341, %f365, %f359;
	ld.global.nc.f32 	%f367, [%rd81+4];
	sub.f32 	%f368, %f347, %f367;
	fma.rn.f32 	%f369, %f341, %f368, %f363;
	add.s32 	%r386, %r357, %r375;
	shl.b32 	%r387, %r386, 1;
	mul.wide.u32 	%rd82, %r387, 4;
	add.s64 	%rd83, %rd2, %rd82;
	ld.global.nc.f32 	%f370, [%rd83];
	sub.f32 	%f371, %f331, %f370;
	fma.rn.f32 	%f372, %f350, %f371, %f366;
	ld.global.nc.f32 	%f373, [%rd83+4];
	sub.f32 	%f374, %f336, %f373;
	fma.rn.f32 	%f375, %f350, %f374, %f369;
	add.s32 	%r388, %r360, %r375;
	shl.b32 	%r389, %r388, 1;
	mul.wide.u32 	%rd84, %r389, 4;
	add.s64 	%rd85, %rd2, %rd84;
	ld.global.nc.f32 	%f376, [%rd85];
	sub.f32 	%f377, %f342, %f376;
	fma.rn.f32 	%f378, %f353, %f377, %f372;
	st.global.f32 	[%rd65+16], %f378;
	ld.global.nc.f32 	%f379, [%rd85+4];
	sub.f32 	%f380, %f346, %f379;
	fma.rn.f32 	%f381, %f353, %f380, %f375;
	st.global.f32 	[%rd65+20], %f381;
	bra.uni 	$L__BB6_148;
$L__BB6_147:
	mov.f32 	%f474, 0f3F800000;
	sub.f32 	%f475, %f474, %f11;
	mul.f32 	%f476, %f10, %f475;
	sub.f32 	%f477, %f474, %f13;
	mul.f32 	%f478, %f476, %f477;
	ld.global.nc.f32 	%f479, [%rd2];
	sub.f32 	%f480, %f479, %f479;
	mul.wide.u32 	%rd135, %r68, 4;
	add.s64 	%rd136, %rd4, %rd135;
	ld.global.f32 	%f481, [%rd136];
	fma.rn.f32 	%f482, %f478, %f480, %f481;
	ld.global.nc.f32 	%f483, [%rd2+4];
	sub.f32 	%f484, %f483, %f483;
	ld.global.f32 	%f485, [%rd136+4];
	fma.rn.f32 	%f486, %f478, %f484, %f485;
	mul.f32 	%f487, %f10, %f11;
	mul.f32 	%f488, %f487, %f477;
	fma.rn.f32 	%f489, %f488, %f480, %f482;
	fma.rn.f32 	%f490, %f488, %f484, %f486;
	mul.f32 	%f491, %f476, %f13;
	fma.rn.f32 	%f492, %f491, %f480, %f489;
	fma.rn.f32 	%f493, %f491, %f484, %f490;
	mul.f32 	%f494, %f487, %f13;
	fma.rn.f32 	%f495, %f494, %f480, %f492;
	st.global.f32 	[%rd136], %f495;
	fma.rn.f32 	%f496, %f494, %f484, %f493;
	st.global.f32 	[%rd136+4], %f496;
	sub.f32 	%f497, %f474, %f12;
	mul.f32 	%f498, %f476, %f497;
	ld.global.f32 	%f499, [%rd136+8];
	fma.rn.f32 	%f500, %f498, %f480, %f499;
	ld.global.f32 	%f501, [%rd136+12];
	fma.rn.f32 	%f502, %f498, %f484, %f501;
	mul.f32 	%f503, %f487, %f497;
	fma.rn.f32 	%f504, %f503, %f480, %f500;
	fma.rn.f32 	%f505, %f503, %f484, %f502;
	mul.f32 	%f506, %f476, %f12;
	fma.rn.f32 	%f507, %f506, %f480, %f504;
	fma.rn.f32 	%f508, %f506, %f484, %f505;
	mul.f32 	%f509, %f487, %f12;
	fma.rn.f32 	%f510, %f509, %f480, %f507;
	st.global.f32 	[%rd136+8], %f510;
	fma.rn.f32 	%f511, %f509, %f484, %f508;
	st.global.f32 	[%rd136+12], %f511;
	ld.global.f32 	%f512, [%rd136+16];
	fma.rn.f32 	%f513, %f498, %f480, %f512;
	ld.global.f32 	%f514, [%rd136+20];
	fma.rn.f32 	%f515, %f498, %f484, %f514;
	fma.rn.f32 	%f516, %f503, %f480, %f513;
	fma.rn.f32 	%f517, %f503, %f484, %f515;
	fma.rn.f32 	%f518, %f506, %f480, %f516;
	fma.rn.f32 	%f519, %f506, %f484, %f517;
	fma.rn.f32 	%f520, %f509, %f480, %f518;
	st.global.f32 	[%rd136+16], %f520;
	fma.rn.f32 	%f521, %f509, %f484, %f519;
	st.global.f32 	[%rd136+20], %f521;
$L__BB6_148:
	ret;

}
	// .globl	_Z11kernel_gridILj3ELj4EEvPKfS1_PKiPffjjjjbS4_j
.visible .entry _Z11kernel_gridILj3ELj4EEvPKfS1_PKiPffjjjjbS4_j(
	.param .u64 .ptr .align 1 _Z11kernel_gridILj3ELj4EEvPKfS1_PKiPffjjjjbS4_j_param_0,
	.param .u64 .ptr .align 1 _Z11kernel_gridILj3ELj4EEvPKfS1_PKiPffjjjjbS4_j_param_1,
	.param .u64 .ptr .align 1 _Z11kernel_gridILj3ELj4EEvPKfS1_PKiPffjjjjbS4_j_param_2,
	.param .u64 .ptr .align 1 _Z11kernel_gridILj3ELj4EEvPKfS1_PKiPffjjjjbS4_j_param_3,
	.param .f32 _Z11kernel_gridILj3ELj4EEvPKfS1_PKiPffjjjjbS4_j_param_4,
	.param .u32 _Z11kernel_gridILj3ELj4EEvPKfS1_PKiPffjjjjbS4_j_param_5,
	.param .u32 _Z11kernel_gridILj3ELj4EEvPKfS1_PKiPffjjjjbS4_j_param_6,
	.param .u32 _Z11kernel_gridILj3ELj4EEvPKfS1_PKiPffjjjjbS4_j_param_7,
	.param .u32 _Z11kernel_gridILj3ELj4EEvPKfS1_PKiPffjjjjbS4_j_param_8,
	.param .u8 _Z11kernel_gridILj3ELj4EEvPKfS1_PKiPffjjjjbS4_j_param_9,
	.param .u64 .ptr .align 1 _Z11kernel_gridILj3ELj4EEvPKfS1_PKiPffjjjjbS4_j_param_10,
	.param .u32 _Z11kernel_gridILj3ELj4EEvPKfS1_PKiPffjjjjbS4_j_param_11
)
{
	.reg .pred 	%p<148>;
	.reg .b16 	%rs<2>;
	.reg .b32 	%r<542>;
	.reg .b32 	%f<799>;
	.reg .b64 	%rd<138>;

	ld.param.u64 	%rd6, [_Z11kernel_gridILj3ELj4EEvPKfS1_PKiPffjjjjbS4_j_param_0];
	ld.param.u64 	%rd7, [_Z11kernel_gridILj3ELj4EEvPKfS1_PKiPffjjjjbS4_j_param_1];
	ld.param.u64 	%rd8, [_Z11kernel_gridILj3ELj4EEvPKfS1_PKiPffjjjjbS4_j_param_2];
	ld.param.u64 	%rd10, [_Z11kernel_gridILj3ELj4EEvPKfS1_PKiPffjjjjbS4_j_param_3];
	ld.param.f32 	%f94, [_Z11kernel_gridILj3ELj4EEvPKfS1_PKiPffjjjjbS4_j_param_4];
	ld.param.u32 	%r233, [_Z11kernel_gridILj3ELj4EEvPKfS1_PKiPffjjjjbS4_j_param_6];
	ld.param.u32 	%r234, [_Z11kernel_gridILj3ELj4EEvPKfS1_PKiPffjjjjbS4_j_param_7];
	ld.param.u32 	%r235, [_Z11kernel_gridILj3ELj4EEvPKfS1_PKiPffjjjjbS4_j_param_8];
	ld.param.s8 	%rs1, [_Z11kernel_gridILj3ELj4EEvPKfS1_PKiPffjjjjbS4_j_param_9];
	ld.param.u32 	%r236, [_Z11kernel_gridILj3ELj4EEvPKfS1_PKiPffjjjjbS4_j_param_11];
	cvta.to.global.u64 	%rd1, %rd10;
	mov.u32 	%r237, %ctaid.x;
	mov.u32 	%r238, %ntid.x;
	mov.u32 	%r239, %tid.x;
	mad.lo.s32 	%r1, %r237, %r238, %r239;
	setp.ge.u32 	%p1, %r1, %r233;
	mov.f32 	%f798, 0f3F800000;
	@%p1 bra 	$L__BB7_148;
	cvta.to.global.u64 	%rd11, %rd8;
	cvta.to.global.u64 	%rd12, %rd7;
	mov.u32 	%r240, %ctaid.y;
	mov.u32 	%r241, %ctaid.z;
	mul.wide.u32 	%rd13, %r234, 4;
	add.s64 	%rd14, %rd11, %rd13;
	ld.global.nc.u32 	%r242, [%rd14];
	mul.wide.u32 	%rd15, %r240, 4;
	add.s64 	%rd16, %rd11, %rd15;
	ld.global.nc.u32 	%r243, [%rd16];
	mad.lo.s32 	%r244, %r242, %r241, %r243;
	shl.b32 	%r245, %r244, 2;
	mul.wide.u32 	%rd17, %r245, 4;
	add.s64 	%rd2, %rd12, %rd17;
	mad.lo.s32 	%r2, %r233, %r241, %r1;
	mad.lo.s32 	%r3, %r2, %r234, %r240;
	shl.b32 	%r4, %r3, 2;
	ld.global.nc.u32 	%r246, [%rd16+4];
	sub.s32 	%r5, %r246, %r243;
	cvt.rn.f32.u32 	%f1, %r240;
	mul.f32 	%f96, %f1, 0f3F000000;
	cvt.rzi.f32.f32 	%f97, %f96;
	add.f32 	%f98, %f97, %f97;
	sub.f32 	%f99, %f1, %f98;
	abs.f32 	%f2, %f99;
	abs.f32 	%f3, %f94;
	setp.lt.f32 	%p2, %f3, 0f00800000;
	mul.f32 	%f100, %f3, 0f4B800000;
	selp.f32 	%f101, %f100, %f3, %p2;
	selp.f32 	%f102, 0fC1C00000, 0f00000000, %p2;
	mov.b32 	%r247, %f101;
	add.s32 	%r248, %r247, -1060439283;
	and.b32  	%r249, %r248, -8388608;
	sub.s32 	%r250, %r247, %r249;
	mov.b32 	%f103, %r250;
	cvt.rn.f32.s32 	%f104, %r249;
	fma.rn.f32 	%f105, %f104, 0f34000000, %f102;
	add.f32 	%f106, %f103, 0fBF800000;
	add.f32 	%f107, %f103, 0f3F800000;
	rcp.approx.ftz.f32 	%f108, %f107;
	add.f32 	%f109, %f106, %f106;
	mul.f32 	%f110, %f109, %f108;
	mul.f32 	%f111, %f110, %f110;
	sub.f32 	%f112, %f106, %f110;
	add.f32 	%f113, %f112, %f112;
	neg.f32 	%f114, %f110;
	fma.rn.f32 	%f115, %f114, %f106, %f113;
	mul.rn.f32 	%f116, %f108, %f115;
	fma.rn.f32 	%f117, %f111, 0f3A2C32E4, 0f3B52E7DB;
	fma.rn.f32 	%f118, %f117, %f111, 0f3C93BB73;
	fma.rn.f32 	%f119, %f118, %f111, 0f3DF6384F;
	mul.rn.f32 	%f120, %f119, %f111;
	fma.rn.f32 	%f121, %f110, 0f3FB8AA3B, %f105;
	sub.f32 	%f122, %f105, %f121;
	fma.rn.f32 	%f123, %f110, 0f3FB8AA3B, %f122;
	fma.rn.f32 	%f124, %f116, 0f3FB8AA3B, %f123;
	fma.rn.f32 	%f125, %f110, 0f32A55E34, %f124;
	mul.f32 	%f126, %f120, 0f40400000;
	fma.rn.f32 	%f127, %f126, %f116, %f125;
	fma.rn.f32 	%f128, %f120, %f110, %f127;
	add.rn.f32 	%f129, %f121, %f128;
	neg.f32 	%f130, %f121;
	add.rn.f32 	%f131, %f129, %f130;
	neg.f32 	%f132, %f131;
	add.rn.f32 	%f133, %f128, %f132;
	mul.rn.f32 	%f134, %f129, %f1;
	neg.f32 	%f135, %f134;
	fma.rn.f32 	%f136, %f129, %f1, %f135;
	fma.rn.f32 	%f137, %f133, %f1, %f136;
	cvt.rni.f32.f32 	%f138, %f134;
	sub.f32 	%f139, %f134, %f138;
	add.f32 	%f140, %f139, %f137;
	fma.rn.f32 	%f141, %f140, 0f391FCB8E, 0f3AAF85ED;
	fma.rn.f32 	%f142, %f141, %f140, 0f3C1D9856;
	fma.rn.f32 	%f143, %f142, %f140, 0f3D6357BB;
	fma.rn.f32 	%f144, %f143, %f140, 0f3E75FDEC;
	fma.rn.f32 	%f145, %f144, %f140, 0f3F317218;
	fma.rn.f32 	%f146, %f145, %f140, 0f3F800000;
	cvt.rzi.s32.f32 	%r251, %f138;
	setp.gt.f32 	%p3, %f138, 0f00000000;
	selp.b32 	%r252, 0, -2097152000, %p3;
	add.s32 	%r253, %r252, 2130706432;
	mov.b32 	%f147, %r253;
	mul.f32 	%f148, %f146, %f147;
	shl.b32 	%r254, %r251, 23;
	sub.s32 	%r255, %r254, %r252;
	mov.b32 	%f149, %r255;
	mul.f32 	%f150, %f148, %f149;
	abs.f32 	%f151, %f134;
	setp.gt.f32 	%p4, %f151, 0f43180000;
	setp.lt.f32 	%p5, %f134, 0f00000000;
	selp.f32 	%f152, 0f00000000, 0f7F800000, %p5;
	selp.f32 	%f4, %f152, %f150, %p4;
	setp.eq.f32 	%p6, %f94, 0f3F800000;
	setp.eq.s32 	%p7, %r240, 0;
	or.pred  	%p8, %p7, %p6;
	@%p8 bra 	$L__BB7_9;
	setp.num.f32 	%p9, %f3, %f3;
	abs.f32 	%f153, %f1;
	setp.num.f32 	%p10, %f153, %f153;
	and.pred  	%p11, %p9, %p10;
	@%p11 bra 	$L__BB7_4;
	add.rn.f32 	%f798, %f94, %f1;
	bra.uni 	$L__BB7_9;
$L__BB7_4:
	setp.neu.f32 	%p12, %f94, 0f00000000;
	setp.neu.f32 	%p13, %f3, 0f7F800000;
	and.pred  	%p14, %p12, %p13;
	@%p14 bra 	$L__BB7_6;
	setp.neu.f32 	%p20, %f2, 0f3F800000;
	add.f32 	%f156, %f94, %f94;
	mov.b32 	%r256, %f156;
	and.b32  	%r257, %r256, 2147483647;
	mov.b32 	%f157, %r257;
	selp.f32 	%f798, %f157, %f156, %p20;
	bra.uni 	$L__BB7_9;
$L__BB7_6:
	setp.eq.f32 	%p15, %f94, 0fBF800000;
	setp.eq.f32 	%p16, %f153, 0f7F800000;
	and.pred  	%p17, %p15, %p16;
	@%p17 bra 	$L__BB7_9;
	setp.geu.f32 	%p18, %f94, 0f00000000;
	mov.f32 	%f798, %f4;
	@%p18 bra 	$L__BB7_9;
	setp.neu.f32 	%p19, %f2, 0f3F800000;
	neg.f32 	%f155, %f4;
	selp.f32 	%f798, %f4, %f155, %p19;
$L__BB7_9:
	mul.lo.s32 	%r258, %r2, 3;
	cvt.rn.f32.u32 	%f158, %r235;
	fma.rn.f32 	%f10, %f798, %f158, 0fBF800000;
	cvt.rpi.f32.f32 	%f159, %f10;
	cvt.rzi.u32.f32 	%r259, %f159;
	cvta.to.global.u64 	%rd18, %rd6;
	mul.wide.u32 	%rd19, %r258, 4;
	add.s64 	%rd20, %rd18, %rd19;
	ld.global.nc.f32 	%f160, [%rd20];
	fma.rn.f32 	%f161, %f10, %f160, 0f3F000000;
	cvt.rmi.f32.f32 	%f162, %f161;
	cvt.rzi.u32.f32 	%r6, %f162;
	cvt.rn.f32.u32 	%f163, %r6;
	sub.f32 	%f11, %f161, %f163;
	ld.global.nc.f32 	%f164, [%rd20+4];
	fma.rn.f32 	%f165, %f10, %f164, 0f3F000000;
	cvt.rmi.f32.f32 	%f166, %f165;
	cvt.rzi.u32.f32 	%r7, %f166;
	cvt.rn.f32.u32 	%f167, %r7;
	sub.f32 	%f12, %f165, %f167;
	ld.global.nc.f32 	%f168, [%rd20+8];
	fma.rn.f32 	%f169, %f10, %f168, 0f3F000000;
	cvt.rmi.f32.f32 	%f170, %f169;
	cvt.rzi.u32.f32 	%r8, %f170;
	cvt.rn.f32.u32 	%f171, %r8;
	sub.f32 	%f13, %f169, %f171;
	cvt.rn.f32.u32 	%f14, %r5;
	add.s32 	%r9, %r259, 2;
	setp.eq.s32 	%p21, %r236, 1;
	@%p21 bra 	$L__BB7_44;
	setp.ne.s32 	%p22, %r236, 0;
	@%p22 bra 	$L__BB7_45;
	setp.eq.s32 	%p24, %r5, 0;
	mov.f32 	%f268, 0f3F800000;
	sub.f32 	%f15, %f268, %f11;
	sub.f32 	%f16, %f268, %f12;
	mul.f32 	%f17, %f15, %f16;
	sub.f32 	%f18, %f268, %f13;
	mov.b32 	%r487, 0;
	mov.b32 	%r486, 1;
	@%p24 bra 	$L__BB7_15;
	setp.gt.u32 	%p25, %r9, %r5;
	mov.u32 	%r486, %r9;
	mov.u32 	%r487, %r6;
	@%p25 bra 	$L__BB7_15;
	mad.lo.s32 	%r487, %r7, %r9, %r6;
	mul.lo.s32 	%r486, %r9, %r9;
	setp.gt.u32 	%p26, %r486, %r5;
	@%p26 bra 	$L__BB7_15;
	mad.lo.s32 	%r487, %r8, %r486, %r487;
	mul.lo.s32 	%r486, %r486, %r9;
$L__BB7_15:
	mul.f32 	%f269, %f17, %f18;
	setp.eq.s32 	%p27, %r5, 0;
	setp.gt.u32 	%p28, %r486, %r5;
	mul.lo.s32 	%r16, %r7, 19349663;
	mul.lo.s32 	%r17, %r8, 83492791;
	xor.b32  	%r18, %r16, %r17;
	xor.b32  	%r299, %r18, %r6;
	selp.b32 	%r300, %r299, %r487, %p28;
	rem.u32 	%r301, %r300, %r5;
	shl.b32 	%r302, %r301, 2;
	mul.wide.u32 	%rd39, %r302, 4;
	add.s64 	%rd40, %rd2, %rd39;
	ld.global.nc.f32 	%f270, [%rd40];
	mul.wide.u32 	%rd41, %r4, 4;
	add.s64 	%rd3, %rd1, %rd41;
	ld.global.f32 	%f271, [%rd3];
	fma.rn.f32 	%f19, %f269, %f270, %f271;
	ld.global.nc.f32 	%f272, [%rd40+4];
	ld.global.f32 	%f273, [%rd3+4];
	fma.rn.f32 	%f20, %f269, %f272, %f273;
	ld.global.nc.f32 	%f274, [%rd40+8];
	ld.global.f32 	%f275, [%rd3+8];
	fma.rn.f32 	%f21, %f269, %f274, %f275;
	ld.global.nc.f32 	%f276, [%rd40+12];
	ld.global.f32 	%f277, [%rd3+12];
	fma.rn.f32 	%f22, %f269, %f276, %f277;
	add.s32 	%r19, %r6, 1;
	mul.f32 	%f23, %f11, %f16;
	mov.b32 	%r489, 0;
	mov.b32 	%r488, 1;
	@%p27 bra 	$L__BB7_19;
	setp.gt.u32 	%p29, %r9, %r5;
	mov.u32 	%r488, %r9;
	mov.u32 	%r489, %r19;
	@%p29 bra 	$L__BB7_19;
	mad.lo.s32 	%r489, %r7, %r9, %r19;
	mul.lo.s32 	%r488, %r9, %r9;
	setp.gt.u32 	%p30, %r488, %r5;
	@%p30 bra 	$L__BB7_19;
	mad.lo.s32 	%r489, %r8, %r488, %r489;
	mul.lo.s32 	%r488, %r488, %r9;
$L__BB7_19:
	mul.f32 	%f278, %f23, %f18;
	setp.eq.s32 	%p31, %r5, 0;
	setp.gt.u32 	%p32, %r488, %r5;
	xor.b32  	%r305, %r18, %r19;
	selp.b32 	%r306, %r305, %r489, %p32;
	rem.u32 	%r307, %r306, %r5;
	shl.b32 	%r308, %r307, 2;
	mul.wide.u32 	%rd42, %r308, 4;
	add.s64 	%rd43, %rd2, %rd42;
	ld.global.nc.f32 	%f279, [%rd43];
	fma.rn.f32 	%f24, %f278, %f279, %f19;
	ld.global.nc.f32 	%f280, [%rd43+4];
	fma.rn.f32 	%f25, %f278, %f280, %f20;
	st.global.f32 	[%rd3+4], %f25;
	ld.global.nc.f32 	%f281, [%rd43+8];
	fma.rn.f32 	%f26, %f278, %f281, %f21;
	ld.global.nc.f32 	%f282, [%rd43+12];
	fma.rn.f32 	%f27, %f278, %f282, %f22;
	add.s32 	%r26, %r7, 1;
	mul.f32 	%f28, %f15, %f12;
	mov.b32 	%r491, 0;
	mov.b32 	%r490, 1;
	@%p31 bra 	$L__BB7_23;
	setp.gt.u32 	%p33, %r9, %r5;
	mov.u32 	%r490, %r9;
	mov.u32 	%r491, %r6;
	@%p33 bra 	$L__BB7_23;
	mad.lo.s32 	%r491, %r26, %r9, %r6;
	mul.lo.s32 	%r490, %r9, %r9;
	setp.gt.u32 	%p34, %r490, %r5;
	@%p34 bra 	$L__BB7_23;
	mad.lo.s32 	%r491, %r8, %r490, %r491;
	mul.lo.s32 	%r490, %r490, %r9;
$L__BB7_23:
	mul.f32 	%f283, %f28, %f18;
	setp.eq.s32 	%p35, %r5, 0;
	setp.gt.u32 	%p36, %r490, %r5;
	add.s32 	%r33, %r16, 19349663;
	xor.b32  	%r34, %r33, %r17;
	xor.b32  	%r311, %r34, %r6;
	selp.b32 	%r312, %r311, %r491, %p36;
	rem.u32 	%r313, %r312, %r5;
	shl.b32 	%r314, %r313, 2;
	mul.wide.u32 	%rd44, %r314, 4;
	add.s64 	%rd45, %rd2, %rd44;
	ld.global.nc.f32 	%f284, [%rd45];
	fma.rn.f32 	%f29, %f283, %f284, %f24;
	st.global.f32 	[%rd3], %f29;
	ld.global.nc.f32 	%f285, [%rd45+4];
	fma.rn.f32 	%f30, %f283, %f285, %f25;
	ld.global.nc.f32 	%f286, [%rd45+8];
	fma.rn.f32 	%f31, %f283, %f286, %f26;
	ld.global.nc.f32 	%f287, [%rd45+12];
	fma.rn.f32 	%f32, %f283, %f287, %f27;
	mul.f32 	%f33, %f11, %f12;
	mov.b32 	%r493, 0;
	mov.b32 	%r492, 1;
	@%p35 bra 	$L__BB7_27;
	setp.gt.u32 	%p37, %r9, %r5;
	mov.u32 	%r492, %r9;
	mov.u32 	%r493, %r19;
	@%p37 bra 	$L__BB7_27;
	mad.lo.s32 	%r493, %r26, %r9, %r19;
	mul.lo.s32 	%r492, %r9, %r9;
	setp.gt.u32 	%p38, %r492, %r5;
	@%p38 bra 	$L__BB7_27;
	mad.lo.s32 	%r493, %r8, %r492, %r493;
	mul.lo.s32 	%r492, %r492, %r9;
$L__BB7_27:
	mul.f32 	%f288, %f33, %f18;
	setp.gt.u32 	%p40, %r492, %r5;
	xor.b32  	%r317, %r34, %r19;
	selp.b32 	%r318, %r317, %r493, %p40;
	rem.u32 	%r319, %r318, %r5;
	shl.b32 	%r320, %r319, 2;
	mul.wide.u32 	%rd46, %r320, 4;
	add.s64 	%rd47, %rd2, %rd46;
	ld.global.nc.f32 	%f289, [%rd47];
	fma.rn.f32 	%f34, %f288, %f289, %f29;
	ld.global.nc.f32 	%f290, [%rd47+4];
	fma.rn.f32 	%f35, %f288, %f290, %f30;
	ld.global.nc.f32 	%f291, [%rd47+8];
	fma.rn.f32 	%f36, %f288, %f291, %f31;
	ld.global.nc.f32 	%f292, [%rd47+12];
	fma.rn.f32 	%f37, %f288, %f292, %f32;
	add.s32 	%r41, %r8, 1;
	mov.b32 	%r495, 0;
	mov.b32 	%r494, 1;
	@%p35 bra 	$L__BB7_31;
	setp.gt.u32 	%p41, %r9, %r5;
	mov.u32 	%r494, %r9;
	mov.u32 	%r495, %r6;
	@%p41 bra 	$L__BB7_31;
	mad.lo.s32 	%r495, %r7, %r9, %r6;
	mul.lo.s32 	%r494, %r9, %r9;
	setp.gt.u32 	%p42, %r494, %r5;
	@%p42 bra 	$L__BB7_31;
	mad.lo.s32 	%r495, %r41, %r494, %r495;
	mul.lo.s32 	%r494, %r494, %r9;
$L__BB7_31:
	mul.f32 	%f293, %f17, %f13;
	setp.eq.s32 	%p43, %r5, 0;
	setp.gt.u32 	%p44, %r494, %r5;
	add.s32 	%r48, %r17, 83492791;
	xor.b32  	%r49, %r16, %r48;
	xor.b32  	%r323, %r49, %r6;
	selp.b32 	%r324, %r323, %r495, %p44;
	rem.u32 	%r325, %r324, %r5;
	shl.b32 	%r326, %r325, 2;
	mul.wide.u32 	%rd48, %r326, 4;
	add.s64 	%rd49, %rd2, %rd48;
	ld.global.nc.f32 	%f294, [%rd49];
	fma.rn.f32 	%f38, %f293, %f294, %f34;
	ld.global.nc.f32 	%f295, [%rd49+4];
	fma.rn.f32 	%f39, %f293, %f295, %f35;
	ld.global.nc.f32 	%f296, [%rd49+8];
	fma.rn.f32 	%f40, %f293, %f296, %f36;
	ld.global.nc.f32 	%f297, [%rd49+12];
	fma.rn.f32 	%f41, %f293, %f297, %f37;
	mov.b32 	%r497, 0;
	mov.b32 	%r496, 1;
	@%p43 bra 	$L__BB7_35;
	setp.gt.u32 	%p45, %r9, %r5;
	mov.u32 	%r496, %r9;
	mov.u32 	%r497, %r19;
	@%p45 bra 	$L__BB7_35;
	mad.lo.s32 	%r497, %r7, %r9, %r19;
	mul.lo.s32 	%r496, %r9, %r9;
	setp.gt.u32 	%p46, %r496, %r5;
	@%p46 bra 	$L__BB7_35;
	mad.lo.s32 	%r497, %r41, %r496, %r497;
	mul.lo.s32 	%r496, %r496, %r9;
$L__BB7_35:
	mul.f32 	%f298, %f23, %f13;
	setp.eq.s32 	%p47, %r5, 0;
	setp.gt.u32 	%p48, %r496, %r5;
	xor.b32  	%r329, %r49, %r19;
	selp.b32 	%r330, %r329, %r497, %p48;
	rem.u32 	%r331, %r330, %r5;
	shl.b32 	%r332, %r331, 2;
	mul.wide.u32 	%rd50, %r332, 4;
	add.s64 	%rd51, %rd2, %rd50;
	ld.global.nc.f32 	%f299, [%rd51];
	fma.rn.f32 	%f42, %f298, %f299, %f38;
	ld.global.nc.f32 	%f300, [%rd51+4];
	fma.rn.f32 	%f43, %f298, %f300, %f39;
	ld.global.nc.f32 	%f301, [%rd51+8];
	fma.rn.f32 	%f44, %f298, %f301, %f40;
	ld.global.nc.f32 	%f302, [%rd51+12];
	fma.rn.f32 	%f45, %f298, %f302, %f41;
	mov.b32 	%r499, 0;
	mov.b32 	%r498, 1;
	@%p47 bra 	$L__BB7_39;
	setp.gt.u32 	%p49, %r9, %r5;
	mov.u32 	%r498, %r9;
	mov.u32 	%r499, %r6;
	@%p49 bra 	$L__BB7_39;
	mad.lo.s32 	%r499, %r26, %r9, %r6;
	mul.lo.s32 	%r498, %r9, %r9;
	setp.gt.u32 	%p50, %r498, %r5;
	@%p50 bra 	$L__BB7_39;
	mad.lo.s32 	%r499, %r41, %r498, %r499;
	mul.lo.s32 	%r498, %r498, %r9;
$L__BB7_39:
	mul.f32 	%f303, %f28, %f13;
	setp.eq.s32 	%p51, %r5, 0;
	setp.gt.u32 	%p52, %r498, %r5;
	xor.b32  	%r62, %r33, %r48;
	xor.b32  	%r335, %r62, %r6;
	selp.b32 	%r336, %r335, %r499, %p52;
	rem.u32 	%r337, %r336, %r5;
	shl.b32 	%r338, %r337, 2;
	mul.wide.u32 	%rd52, %r338, 4;
	add.s64 	%rd53, %rd2, %rd52;
	ld.global.nc.f32 	%f304, [%rd53];
	fma.rn.f32 	%f46, %f303, %f304, %f42;
	ld.global.nc.f32 	%f305, [%rd53+4];
	fma.rn.f32 	%f47, %f303, %f305, %f43;
	ld.global.nc.f32 	%f306, [%rd53+8];
	fma.rn.f32 	%f48, %f303, %f306, %f44;
	ld.global.nc.f32 	%f307, [%rd53+12];
	fma.rn.f32 	%f49, %f303, %f307, %f45;
	mov.b32 	%r501, 0;
	mov.b32 	%r500, 1;
	@%p51 bra 	$L__BB7_43;
	setp.gt.u32 	%p53, %r9, %r5;
	mov.u32 	%r500, %r9;
	mov.u32 	%r501, %r19;
	@%p53 bra 	$L__BB7_43;
	mad.lo.s32 	%r501, %r26, %r9, %r19;
	mul.lo.s32 	%r500, %r9, %r9;
	setp.gt.u32 	%p54, %r500, %r5;
	@%p54 bra 	$L__BB7_43;
	mad.lo.s32 	%r501, %r41, %r500, %r501;
	mul.lo.s32 	%r500, %r500, %r9;
$L__BB7_43:
	mul.f32 	%f308, %f33, %f13;
	setp.gt.u32 	%p55, %r500, %r5;
	xor.b32  	%r339, %r62, %r19;
	selp.b32 	%r340, %r339, %r501, %p55;
	rem.u32 	%r341, %r340, %r5;
	shl.b32 	%r342, %r341, 2;
	mul.wide.u32 	%rd54, %r342, 4;
	add.s64 	%rd55, %rd2, %rd54;
	ld.global.nc.f32 	%f309, [%rd55];
	fma.rn.f32 	%f310, %f308, %f309, %f46;
	st.global.f32 	[%rd3], %f310;
	ld.global.nc.f32 	%f311, [%rd55+4];
	fma.rn.f32 	%f312, %f308, %f311, %f47;
	st.global.f32 	[%rd3+4], %f312;
	ld.global.nc.f32 	%f313, [%rd55+8];
	fma.rn.f32 	%f314, %f308, %f313, %f48;
	st.global.f32 	[%rd3+8], %f314;
	ld.global.nc.f32 	%f315, [%rd55+12];
	fma.rn.f32 	%f316, %f308, %f315, %f49;
	st.global.f32 	[%rd3+12], %f316;
	bra.uni 	$L__BB7_46;
$L__BB7_44:
	add.f32 	%f172, %f14, %f14;
	setp.eq.f32 	%p23, %f172, %f14;
	abs.f32 	%f173, %f14;
	mov.f32 	%f174, 0f3F800000;
	sub.f32 	%f175, %f174, %f11;
	sub.f32 	%f176, %f174, %f12;
	mul.f32 	%f177, %f175, %f176;
	sub.f32 	%f178, %f174, %f13;
	mul.f32 	%f179, %f177, %f178;
	lg2.approx.f32 	%f180, %f173;
	mul.f32 	%f181, %f180, 0fBF2AAAAB;
	ex2.approx.ftz.f32 	%f182, %f181;
	mul.f32 	%f183, %f173, %f182;
	neg.f32 	%f184, %f183;
	mul.f32 	%f185, %f182, %f184;
	fma.rn.f32 	%f186, %f183, %f185, 0f3F800000;
	mul.f32 	%f187, %f186, 0f3EAAAAAB;
	fma.rn.f32 	%f188, %f183, %f187, %f183;
	selp.f32 	%f189, %f172, %f188, %p23;
	cvt.rzi.u32.f32 	%r260, %f189;
	rem.u32 	%r261, %r6, %r260;
	rem.u32 	%r262, %r7, %r260;
	mul.lo.s32 	%r263, %r262, %r260;
	add.s32 	%r264, %r263, %r261;
	mul.lo.s32 	%r265, %r260, %r260;
	rem.u32 	%r266, %r8, %r260;
	mul.lo.s32 	%r267, %r266, %r265;
	add.s32 	%r268, %r267, %r264;
	shl.b32 	%r269, %r268, 2;
	mul.wide.u32 	%rd21, %r269, 4;
	add.s64 	%rd22, %rd2, %rd21;
	ld.global.nc.f32 	%f190, [%rd22];
	mul.wide.u32 	%rd23, %r4, 4;
	add.s64 	%rd24, %rd1, %rd23;
	ld.global.f32 	%f191, [%rd24];
	fma.rn.f32 	%f192, %f179, %f190, %f191;
	ld.global.nc.f32 	%f193, [%rd22+4];
	ld.global.f32 	%f194, [%rd24+4];
	fma.rn.f32 	%f195, %f179, %f193, %f194;
	ld.global.nc.f32 	%f196, [%rd22+8];
	ld.global.f32 	%f197, [%rd24+8];
	fma.rn.f32 	%f198, %f179, %f196, %f197;
	ld.global.nc.f32 	%f199, [%rd22+12];
	ld.global.f32 	%f200, [%rd24+12];
	fma.rn.f32 	%f201, %f179, %f199, %f200;
	add.s32 	%r270, %r6, 1;
	mul.f32 	%f202, %f11, %f176;
	mul.f32 	%f203, %f202, %f178;
	rem.u32 	%r271, %r270, %r260;
	add.s32 	%r272, %r263, %r271;
	add.s32 	%r273, %r267, %r272;
	shl.b32 	%r274, %r273, 2;
	mul.wide.u32 	%rd25, %r274, 4;
	add.s64 	%rd26, %rd2, %rd25;
	ld.global.nc.f32 	%f204, [%rd26];
	fma.rn.f32 	%f205, %f203, %f204, %f192;
	ld.global.nc.f32 	%f206, [%rd26+4];
	fma.rn.f32 	%f207, %f203, %f206, %f195;
	ld.global.nc.f32 	%f208, [%rd26+8];
	fma.rn.f32 	%f209, %f203, %f208, %f198;
	ld.global.nc.f32 	%f210, [%rd26+12];
	fma.rn.f32 	%f211, %f203, %f210, %f201;
	add.s32 	%r275, %r7, 1;
	mul.f32 	%f212, %f175, %f12;
	mul.f32 	%f213, %f212, %f178;
	rem.u32 	%r276, %r275, %r260;
	mul.lo.s32 	%r277, %r276, %r260;
	add.s32 	%r278, %r277, %r261;
	add.s32 	%r279, %r267, %r278;
	shl.b32 	%r280, %r279, 2;
	mul.wide.u32 	%rd27, %r280, 4;
	add.s64 	%rd28, %rd2, %rd27;
	ld.global.nc.f32 	%f214, [%rd28];
	fma.rn.f32 	%f215, %f213, %f214, %f205;
	ld.global.nc.f32 	%f216, [%rd28+4];
	fma.rn.f32 	%f217, %f213, %f216, %f207;
	ld.global.nc.f32 	%f218, [%rd28+8];
	fma.rn.f32 	%f219, %f213, %f218, %f209;
	ld.global.nc.f32 	%f220, [%rd28+12];
	fma.rn.f32 	%f221, %f213, %f220, %f211;
	mul.f32 	%f222, %f11, %f12;
	mul.f32 	%f223, %f222, %f178;
	add.s32 	%r281, %r277, %r271;
	add.s32 	%r282, %r267, %r281;
	shl.b32 	%r283, %r282, 2;
	mul.wide.u32 	%rd29, %r283, 4;
	add.s64 	%rd30, %rd2, %rd29;
	ld.global.nc.f32 	%f224, [%rd30];
	fma.rn.f32 	%f225, %f223, %f224, %f215;
	ld.global.nc.f32 	%f226, [%rd30+4];
	fma.rn.f32 	%f227, %f223, %f226, %f217;
	ld.global.nc.f32 	%f228, [%rd30+8];
	fma.rn.f32 	%f229, %f223, %f228, %f219;
	ld.global.nc.f32 	%f230, [%rd30+12];
	fma.rn.f32 	%f231, %f223, %f230, %f221;
	add.s32 	%r284, %r8, 1;
	mul.f32 	%f232, %f177, %f13;
	rem.u32 	%r285, %r284, %r260;
	mul.lo.s32 	%r286, %r285, %r265;
	add.s32 	%r287, %r286, %r264;
	shl.b32 	%r288, %r287, 2;
	mul.wide.u32 	%rd31, %r288, 4;
	add.s64 	%rd32, %rd2, %rd31;
	ld.global.nc.f32 	%f233, [%rd32];
	fma.rn.f32 	%f234, %f232, %f233, %f225;
	ld.global.nc.f32 	%f235, [%rd32+4];
	fma.rn.f32 	%f236, %f232, %f235, %f227;
	ld.global.nc.f32 	%f237, [%rd32+8];
	fma.rn.f32 	%f238, %f232, %f237, %f229;
	ld.global.nc.f32 	%f239, [%rd32+12];
	fma.rn.f32 	%f240, %f232, %f239, %f231;
	mul.f32 	%f241, %f202, %f13;
	add.s32 	%r289, %r286, %r272;
	shl.b32 	%r290, %r289, 2;
	mul.wide.u32 	%rd33, %r290, 4;
	add.s64 	%rd34, %rd2, %rd33;
	ld.global.nc.f32 	%f242, [%rd34];
	fma.rn.f32 	%f243, %f241, %f242, %f234;
	ld.global.nc.f32 	%f244, [%rd34+4];
	fma.rn.f32 	%f245, %f241, %f244, %f236;
	ld.global.nc.f32 	%f246, [%rd34+8];
	fma.rn.f32 	%f247, %f241, %f246, %f238;
	ld.global.nc.f32 	%f248, [%rd34+12];
	fma.rn.f32 	%f249, %f241, %f248, %f240;
	mul.f32 	%f250, %f212, %f13;
	add.s32 	%r291, %r286, %r278;
	shl.b32 	%r292, %r291, 2;
	mul.wide.u32 	%rd35, %r292, 4;
	add.s64 	%rd36, %rd2, %rd35;
	ld.global.nc.f32 	%f251, [%rd36];
	fma.rn.f32 	%f252, %f250, %f251, %f243;
	ld.global.nc.f32 	%f253, [%rd36+4];
	fma.rn.f32 	%f254, %f250, %f253, %f245;
	ld.global.nc.f32 	%f255, [%rd36+8];
	fma.rn.f32 	%f256, %f250, %f255, %f247;
	ld.global.nc.f32 	%f257, [%rd36+12];
	fma.rn.f32 	%f258, %f250, %f257, %f249;
	mul.f32 	%f259, %f222, %f13;
	add.s32 	%r293, %r286, %r281;
	shl.b32 	%r294, %r293, 2;
	mul.wide.u32 	%rd37, %r294, 4;
	add.s64 	%rd38, %rd2, %rd37;
	ld.global.nc.f32 	%f260, [%rd38];
	fma.rn.f32 	%f261, %f259, %f260, %f252;
	st.global.f32 	[%rd24], %f261;
	ld.global.nc.f32 	%f262, [%rd38+4];
	fma.rn.f32 	%f263, %f259, %f262, %f254;
	st.global.f32 	[%rd24+4], %f263;
	ld.global.nc.f32 	%f264, [%rd38+8];
	fma.rn.f32 	%f265, %f259, %f264, %f256;
	st.global.f32 	[%rd24+8], %f265;
	ld.global.nc.f32 	%f266, [%rd38+12];
	fma.rn.f32 	%f267, %f259, %f266, %f258;
	st.global.f32 	[%rd24+12], %f267;
	bra.uni 	$L__BB7_46;
$L__BB7_45:
	mov.f32 	%f317, 0f3F800000;
	sub.f32 	%f318, %f317, %f11;
	sub.f32 	%f319, %f317, %f12;
	mul.f32 	%f320, %f318, %f319;
	sub.f32 	%f321, %f317, %f13;
	mul.f32 	%f322, %f320, %f321;
	ld.global.nc.f32 	%f323, [%rd2];
	mul.wide.u32 	%rd56, %r4, 4;
	add.s64 	%rd57, %rd1, %rd56;
	ld.global.f32 	%f324, [%rd57];
	fma.rn.f32 	%f325, %f322, %f323, %f324;
	ld.global.nc.f32 	%f326, [%rd2+4];
	ld.global.f32 	%f327, [%rd57+4];
	fma.rn.f32 	%f328, %f322, %f326, %f327;
	ld.global.nc.f32 	%f329, [%rd2+8];
	ld.global.f32 	%f330, [%rd57+8];
	fma.rn.f32 	%f331, %f322, %f329, %f330;
	ld.global.nc.f32 	%f332, [%rd2+12];
	ld.global.f32 	%f333, [%rd57+12];
	fma.rn.f32 	%f334, %f322, %f332, %f333;
	mul.f32 	%f335, %f11, %f319;
	mul.f32 	%f336, %f335, %f321;
	fma.rn.f32 	%f337, %f336, %f323, %f325;
	fma.rn.f32 	%f338, %f336, %f326, %f328;
	fma.rn.f32 	%f339, %f336, %f329, %f331;
	fma.rn.f32 	%f340, %f336, %f332, %f334;
	mul.f32 	%f341, %f318, %f12;
	mul.f32 	%f342, %f341, %f321;
	fma.rn.f32 	%f343, %f342, %f323, %f337;
	fma.rn.f32 	%f344, %f342, %f326, %f338;
	fma.rn.f32 	%f345, %f342, %f329, %f339;
	fma.rn.f32 	%f346, %f342, %f332, %f340;
	mul.f32 	%f347, %f11, %f12;
	mul.f32 	%f348, %f347, %f321;
	fma.rn.f32 	%f349, %f348, %f323, %f343;
	fma.rn.f32 	%f350, %f348, %f326, %f344;
	fma.rn.f32 	%f351, %f348, %f329, %f345;
	fma.rn.f32 	%f352, %f348, %f332, %f346;
	mul.f32 	%f353, %f320, %f13;
	fma.rn.f32 	%f354, %f353, %f323, %f349;
	fma.rn.f32 	%f355, %f353, %f326, %f350;
	fma.rn.f32 	%f356, %f353, %f329, %f351;
	fma.rn.f32 	%f357, %f353, %f332, %f352;
	mul.f32 	%f358, %f335, %f13;
	fma.rn.f32 	%f359, %f358, %f323, %f354;
	fma.rn.f32 	%f360, %f358, %f326, %f355;
	fma.rn.f32 	%f361, %f358, %f329, %f356;
	fma.rn.f32 	%f362, %f358, %f332, %f357;
	mul.f32 	%f363, %f341, %f13;
	fma.rn.f32 	%f364, %f363, %f323, %f359;
	fma.rn.f32 	%f365, %f363, %f326, %f360;
	fma.rn.f32 	%f366, %f363, %f329, %f361;
	fma.rn.f32 	%f367, %f363, %f332, %f362;
	mul.f32 	%f368, %f347, %f13;
	fma.rn.f32 	%f369, %f368, %f323, %f364;
	st.global.f32 	[%rd57], %f369;
	fma.rn.f32 	%f370, %f368, %f326, %f365;
	st.global.f32 	[%rd57+4], %f370;
	fma.rn.f32 	%f371, %f368, %f329, %f366;
	st.global.f32 	[%rd57+8], %f371;
	fma.rn.f32 	%f372, %f368, %f332, %f367;
	st.global.f32 	[%rd57+12], %f372;
$L__BB7_46:
	setp.eq.s16 	%p56, %rs1, 0;
	@%p56 bra 	$L__BB7_148;
	ld.param.u64 	%rd136, [_Z11kernel_gridILj3ELj4EEvPKfS1_PKiPffjjjjbS4_j_param_10];
	cvta.to.global.u64 	%rd4, %rd136;
	mul.lo.s32 	%r69, %r3, 12;
	setp.eq.s32 	%p57, %r236, 1;
	@%p57 bra 	$L__BB7_146;
	setp.ne.s32 	%p58, %r236, 0;
	@%p58 bra 	$L__BB7_147;
	setp.eq.s32 	%p60, %r5, 0;
	add.s32 	%r70, %r6, 1;
	mov.f32 	%f539, 0f3F800000;
	sub.f32 	%f540, %f539, %f11;
	mul.f32 	%f50, %f10, %f540;
	mov.b32 	%r534, 0;
	@%p60 bra 	$L__BB7_53;
	setp.gt.u32 	%p61, %r9, %r5;
	mov.u32 	%r534, %r6;
	@%p61 bra 	$L__BB7_53;
	mul.lo.s32 	%r187, %r9, %r9;
	setp.gt.u32 	%p62, %r187, %r5;
	mov.u32 	%r534, %r6;
	@%p62 bra 	$L__BB7_53;
	mad.lo.s32 	%r534, %r8, %r187, %r6;
$L__BB7_53:
	setp.eq.s32 	%p63, %r5, 0;
	rem.u32 	%r192, %r534, %r5;
	mov.b32 	%r535, 0;
	@%p63 bra 	$L__BB7_57;
	setp.gt.u32 	%p64, %r9, %r5;
	mov.u32 	%r535, %r70;
	@%p64 bra 	$L__BB7_57;
	mul.lo.s32 	%r193, %r9, %r9;
	setp.gt.u32 	%p65, %r193, %r5;
	mov.u32 	%r535, %r70;
	@%p65 bra 	$L__BB7_57;
	mad.lo.s32 	%r535, %r8, %r193, %r70;
$L__BB7_57:
	mov.f32 	%f541, 0f3F800000;
	sub.f32 	%f78, %f541, %f13;
	mul.f32 	%f542, %f50, %f78;
	setp.eq.s32 	%p66, %r5, 0;
	rem.u32 	%r388, %r535, %r5;
	shl.b32 	%r389, %r388, 2;
	mul.wide.u32 	%rd85, %r389, 4;
	add.s64 	%rd86, %rd2, %rd85;
	ld.global.nc.f32 	%f543, [%rd86];
	shl.b32 	%r390, %r192, 2;
	mul.wide.u32 	%rd87, %r390, 4;
	add.s64 	%rd88, %rd2, %rd87;
	ld.global.nc.f32 	%f544, [%rd88];
	sub.f32 	%f545, %f543, %f544;
	mul.wide.u32 	%rd89, %r69, 4;
	add.s64 	%rd5, %rd4, %rd89;
	ld.global.f32 	%f546, [%rd5];
	fma.rn.f32 	%f79, %f542, %f545, %f546;
	ld.global.nc.f32 	%f547, [%rd86+4];
	ld.global.nc.f32 	%f548, [%rd88+4];
	sub.f32 	%f549, %f547, %f548;
	ld.global.f32 	%f550, [%rd5+4];
	fma.rn.f32 	%f80, %f542, %f549, %f550;
	ld.global.nc.f32 	%f551, [%rd86+8];
	ld.global.nc.f32 	%f552, [%rd88+8];
	sub.f32 	%f553, %f551, %f552;
	ld.global.f32 	%f554, [%rd5+8];
	fma.rn.f32 	%f81, %f542, %f553, %f554;
	ld.global.nc.f32 	%f555, [%rd86+12];
	ld.global.nc.f32 	%f556, [%rd88+12];
	sub.f32 	%f557, %f555, %f556;
	ld.global.f32 	%f558, [%rd5+12];
	fma.rn.f32 	%f82, %f542, %f557, %f558;
	mul.f32 	%f83, %f10, %f11;
	mov.b32 	%r536, 0;
	@%p66 bra 	$L__BB7_61;
	setp.gt.u32 	%p67, %r9, %r5;
	mov.u32 	%r536, %r6;
	@%p67 bra 	$L__BB7_61;
	mul.lo.s32 	%r198, %r9, %r9;
	setp.gt.u32 	%p68, %r198, %r5;
	mov.u32 	%r536, %r6;
	@%p68 bra 	$L__BB7_61;
	mad.lo.s32 	%r536, %r8, %r198, %r6;
$L__BB7_61:
	setp.eq.s32 	%p69, %r5, 0;
	rem.u32 	%r203, %r536, %r5;
	mov.b32 	%r537, 0;
	@%p69 bra 	$L__BB7_65;
	setp.gt.u32 	%p70, %r9, %r5;
	mov.u32 	%r537, %r70;
	@%p70 bra 	$L__BB7_65;
	mul.lo.s32 	%r204, %r9, %r9;
	setp.gt.u32 	%p71, %r204, %r5;
	mov.u32 	%r537, %r70;
	@%p71 bra 	$L__BB7_65;
	mad.lo.s32 	%r537, %r8, %r204, %r70;
$L__BB7_65:
	mul.f32 	%f559, %f83, %f78;
	setp.eq.s32 	%p72, %r5, 0;
	rem.u32 	%r395, %r537, %r5;
	shl.b32 	%r396, %r395, 2;
	mul.wide.u32 	%rd90, %r396, 4;
	add.s64 	%rd91, %rd2, %rd90;
	ld.global.nc.f32 	%f560, [%rd91];
	shl.b32 	%r397, %r203, 2;
	mul.wide.u32 	%rd92, %r397, 4;
	add.s64 	%rd93, %rd2, %rd92;
	ld.global.nc.f32 	%f561, [%rd93];
	sub.f32 	%f562, %f560, %f561;
	fma.rn.f32 	%f84, %f559, %f562, %f79;
	ld.global.nc.f32 	%f563, [%rd91+4];
	ld.global.nc.f32 	%f564, [%rd93+4];
	sub.f32 	%f565, %f563, %f564;
	fma.rn.f32 	%f85, %f559, %f565, %f80;
	ld.global.nc.f32 	%f566, [%rd91+8];
	ld.global.nc.f32 	%f567, [%rd93+8];
	sub.f32 	%f568, %f566, %f567;
	fma.rn.f32 	%f86, %f559, %f568, %f81;
	ld.global.nc.f32 	%f569, [%rd91+12];
	ld.global.nc.f32 	%f570, [%rd93+12];
	sub.f32 	%f571, %f569, %f570;
	fma.rn.f32 	%f87, %f559, %f571, %f82;
	add.s32 	%r209, %r8, 1;
	mov.b32 	%r538, 0;
	@%p72 bra 	$L__BB7_69;
	setp.gt.u32 	%p73, %r9, %r5;
	mov.u32 	%r538, %r6;
	@%p73 bra 	$L__BB7_69;
	mul.lo.s32 	%r210, %r9, %r9;
	setp.gt.u32 	%p74, %r210, %r5;
	mov.u32 	%r538, %r6;
	@%p74 bra 	$L__BB7_69;
	mad.lo.s32 	%r538, %r209, %r210, %r6;
$L__BB7_69:
	setp.eq.s32 	%p75, %r5, 0;
	rem.u32 	%r215, %r538, %r5;
	mov.b32 	%r539, 0;
	@%p75 bra 	$L__BB7_73;
	setp.gt.u32 	%p76, %r9, %r5;
	mov.u32 	%r539, %r70;
	@%p76 bra 	$L__BB7_73;
	mul.lo.s32 	%r216, %r9, %r9;
	setp.gt.u32 	%p77, %r216, %r5;
	mov.u32 	%r539, %r70;
	@%p77 bra 	$L__BB7_73;
	mad.lo.s32 	%r539, %r209, %r216, %r70;
$L__BB7_73:
	mul.f32 	%f572, %f50, %f13;
	setp.eq.s32 	%p78, %r5, 0;
	rem.u32 	%r402, %r539, %r5;
	shl.b32 	%r403, %r402, 2;
	mul.wide.u32 	%rd94, %r403, 4;
	add.s64 	%rd95, %rd2, %rd94;
	ld.global.nc.f32 	%f573, [%rd95];
	shl.b32 	%r404, %r215, 2;
	mul.wide.u32 	%rd96, %r404, 4;
	add.s64 	%rd97, %rd2, %rd96;
	ld.global.nc.f32 	%f574, [%rd97];
	sub.f32 	%f575, %f573, %f574;
	fma.rn.f32 	%f88, %f572, %f575, %f84;
	ld.global.nc.f32 	%f576, [%rd95+4];
	ld.global.nc.f32 	%f577, [%rd97+4];
	sub.f32 	%f578, %f576, %f577;
	fma.rn.f32 	%f89, %f572, %f578, %f85;
	ld.global.nc.f32 	%f579, [%rd95+8];
	ld.global.nc.f32 	%f580, [%rd97+8];
	sub.f32 	%f581, %f579, %f580;
	fma.rn.f32 	%f90, %f572, %f581, %f86;
	ld.global.nc.f32 	%f582, [%rd95+12];
	ld.global.nc.f32 	%f583, [%rd97+12];
	sub.f32 	%f584, %f582, %f583;
	fma.rn.f32 	%f91, %f572, %f584, %f87;
	mov.b32 	%r540, 0;
	@%p78 bra 	$L__BB7_77;
	setp.gt.u32 	%p79, %r9, %r5;
	mov.u32 	%r540, %r6;
	@%p79 bra 	$L__BB7_77;
	mul.lo.s32 	%r221, %r9, %r9;
	setp.gt.u32 	%p80, %r221, %r5;
	mov.u32 	%r540, %r6;
	@%p80 bra 	$L__BB7_77;
	mad.lo.s32 	%r540, %r209, %r221, %r6;
$L__BB7_77:
	setp.eq.s32 	%p81, %r5, 0;
	rem.u32 	%r226, %r540, %r5;
	mov.b32 	%r541, 0;
	@%p81 bra 	$L__BB7_81;
	setp.gt.u32 	%p82, %r9, %r5;
	mov.u32 	%r541, %r70;
	@%p82 bra 	$L__BB7_81;
	mul.lo.s32 	%r227, %r9, %r9;
	setp.gt.u32 	%p83, %r227, %r5;
	mov.u32 	%r541, %r70;
	@%p83 bra 	$L__BB7_81;
	mad.lo.s32 	%r541, %r209, %r227, %r70;
$L__BB7_81:
	mul.f32 	%f585, %f83, %f13;
	setp.eq.s32 	%p84, %r5, 0;
	rem.u32 	%r409, %r541, %r5;
	shl.b32 	%r410, %r409, 2;
	mul.wide.u32 	%rd98, %r410, 4;
	add.s64 	%rd99, %rd2, %rd98;
	ld.global.nc.f32 	%f586, [%rd99];
	shl.b32 	%r411, %r226, 2;
	mul.wide.u32 	%rd100, %r411, 4;
	add.s64 	%rd101, %rd2, %rd100;
	ld.global.nc.f32 	%f587, [%rd101];
	sub.f32 	%f588, %f586, %f587;
	fma.rn.f32 	%f589, %f585, %f588, %f88;
	st.global.f32 	[%rd5], %f589;
	ld.global.nc.f32 	%f590, [%rd99+4];
	ld.global.nc.f32 	%f591, [%rd101+4];
	sub.f32 	%f592, %f590, %f591;
	fma.rn.f32 	%f593, %f585, %f592, %f89;
	st.global.f32 	[%rd5+4], %f593;
	ld.global.nc.f32 	%f594, [%rd99+8];
	ld.global.nc.f32 	%f595, [%rd101+8];
	sub.f32 	%f596, %f594, %f595;
	fma.rn.f32 	%f597, %f585, %f596, %f90;
	st.global.f32 	[%rd5+8], %f597;
	ld.global.nc.f32 	%f598, [%rd99+12];
	ld.global.nc.f32 	%f599, [%rd101+12];
	sub.f32 	%f600, %f598, %f599;
	fma.rn.f32 	%f601, %f585, %f600, %f91;
	st.global.f32 	[%rd5+12], %f601;
	add.s32 	%r232, %r7, 1;
	mov.f32 	%f602, 0f3F800000;
	sub.f32 	%f92, %f602, %f12;
	mul.f32 	%f93, %f50, %f92;
	mov.b32 	%r503, 0;
	mov.b32 	%r502, 1;
	@%p84 bra 	$L__BB7_85;
	setp.gt.u32 	%p85, %r9, %r5;
	mov.u32 	%r502, %r9;
	mov.u32 	%r503, %r6;
	@%p85 bra 	$L__BB7_85;
	mad.lo.s32 	%r503, %r7, %r9, %r6;
	mul.lo.s32 	%r502, %r9, %r9;
	setp.gt.u32 	%p86, %r502, %r5;
	@%p86 bra 	$L__BB7_85;
	mad.lo.s32 	%r503, %r209, %r502, %r503;
	mul.lo.s32 	%r502, %r502, %r9;
$L__BB7_85:
	setp.eq.s32 	%p87, %r5, 0;
	setp.gt.u32 	%p88, %r502, %r5;
	mul.lo.s32 	%r77, %r7, 19349663;
	mul.lo.s32 	%r78, %r209, 83492791;
	xor.b32  	%r79, %r77, %r78;
	xor.b32  	%r80, %r79, %r6;
	selp.b32 	%r414, %r80, %r503, %p88;
	rem.u32 	%r81, %r414, %r5;
	mov.b32 	%r505, 0;
	mov.b32 	%r504, 1;
	@%p87 bra 	$L__BB7_89;
	setp.gt.u32 	%p89, %r9, %r5;
	mov.u32 	%r504, %r9;
	mov.u32 	%r505, %r6;
	@%p89 bra 	$L__BB7_89;
	mad.lo.s32 	%r505, %r232, %r9, %r6;
	mul.lo.s32 	%r504, %r9, %r9;
	setp.gt.u32 	%p90, %r504, %r5;
	@%p90 bra 	$L__BB7_89;
	mad.lo.s32 	%r505, %r209, %r504, %r505;
	mul.lo.s32 	%r504, %r504, %r9;
$L__BB7_89:
	setp.eq.s32 	%p91, %r5, 0;
	setp.gt.u32 	%p92, %r504, %r5;
	add.s32 	%r88, %r77, 19349663;
	xor.b32  	%r89, %r88, %r78;
	xor.b32  	%r90, %r89, %r6;
	selp.b32 	%r417, %r90, %r505, %p92;
	rem.u32 	%r418, %r417, %r5;
	shl.b32 	%r419, %r418, 2;
	mul.wide.u32 	%rd102, %r419, 4;
	add.s64 	%rd103, %rd2, %rd102;
	ld.global.nc.f32 	%f603, [%rd103];
	shl.b32 	%r420, %r81, 2;
	mul.wide.u32 	%rd104, %r420, 4;
	add.s64 	%rd105, %rd2, %rd104;
	ld.global.nc.f32 	%f604, [%rd105];
	sub.f32 	%f605, %f603, %f604;
	ld.global.f32 	%f606, [%rd5+16];
	fma.rn.f32 	%f51, %f93, %f605, %f606;
	ld.global.nc.f32 	%f607, [%rd103+4];
	ld.global.nc.f32 	%f608, [%rd105+4];
	sub.f32 	%f609, %f607, %f608;
	ld.global.f32 	%f610, [%rd5+20];
	fma.rn.f32 	%f52, %f93, %f609, %f610;
	ld.global.nc.f32 	%f611, [%rd103+8];
	ld.global.nc.f32 	%f612, [%rd105+8];
	sub.f32 	%f613, %f611, %f612;
	ld.global.f32 	%f614, [%rd5+24];
	fma.rn.f32 	%f53, %f93, %f613, %f614;
	ld.global.nc.f32 	%f615, [%rd103+12];
	ld.global.nc.f32 	%f616, [%rd105+12];
	sub.f32 	%f617, %f615, %f616;
	ld.global.f32 	%f618, [%rd5+28];
	fma.rn.f32 	%f54, %f93, %f617, %f618;
	mul.f32 	%f55, %f83, %f92;
	mov.b32 	%r507, 0;
	mov.b32 	%r506, 1;
	@%p91 bra 	$L__BB7_93;
	setp.gt.u32 	%p93, %r9, %r5;
	mov.u32 	%r506, %r9;
	mov.u32 	%r507, %r70;
	@%p93 bra 	$L__BB7_93;
	mad.lo.s32 	%r507, %r7, %r9, %r70;
	mul.lo.s32 	%r506, %r9, %r9;
	setp.gt.u32 	%p94, %r506, %r5;
	@%p94 bra 	$L__BB7_93;
	mad.lo.s32 	%r507, %r209, %r506, %r507;
	mul.lo.s32 	%r506, %r506, %r9;
$L__BB7_93:
	setp.eq.s32 	%p95, %r5, 0;
	setp.gt.u32 	%p96, %r506, %r5;
	xor.b32  	%r97, %r79, %r70;
	selp.b32 	%r423, %r97, %r507, %p96;
	rem.u32 	%r98, %r423, %r5;
	mov.b32 	%r509, 0;
	mov.b32 	%r508, 1;
	@%p95 bra 	$L__BB7_97;
	setp.gt.u32 	%p97, %r9, %r5;
	mov.u32 	%r508, %r9;
	mov.u32 	%r509, %r70;
	@%p97 bra 	$L__BB7_97;
	mad.lo.s32 	%r509, %r232, %r9, %r70;
	mul.lo.s32 	%r508, %r9, %r9;
	setp.gt.u32 	%p98, %r508, %r5;
	@%p98 bra 	$L__BB7_97;
	mad.lo.s32 	%r509, %r209, %r508, %r509;
	mul.lo.s32 	%r508, %r508, %r9;
$L__BB7_97:
	setp.eq.s32 	%p99, %r5, 0;
	setp.gt.u32 	%p100, %r508, %r5;
	xor.b32  	%r105, %r89, %r70;
	selp.b32 	%r426, %r105, %r509, %p100;
	rem.u32 	%r427, %r426, %r5;
	shl.b32 	%r428, %r427, 2;
	mul.wide.u32 	%rd106, %r428, 4;
	add.s64 	%rd107, %rd2, %rd106;
	ld.global.nc.f32 	%f619, [%rd107];
	shl.b32 	%r429, %r98, 2;
	mul.wide.u32 	%rd108, %r429, 4;
	add.s64 	%rd109, %rd2, %rd108;
	ld.global.nc.f32 	%f620, [%rd109];
	sub.f32 	%f621, %f619, %f620;
	fma.rn.f32 	%f56, %f55, %f621, %f51;
	ld.global.nc.f32 	%f622, [%rd107+4];
	ld.global.nc.f32 	%f623, [%rd109+4];
	sub.f32 	%f624, %f622, %f623;
	fma.rn.f32 	%f57, %f55, %f624, %f52;
	ld.global.nc.f32 	%f625, [%rd107+8];
	ld.global.nc.f32 	%f626, [%rd109+8];
	sub.f32 	%f627, %f625, %f626;
	fma.rn.f32 	%f58, %f55, %f627, %f53;
	ld.global.nc.f32 	%f628, [%rd107+12];
	ld.global.nc.f32 	%f629, [%rd109+12];
	sub.f32 	%f630, %f628, %f629;
	fma.rn.f32 	%f59, %f55, %f630, %f54;
	mul.f32 	%f60, %f50, %f12;
	mov.b32 	%r511, 0;
	mov.b32 	%r510, 1;
	@%p99 bra 	$L__BB7_101;
	setp.gt.u32 	%p101, %r9, %r5;
	mov.u32 	%r510, %r9;
	mov.u32 	%r511, %r6;
	@%p101 bra 	$L__BB7_101;
	mad.lo.s32 	%r511, %r7, %r9, %r6;
	mul.lo.s32 	%r510, %r9, %r9;
	setp.gt.u32 	%p102, %r510, %r5;
	@%p102 bra 	$L__BB7_101;
	mad.lo.s32 	%r511, %r209, %r510, %r511;
	mul.lo.s32 	%r510, %r510, %r9;
$L__BB7_101:
	setp.eq.s32 	%p103, %r5, 0;
	setp.gt.u32 	%p104, %r510, %r5;
	selp.b32 	%r432, %r80, %r511, %p104;
	rem.u32 	%r112, %r432, %r5;
	mov.b32 	%r513, 0;
	mov.b32 	%r512, 1;
	@%p103 bra 	$L__BB7_105;
	setp.gt.u32 	%p105, %r9, %r5;
	mov.u32 	%r512, %r9;
	mov.u32 	%r513, %r6;
	@%p105 bra 	$L__BB7_105;
	mad.lo.s32 	%r513, %r232, %r9, %r6;
	mul.lo.s32 	%r512, %r9, %r9;
	setp.gt.u32 	%p106, %r512, %r5;
	@%p106 bra 	$L__BB7_105;
	mad.lo.s32 	%r513, %r209, %r512, %r513;
	mul.lo.s32 	%r512, %r512, %r9;
$L__BB7_105:
	setp.eq.s32 	%p107, %r5, 0;
	setp.gt.u32 	%p108, %r512, %r5;
	selp.b32 	%r435, %r90, %r513, %p108;
	rem.u32 	%r436, %r435, %r5;
	shl.b32 	%r437, %r436, 2;
	mul.wide.u32 	%rd110, %r437, 4;
	add.s64 	%rd111, %rd2, %rd110;
	ld.global.nc.f32 	%f631, [%rd111];
	shl.b32 	%r438, %r112, 2;
	mul.wide.u32 	%rd112, %r438, 4;
	add.s64 	%rd113, %rd2, %rd112;
	ld.global.nc.f32 	%f632, [%rd113];
	sub.f32 	%f633, %f631, %f632;
	fma.rn.f32 	%f61, %f60, %f633, %f56;
	ld.global.nc.f32 	%f634, [%rd111+4];
	ld.global.nc.f32 	%f635, [%rd113+4];
	sub.f32 	%f636, %f634, %f635;
	fma.rn.f32 	%f62, %f60, %f636, %f57;
	ld.global.nc.f32 	%f637, [%rd111+8];
	ld.global.nc.f32 	%f638, [%rd113+8];
	sub.f32 	%f639, %f637, %f638;
	fma.rn.f32 	%f63, %f60, %f639, %f58;
	ld.global.nc.f32 	%f640, [%rd111+12];
	ld.global.nc.f32 	%f641, [%rd113+12];
	sub.f32 	%f642, %f640, %f641;
	fma.rn.f32 	%f64, %f60, %f642, %f59;
	mul.f32 	%f65, %f83, %f12;
	mov.b32 	%r515, 0;
	mov.b32 	%r514, 1;
	@%p107 bra 	$L__BB7_109;
	setp.gt.u32 	%p109, %r9, %r5;
	mov.u32 	%r514, %r9;
	mov.u32 	%r515, %r70;
	@%p109 bra 	$L__BB7_109;
	mad.lo.s32 	%r515, %r7, %r9, %r70;
	mul.lo.s32 	%r514, %r9, %r9;
	setp.gt.u32 	%p110, %r514, %r5;
	@%p110 bra 	$L__BB7_109;
	mad.lo.s32 	%r515, %r209, %r514, %r515;
	mul.lo.s32 	%r514, %r514, %r9;
$L__BB7_109:
	setp.eq.s32 	%p111, %r5, 0;
	setp.gt.u32 	%p112, %r514, %r5;
	selp.b32 	%r441, %r97, %r515, %p112;
	rem.u32 	%r125, %r441, %r5;
	mov.b32 	%r517, 0;
	mov.b32 	%r516, 1;
	@%p111 bra 	$L__BB7_113;
	setp.gt.u32 	%p113, %r9, %r5;
	mov.u32 	%r516, %r9;
	mov.u32 	%r517, %r70;
	@%p113 bra 	$L__BB7_113;
	mad.lo.s32 	%r517, %r232, %r9, %r70;
	mul.lo.s32 	%r516, %r9, %r9;
	setp.gt.u32 	%p114, %r516, %r5;
	@%p114 bra 	$L__BB7_113;
	mad.lo.s32 	%r517, %r209, %r516, %r517;
	mul.lo.s32 	%r516, %r516, %r9;
$L__BB7_113:
	setp.eq.s32 	%p115, %r5, 0;
	setp.gt.u32 	%p116, %r516, %r5;
	selp.b32 	%r444, %r105, %r517, %p116;
	rem.u32 	%r445, %r444, %r5;
	shl.b32 	%r446, %r445, 2;
	mul.wide.u32 	%rd114, %r446, 4;
	add.s64 	%rd115, %rd2, %rd114;
	ld.global.nc.f32 	%f643, [%rd115];
	shl.b32 	%r447, %r125, 2;
	mul.wide.u32 	%rd116, %r447, 4;
	add.s64 	%rd117, %rd2, %rd116;
	ld.global.nc.f32 	%f644, [%rd117];
	sub.f32 	%f645, %f643, %f644;
	fma.rn.f32 	%f646, %f65, %f645, %f61;
	st.global.f32 	[%rd5+16], %f646;
	ld.global.nc.f32 	%f647, [%rd115+4];
	ld.global.nc.f32 	%f648, [%rd117+4];
	sub.f32 	%f649, %f647, %f648;
	fma.rn.f32 	%f650, %f65, %f649, %f62;
	st.global.f32 	[%rd5+20], %f650;
	ld.global.nc.f32 	%f651, [%rd115+8];
	ld.global.nc.f32 	%f652, [%rd117+8];
	sub.f32 	%f653, %f651, %f652;
	fma.rn.f32 	%f654, %f65, %f653, %f63;
	st.global.f32 	[%rd5+24], %f654;
	ld.global.nc.f32 	%f655, [%rd115+12];
	ld.global.nc.f32 	%f656, [%rd117+12];
	sub.f32 	%f657, %f655, %f656;
	fma.rn.f32 	%f658, %f65, %f657, %f64;
	st.global.f32 	[%rd5+28], %f658;
	mov.b32 	%r519, 0;
	mov.b32 	%r518, 1;
	@%p115 bra 	$L__BB7_117;
	setp.gt.u32 	%p117, %r9, %r5;
	mov.u32 	%r518, %r9;
	mov.u32 	%r519, %r6;
	@%p117 bra 	$L__BB7_117;
	mad.lo.s32 	%r519, %r7, %r9, %r6;
	mul.lo.s32 	%r518, %r9, %r9;
	setp.gt.u32 	%p118, %r518, %r5;
	@%p118 bra 	$L__BB7_117;
	mad.lo.s32 	%r519, %r8, %r518, %r519;
	mul.lo.s32 	%r518, %r518, %r9;
$L__BB7_117:
	setp.eq.s32 	%p119, %r5, 0;
	setp.gt.u32 	%p120, %r518, %r5;
	add.s32 	%r138, %r78, -83492791;
	xor.b32  	%r139, %r77, %r138;
	xor.b32  	%r450, %r139, %r6;
	selp.b32 	%r451, %r450, %r519, %p120;
	rem.u32 	%r140, %r451, %r5;
	mov.b32 	%r521, 0;
	mov.b32 	%r520, 1;
	@%p119 bra 	$L__BB7_121;
	setp.gt.u32 	%p121, %r9, %r5;
	mov.u32 	%r520, %r9;
	mov.u32 	%r521, %r6;
	@%p121 bra 	$L__BB7_121;
	mad.lo.s32 	%r521, %r7, %r9, %r6;
	mul.lo.s32 	%r520, %r9, %r9;
	setp.gt.u32 	%p122, %r520, %r5;
	@%p122 bra 	$L__BB7_121;
	mad.lo.s32 	%r521, %r209, %r520, %r521;
	mul.lo.s32 	%r520, %r520, %r9;
$L__BB7_121:
	setp.eq.s32 	%p123, %r5, 0;
	setp.gt.u32 	%p124, %r520, %r5;
	selp.b32 	%r454, %r80, %r521, %p124;
	rem.u32 	%r455, %r454, %r5;
	shl.b32 	%r456, %r455, 2;
	mul.wide.u32 	%rd118, %r456, 4;
	add.s64 	%rd119, %rd2, %rd118;
	ld.global.nc.f32 	%f659, [%rd119];
	shl.b32 	%r457, %r140, 2;
	mul.wide.u32 	%rd120, %r457, 4;
	add.s64 	%rd121, %rd2, %rd120;
	ld.global.nc.f32 	%f660, [%rd121];
	sub.f32 	%f661, %f659, %f660;
	ld.global.f32 	%f662, [%rd5+32];
	fma.rn.f32 	%f66, %f93, %f661, %f662;
	ld.global.nc.f32 	%f663, [%rd119+4];
	ld.global.nc.f32 	%f664, [%rd121+4];
	sub.f32 	%f665, %f663, %f664;
	ld.global.f32 	%f666, [%rd5+36];
	fma.rn.f32 	%f67, %f93, %f665, %f666;
	ld.global.nc.f32 	%f667, [%rd119+8];
	ld.global.nc.f32 	%f668, [%rd121+8];
	sub.f32 	%f669, %f667, %f668;
	ld.global.f32 	%f670, [%rd5+40];
	fma.rn.f32 	%f68, %f93, %f669, %f670;
	ld.global.nc.f32 	%f671, [%rd119+12];
	ld.global.nc.f32 	%f672, [%rd121+12];
	sub.f32 	%f673, %f671, %f672;
	ld.global.f32 	%f674, [%rd5+44];
	fma.rn.f32 	%f69, %f93, %f673, %f674;
	mov.b32 	%r523, 0;
	mov.b32 	%r522, 1;
	@%p123 bra 	$L__BB7_125;
	setp.gt.u32 	%p125, %r9, %r5;
	mov.u32 	%r522, %r9;
	mov.u32 	%r523, %r70;
	@%p125 bra 	$L__BB7_125;
	mad.lo.s32 	%r523, %r7, %r9, %r70;
	mul.lo.s32 	%r522, %r9, %r9;
	setp.gt.u32 	%p126, %r522, %r5;
	@%p126 bra 	$L__BB7_125;
	mad.lo.s32 	%r523, %r8, %r522, %r523;
	mul.lo.s32 	%r522, %r522, %r9;
$L__BB7_125:
	setp.eq.s32 	%p127, %r5, 0;
	setp.gt.u32 	%p128, %r522, %r5;
	xor.b32  	%r460, %r139, %r70;
	selp.b32 	%r461, %r460, %r523, %p128;
	rem.u32 	%r153, %r461, %r5;
	mov.b32 	%r525, 0;
	mov.b32 	%r524, 1;
	@%p127 bra 	$L__BB7_129;
	setp.gt.u32 	%p129, %r9, %r5;
	mov.u32 	%r524, %r9;
	mov.u32 	%r525, %r70;
	@%p129 bra 	$L__BB7_129;
	mad.lo.s32 	%r525, %r7, %r9, %r70;
	mul.lo.s32 	%r524, %r9, %r9;
	setp.gt.u32 	%p130, %r524, %r5;
	@%p130 bra 	$L__BB7_129;
	mad.lo.s32 	%r525, %r209, %r524, %r525;
	mul.lo.s32 	%r524, %r524, %r9;
$L__BB7_129:
	setp.eq.s32 	%p131, %r5, 0;
	setp.gt.u32 	%p132, %r524, %r5;
	selp.b32 	%r464, %r97, %r525, %p132;
	rem.u32 	%r465, %r464, %r5;
	shl.b32 	%r466, %r465, 2;
	mul.wide.u32 	%rd122, %r466, 4;
	add.s64 	%rd123, %rd2, %rd122;
	ld.global.nc.f32 	%f675, [%rd123];
	shl.b32 	%r467, %r153, 2;
	mul.wide.u32 	%rd124, %r467, 4;
	add.s64 	%rd125, %rd2, %rd124;
	ld.global.nc.f32 	%f676, [%rd125];
	sub.f32 	%f677, %f675, %f676;
	fma.rn.f32 	%f70, %f55, %f677, %f66;
	ld.global.nc.f32 	%f678, [%rd123+4];
	ld.global.nc.f32 	%f679, [%rd125+4];
	sub.f32 	%f680, %f678, %f679;
	fma.rn.f32 	%f71, %f55, %f680, %f67;
	ld.global.nc.f32 	%f681, [%rd123+8];
	ld.global.nc.f32 	%f682, [%rd125+8];
	sub.f32 	%f683, %f681, %f682;
	fma.rn.f32 	%f72, %f55, %f683, %f68;
	ld.global.nc.f32 	%f684, [%rd123+12];
	ld.global.nc.f32 	%f685, [%rd125+12];
	sub.f32 	%f686, %f684, %f685;
	fma.rn.f32 	%f73, %f55, %f686, %f69;
	mov.b32 	%r527, 0;
	mov.b32 	%r526, 1;
	@%p131 bra 	$L__BB7_133;
	setp.gt.u32 	%p133, %r9, %r5;
	mov.u32 	%r526, %r9;
	mov.u32 	%r527, %r6;
	@%p133 bra 	$L__BB7_133;
	mad.lo.s32 	%r527, %r232, %r9, %r6;
	mul.lo.s32 	%r526, %r9, %r9;
	setp.gt.u32 	%p134, %r526, %r5;
	@%p134 bra 	$L__BB7_133;
	mad.lo.s32 	%r527, %r8, %r526, %r527;
	mul.lo.s32 	%r526, %r526, %r9;
$L__BB7_133:
	setp.eq.s32 	%p135, %r5, 0;
	setp.gt.u32 	%p136, %r526, %r5;
	xor.b32  	%r166, %r88, %r138;
	xor.b32  	%r470, %r166, %r6;
	selp.b32 	%r471, %r470, %r527, %p136;
	rem.u32 	%r167, %r471, %r5;
	mov.b32 	%r529, 0;
	mov.b32 	%r528, 1;
	@%p135 bra 	$L__BB7_137;
	setp.gt.u32 	%p137, %r9, %r5;
	mov.u32 	%r528, %r9;
	mov.u32 	%r529, %r6;
	@%p137 bra 	$L__BB7_137;
	mad.lo.s32 	%r529, %r232, %r9, %r6;
	mul.lo.s32 	%r528, %r9, %r9;
	setp.gt.u32 	%p138, %r528, %r5;
	@%p138 bra 	$L__BB7_137;
	mad.lo.s32 	%r529, %r209, %r528, %r529;
	mul.lo.s32 	%r528, %r528, %r9;
$L__BB7_137:
	setp.eq.s32 	%p139, %r5, 0;
	setp.gt.u32 	%p140, %r528, %r5;
	selp.b32 	%r474, %r90, %r529, %p140;
	rem.u32 	%r475, %r474, %r5;
	shl.b32 	%r476, %r475, 2;
	mul.wide.u32 	%rd126, %r476, 4;
	add.s64 	%rd127, %rd2, %rd126;
	ld.global.nc.f32 	%f687, [%rd127];
	shl.b32 	%r477, %r167, 2;
	mul.wide.u32 	%rd128, %r477, 4;
	add.s64 	%rd129, %rd2, %rd128;
	ld.global.nc.f32 	%f688, [%rd129];
	sub.f32 	%f689, %f687, %f688;
	fma.rn.f32 	%f74, %f60, %f689, %f70;
	ld.global.nc.f32 	%f690, [%rd127+4];
	ld.global.nc.f32 	%f691, [%rd129+4];
	sub.f32 	%f692, %f690, %f691;
	fma.rn.f32 	%f75, %f60, %f692, %f71;
	ld.global.nc.f32 	%f693, [%rd127+8];
	ld.global.nc.f32 	%f694, [%rd129+8];
	sub.f32 	%f695, %f693, %f694;
	fma.rn.f32 	%f76, %f60, %f695, %f72;
	ld.global.nc.f32 	%f696, [%rd127+12];
	ld.global.nc.f32 	%f697, [%rd129+12];
	sub.f32 	%f698, %f696, %f697;
	fma.rn.f32 	%f77, %f60, %f698, %f73;
	mov.b32 	%r531, 0;
	mov.b32 	%r530, 1;
	@%p139 bra 	$L__BB7_141;
	setp.gt.u32 	%p141, %r9, %r5;
	mov.u32 	%r530, %r9;
	mov.u32 	%r531, %r70;
	@%p141 bra 	$L__BB7_141;
	mad.lo.s32 	%r531, %r232, %r9, %r70;
	mul.lo.s32 	%r530, %r9, %r9;
	setp.gt.u32 	%p142, %r530, %r5;
	@%p142 bra 	$L__BB7_141;
	mad.lo.s32 	%r531, %r8, %r530, %r531;
	mul.lo.s32 	%r530, %r530, %r9;
$L__BB7_141:
	setp.eq.s32 	%p143, %r5, 0;
	setp.gt.u32 	%p144, %r530, %r5;
	xor.b32  	%r480, %r166, %r70;
	selp.b32 	%r481, %r480, %r531, %p144;
	rem.u32 	%r180, %r481, %r5;
	mov.b32 	%r533, 0;
	mov.b32 	%r532, 1;
	@%p143 bra 	$L__BB7_145;
	setp.gt.u32 	%p145, %r9, %r5;
	mov.u32 	%r532, %r9;
	mov.u32 	%r533, %r70;
	@%p145 bra 	$L__BB7_145;
	mad.lo.s32 	%r533, %r232, %r9, %r70;
	mul.lo.s32 	%r532, %r9, %r9;
	setp.gt.u32 	%p146, %r532, %r5;
	@%p146 bra 	$L__BB7_145;
	mad.lo.s32 	%r533, %r209, %r532, %r533;
	mul.lo.s32 	%r532, %r532, %r9;
$L__BB7_145:
	setp.gt.u32 	%p147, %r532, %r5;
	selp.b32 	%r482, %r105, %r533, %p147;
	rem.u32 	%r483, %r482, %r5;
	shl.b32 	%r484, %r483, 2;
	mul.wide.u32 	%rd130, %r484, 4;
	add.s64 	%rd131, %rd2, %rd130;
	ld.global.nc.f32 	%f699, [%rd131];
	shl.b32 	%r485, %r180, 2;
	mul.wide.u32 	%rd132, %r485, 4;
	add.s64 	%rd133, %rd2, %rd132;
	ld.global.nc.f32 	%f700, [%rd133];
	sub.f32 	%f701, %f699, %f700;
	fma.rn.f32 	%f702, %f65, %f701, %f74;
	st.global.f32 	[%rd5+32], %f702;
	ld.global.nc.f32 	%f703, [%rd131+4];
	ld.global.nc.f32 	%f704, [%rd133+4];
	sub.f32 	%f705, %f703, %f704;
	fma.rn.f32 	%f706, %f65, %f705, %f75;
	st.global.f32 	[%rd5+36], %f706;
	ld.global.nc.f32 	%f707, [%rd131+8];
	ld.global.nc.f32 	%f708, [%rd133+8];
	sub.f32 	%f709, %f707, %f708;
	fma.rn.f32 	%f710, %f65, %f709, %f76;
	st.global.f32 	[%rd5+40], %f710;
	ld.global.nc.f32 	%f711, [%rd131+12];
	ld.global.nc.f32 	%f712, [%rd133+12];
	sub.f32 	%f713, %f711, %f712;
	fma.rn.f32 	%f714, %f65, %f713, %f77;
	st.global.f32 	[%rd5+44], %f714;
	bra.uni 	$L__BB7_148;
$L__BB7_146:
	ld.param.u64 	%rd137, [_Z11kernel_gridILj3ELj4EEvPKfS1_PKiPffjjjjbS4_j_param_10];
	add.f32 	%f373, %f14, %f14;
	setp.eq.f32 	%p59, %f373, %f14;
	abs.f32 	%f374, %f14;
	add.s32 	%r343, %r6, 1;
	mov.f32 	%f375, 0f3F800000;
	sub.f32 	%f376, %f375, %f11;
	mul.f32 	%f377, %f10, %f376;
	sub.f32 	%f378, %f375, %f13;
	mul.f32 	%f379, %f377, %f378;
	lg2.approx.f32 	%f380, %f374;
	mul.f32 	%f381, %f380, 0fBF2AAAAB;
	ex2.approx.ftz.f32 	%f382, %f381;
	mul.f32 	%f383, %f374, %f382;
	neg.f32 	%f384, %f383;
	mul.f32 	%f385, %f382, %f384;
	fma.rn.f32 	%f386, %f383, %f385, 0f3F800000;
	mul.f32 	%f387, %f386, 0f3EAAAAAB;
	fma.rn.f32 	%f388, %f383, %f387, %f383;
	selp.f32 	%f389, %f373, %f388, %p59;
	cvt.rzi.u32.f32 	%r344, %f389;
	rem.u32 	%r345, %r6, %r344;
	mul.lo.s32 	%r346, %r344, %r344;
	rem.u32 	%r347, %r8, %r344;
	mul.lo.s32 	%r348, %r347, %r346;
	add.s32 	%r349, %r348, %r345;
	shl.b32 	%r350, %r349, 2;
	rem.u32 	%r351, %r343, %r344;
	add.s32 	%r352, %r348, %r351;
	shl.b32 	%r353, %r352, 2;
	mul.wide.u32 	%rd58, %r353, 4;
	add.s64 	%rd59, %rd2, %rd58;
	ld.global.nc.f32 	%f390, [%rd59];
	mul.wide.u32 	%rd60, %r350, 4;
	add.s64 	%rd61, %rd2, %rd60;
	ld.global.nc.f32 	%f391, [%rd61];
	sub.f32 	%f392, %f390, %f391;
	cvta.to.global.u64 	%rd62, %rd137;
	mul.wide.u32 	%rd63, %r69, 4;
	add.s64 	%rd64, %rd62, %rd63;
	ld.global.f32 	%f393, [%rd64];
	fma.rn.f32 	%f394, %f379, %f392, %f393;
	ld.global.nc.f32 	%f395, [%rd59+4];
	ld.global.nc.f32 	%f396, [%rd61+4];
	sub.f32 	%f397, %f395, %f396;
	ld.global.f32 	%f398, [%rd64+4];
	fma.rn.f32 	%f399, %f379, %f397, %f398;
	ld.global.nc.f32 	%f400, [%rd59+8];
	ld.global.nc.f32 	%f401, [%rd61+8];
	sub.f32 	%f402, %f400, %f401;
	ld.global.f32 	%f403, [%rd64+8];
	fma.rn.f32 	%f404, %f379, %f402, %f403;
	ld.global.nc.f32 	%f405, [%rd59+12];
	ld.global.nc.f32 	%f406, [%rd61+12];
	sub.f32 	%f407, %f405, %f406;
	ld.global.f32 	%f408, [%rd64+12];
	fma.rn.f32 	%f409, %f379, %f407, %f408;
	mul.f32 	%f410, %f10, %f11;
	mul.f32 	%f411, %f410, %f378;
	fma.rn.f32 	%f412, %f411, %f392, %f394;
	fma.rn.f32 	%f413, %f411, %f397, %f399;
	fma.rn.f32 	%f414, %f411, %f402, %f404;
	fma.rn.f32 	%f415, %f411, %f407, %f409;
	add.s32 	%r354, %r8, 1;
	mul.f32 	%f416, %f377, %f13;
	rem.u32 	%r355, %r354, %r344;
	mul.lo.s32 	%r356, %r355, %r346;
	add.s32 	%r357, %r356, %r345;
	shl.b32 	%r358, %r357, 2;
	add.s32 	%r359, %r356, %r351;
	shl.b32 	%r360, %r359, 2;
	mul.wide.u32 	%rd65, %r360, 4;
	add.s64 	%rd66, %rd2, %rd65;
	ld.global.nc.f32 	%f417, [%rd66];
	mul.wide.u32 	%rd67, %r358, 4;
	add.s64 	%rd68, %rd2, %rd67;
	ld.global.nc.f32 	%f418, [%rd68];
	sub.f32 	%f419, %f417, %f418;
	fma.rn.f32 	%f420, %f416, %f419, %f412;
	ld.global.nc.f32 	%f421, [%rd66+4];
	ld.global.nc.f32 	%f422, [%rd68+4];
	sub.f32 	%f423, %f421, %f422;
	fma.rn.f32 	%f424, %f416, %f423, %f413;
	ld.global.nc.f32 	%f425, [%rd66+8];
	ld.global.nc.f32 	%f426, [%rd68+8];
	sub.f32 	%f427, %f425, %f426;
	fma.rn.f32 	%f428, %f416, %f427, %f414;
	ld.global.nc.f32 	%f429, [%rd66+12];
	ld.global.nc.f32 	%f430, [%rd68+12];
	sub.f32 	%f431, %f429, %f430;
	fma.rn.f32 	%f432, %f416, %f431, %f415;
	mul.f32 	%f433, %f410, %f13;
	fma.rn.f32 	%f434, %f433, %f419, %f420;
	st.global.f32 	[%rd64], %f434;
	fma.rn.f32 	%f435, %f433, %f423, %f424;
	st.global.f32 	[%rd64+4], %f435;
	fma.rn.f32 	%f436, %f433, %f427, %f428;
	st.global.f32 	[%rd64+8], %f436;
	fma.rn.f32 	%f437, %f433, %f431, %f432;
	st.global.f32 	[%rd64+12], %f437;
	add.s32 	%r361, %r7, 1;
	sub.f32 	%f438, %f375, %f12;
	mul.f32 	%f439, %f377, %f438;
	rem.u32 	%r362, %r7, %r344;
	mul.lo.s32 	%r363, %r362, %r344;
	add.s32 	%r364, %r357, %r363;
	shl.b32 	%r365, %r364, 2;
	rem.u32 	%r366, %r361, %r344;
	mul.lo.s32 	%r367, %r366, %r344;
	add.s32 	%r368, %r357, %r367;
	shl.b32 	%r369, %r368, 2;
	mul.wide.u32 	%rd69, %r369, 4;
	add.s64 	%rd70, %rd2, %rd69;
	ld.global.nc.f32 	%f440, [%rd70];
	mul.wide.u32 	%rd71, %r365, 4;
	add.s64 	%rd72, %rd2, %rd71;
	ld.global.nc.f32 	%f441, [%rd72];
	sub.f32 	%f442, %f440, %f441;
	ld.global.f32 	%f443, [%rd64+16];
	fma.rn.f32 	%f444, %f439, %f442, %f443;
	ld.global.nc.f32 	%f445, [%rd70+4];
	ld.global.nc.f32 	%f446, [%rd72+4];
	sub.f32 	%f447, %f445, %f446;
	ld.global.f32 	%f448, [%rd64+20];
	fma.rn.f32 	%f449, %f439, %f447, %f448;
	ld.global.nc.f32 	%f450, [%rd70+8];
	ld.global.nc.f32 	%f451, [%rd72+8];
	sub.f32 	%f452, %f450, %f451;
	ld.global.f32 	%f453, [%rd64+24];
	fma.rn.f32 	%f454, %f439, %f452, %f453;
	ld.global.nc.f32 	%f455, [%rd70+12];
	ld.global.nc.f32 	%f456, [%rd72+12];
	sub.f32 	%f457, %f455, %f456;
	ld.global.f32 	%f458, [%rd64+28];
	fma.rn.f32 	%f459, %f439, %f457, %f458;
	mul.f32 	%f460, %f410, %f438;
	add.s32 	%r370, %r359, %r363;
	shl.b32 	%r371, %r370, 2;
	add.s32 	%r372, %r359, %r367;
	shl.b32 	%r373, %r372, 2;
	mul.wide.u32 	%rd73, %r373, 4;
	add.s64 	%rd74, %rd2, %rd73;
	ld.global.nc.f32 	%f461, [%rd74];
	mul.wide.u32 	%rd75, %r371, 4;
	add.s64 	%rd76, %rd2, %rd75;
	ld.global.nc.f32 	%f462, [%rd76];
	sub.f32 	%f463, %f461, %f462;
	fma.rn.f32 	%f464, %f460, %f463, %f444;
	ld.global.nc.f32 	%f465, [%rd74+4];
	ld.global.nc.f32 	%f466, [%rd76+4];
	sub.f32 	%f467, %f465, %f466;
	fma.rn.f32 	%f468, %f460, %f467, %f449;
	ld.global.nc.f32 	%f469, [%rd74+8];
	ld.global.nc.f32 	%f470, [%rd76+8];
	sub.f32 	%f471, %f469, %f470;
	fma.rn.f32 	%f472, %f460, %f471, %f454;
	ld.global.nc.f32 	%f473, [%rd74+12];
	ld.global.nc.f32 	%f474, [%rd76+12];
	sub.f32 	%f475, %f473, %f474;
	fma.rn.f32 	%f476, %f460, %f475, %f459;
	mul.f32 	%f477, %f377, %f12;
	fma.rn.f32 	%f478, %f477, %f442, %f464;
	fma.rn.f32 	%f479, %f477, %f447, %f468;
	fma.rn.f32 	%f480, %f477, %f452, %f472;
	fma.rn.f32 	%f481, %f477, %f457, %f476;
	mul.f32 	%f482, %f410, %f12;
	fma.rn.f32 	%f483, %f482, %f463, %f478;
	st.global.f32 	[%rd64+16], %f483;
	fma.rn.f32 	%f484, %f482, %f467, %f479;
	st.global.f32 	[%rd64+20], %f484;
	fma.rn.f32 	%f485, %f482, %f471, %f480;
	st.global.f32 	[%rd64+24], %f485;
	fma.rn.f32 	%f486, %f482, %f475, %f481;
	st.global.f32 	[%rd64+28], %f486;
	add.s32 	%r374, %r349, %r363;
	shl.b32 	%r375, %r374, 2;
	mul.wide.u32 	%rd77, %r375, 4;
	add.s64 	%rd78, %rd2, %rd77;
	ld.global.nc.f32 	%f487, [%rd78];
	sub.f32 	%f488, %f441, %f487;
	ld.global.f32 	%f489, [%rd64+32];
	fma.rn.f32 	%f490, %f439, %f488, %f489;
	ld.global.nc.f32 	%f491, [%rd78+4];
	sub.f32 	%f492, %f446, %f491;
	ld.global.f32 	%f493, [%rd64+36];
	fma.rn.f32 	%f494, %f439, %f492, %f493;
	ld.global.nc.f32 	%f495, [%rd78+8];
	sub.f32 	%f496, %f451, %f495;
	ld.global.f32 	%f497, [%rd64+40];
	fma.rn.f32 	%f498, %f439, %f496, %f497;
	ld.global.nc.f32 	%f499, [%rd78+12];
	sub.f32 	%f500, %f456, %f499;
	ld.global.f32 	%f501, [%rd64+44];
	fma.rn.f32 	%f502, %f439, %f500, %f501;
	add.s32 	%r376, %r352, %r363;
	shl.b32 	%r377, %r376, 2;
	mul.wide.u32 	%rd79, %r377, 4;
	add.s64 	%rd80, %rd2, %rd79;
	ld.global.nc.f32 	%f503, [%rd80];
	sub.f32 	%f504, %f462, %f503;
	fma.rn.f32 	%f505, %f460, %f504, %f490;
	ld.global.nc.f32 	%f506, [%rd80+4];
	sub.f32 	%f507, %f466, %f506;
	fma.rn.f32 	%f508, %f460, %f507, %f494;
	ld.global.nc.f32 	%f509, [%rd80+8];
	sub.f32 	%f510, %f470, %f509;
	fma.rn.f32 	%f511, %f460, %f510, %f498;
	ld.global.nc.f32 	%f512, [%rd80+12];
	sub.f32 	%f513, %f474, %f512;
	fma.rn.f32 	%f514, %f460, %f513, %f502;
	add.s32 	%r378, %r349, %r367;
	shl.b32 	%r379, %r378, 2;
	mul.wide.u32 	%rd81, %r379, 4;
	add.s64 	%rd82, %rd2, %rd81;
	ld.global.nc.f32 	%f515, [%rd82];
	sub.f32 	%f516, %f440, %f515;
	fma.rn.f32 	%f517, %f477, %f516, %f505;
	ld.global.nc.f32 	%f518, [%rd82+4];
	sub.f32 	%f519, %f445, %f518;
	fma.rn.f32 	%f520, %f477, %f519, %f508;
	ld.global.nc.f32 	%f521, [%rd82+8];
	sub.f32 	%f522, %f450, %f521;
	fma.rn.f32 	%f523, %f477, %f522, %f511;
	ld.global.nc.f32 	%f524, [%rd82+12];
	sub.f32 	%f525, %f455, %f524;
	fma.rn.f32 	%f526, %f477, %f525, %f514;
	add.s32 	%r380, %r352, %r367;
	shl.b32 	%r381, %r380, 2;
	mul.wide.u32 	%rd83, %r381, 4;
	add.s64 	%rd84, %rd2, %rd83;
	ld.global.nc.f32 	%f527, [%rd84];
	sub.f32 	%f528, %f461, %f527;
	fma.rn.f32 	%f529, %f482, %f528, %f517;
	st.global.f32 	[%rd64+32], %f529;
	ld.global.nc.f32 	%f530, [%rd84+4];
	sub.f32 	%f531, %f465, %f530;
	fma.rn.f32 	%f532, %f482, %f531, %f520;
	st.global.f32 	[%rd64+36], %f532;
	ld.global.nc.f32 	%f533, [%rd84+8];
	sub.f32 	%f534, %f469, %f533;
	fma.rn.f32 	%f535, %f482, %f534, %f523;
	st.global.f32 	[%rd64+40], %f535;
	ld.global.nc.f32 	%f536, [%rd84+12];
	sub.f32 	%f537, %f473, %f536;
	fma.rn.f32 	%f538, %f482, %f537, %f526;
	st.global.f32 	[%rd64+44], %f538;
	bra.uni 	$L__BB7_148;
$L__BB7_147:
	mov.f32 	%f715, 0f3F800000;
	sub.f32 	%f716, %f715, %f11;
	mul.f32 	%f717, %f10, %f716;
	sub.f32 	%f718, %f715, %f13;
	mul.f32 	%f719, %f717, %f718;
	ld.global.nc.f32 	%f720, [%rd2];
	sub.f32 	%f721, %f720, %f720;
	mul.wide.u32 	%rd134, %r69, 4;
	add.s64 	%rd135, %rd4, %rd134;
	ld.global.f32 	%f722, [%rd135];
	fma.rn.f32 	%f723, %f719, %f721, %f722;
	ld.global.nc.f32 	%f724, [%rd2+4];
	sub.f32 	%f725, %f724, %f724;
	ld.global.f32 	%f726, [%rd135+4];
	fma.rn.f32 	%f727, %f719, %f725, %f726;
	ld.global.nc.f32 	%f728, [%rd2+8];
	sub.f32 	%f729, %f728, %f728;
	ld.global.f32 	%f730, [%rd135+8];
	fma.rn.f32 	%f731, %f719, %f729, %f730;
	ld.global.nc.f32 	%f732, [%rd2+12];
	sub.f32 	%f733, %f732, %f732;
	ld.global.f32 	%f734, [%rd135+12];
	fma.rn.f32 	%f735, %f719, %f733, %f734;
	mul.f32 	%f736, %f10, %f11;
	mul.f32 	%f737, %f736, %f718;
	fma.rn.f32 	%f738, %f737, %f721, %f723;
	fma.rn.f32 	%f739, %f737, %f725, %f727;
	fma.rn.f32 	%f740, %f737, %f729, %f731;
	fma.rn.f32 	%f741, %f737, %f733, %f735;
	mul.f32 	%f742, %f717, %f13;
	fma.rn.f32 	%f743, %f742, %f721, %f738;
	fma.rn.f32 	%f744, %f742, %f725, %f739;
	fma.rn.f32 	%f745, %f742, %f729, %f740;
	fma.rn.f32 	%f746, %f742, %f733, %f741;
	mul.f32 	%f747, %f736, %f13;
	fma.rn.f32 	%f748, %f747, %f721, %f743;
	st.global.f32 	[%rd135], %f748;
	fma.rn.f32 	%f749, %f747, %f725, %f744;
	st.global.f32 	[%rd135+4], %f749;
	fma.rn.f32 	%f750, %f747, %f729, %f745;
	st.global.f32 	[%rd135+8], %f750;
	fma.rn.f32 	%f751, %f747, %f733, %f746;
	st.global.f32 	[%rd135+12], %f751;
	sub.f32 	%f752, %f715, %f12;
	mul.f32 	%f753, %f717, %f752;
	ld.global.f32 	%f754, [%rd135+16];
	fma.rn.f32 	%f755, %f753, %f721, %f754;
	ld.global.f32 	%f756, [%rd135+20];
	fma.rn.f32 	%f757, %f753, %f725, %f756;
	ld.global.f32 	%f758, [%rd135+24];
	fma.rn.f32 	%f759, %f753, %f729, %f758;
	ld.global.f32 	%f760, [%rd135+28];
	fma.rn.f32 	%f761, %f753, %f733, %f760;
	mul.f32 	%f762, %f736, %f752;
	fma.rn.f32 	%f763, %f762, %f721, %f755;
	fma.rn.f32 	%f764, %f762, %f725, %f757;
	fma.rn.f32 	%f765, %f762, %f729, %f759;
	fma.rn.f32 	%f766, %f762, %f733, %f761;
	mul.f32 	%f767, %f717, %f12;
	fma.rn.f32 	%f768, %f767, %f721, %f763;
	fma.rn.f32 	%f769, %f767, %f725, %f764;
	fma.rn.f32 	%f770, %f767, %f729, %f765;
	fma.rn.f32 	%f771, %f767, %f733, %f766;
	mul.f32 	%f772, %f736, %f12;
	fma.rn.f32 	%f773, %f772, %f721, %f768;
	st.global.f32 	[%rd135+16], %f773;
	fma.rn.f32 	%f774, %f772, %f725, %f769;
	st.global.f32 	[%rd135+20], %f774;
	fma.rn.f32 	%f775, %f772, %f729, %f770;
	st.global.f32 	[%rd135+24], %f775;
	fma.rn.f32 	%f776, %f772, %f733, %f771;
	st.global.f32 	[%rd135+28], %f776;
	ld.global.f32 	%f777, [%rd135+32];
	fma.rn.f32 	%f778, %f753, %f721, %f777;
	ld.global.f32 	%f779, [%rd135+36];
	fma.rn.f32 	%f780, %f753, %f725, %f779;
	ld.global.f32 	%f781, [%rd135+40];
	fma.rn.f32 	%f782, %f753, %f729, %f781;
	ld.global.f32 	%f783, [%rd135+44];
	fma.rn.f32 	%f784, %f753, %f733, %f783;
	fma.rn.f32 	%f785, %f762, %f721, %f778;
	fma.rn.f32 	%f786, %f762, %f725, %f780;
	fma.rn.f32 	%f787, %f762, %f729, %f782;
	fma.rn.f32 	%f788, %f762, %f733, %f784;
	fma.rn.f32 	%f789, %f767, %f721, %f785;
	fma.rn.f32 	%f790, %f767, %f725, %f786;
	fma.rn.f32 	%f791, %f767, %f729, %f787;
	fma.rn.f32 	%f792, %f767, %f733, %f788;
	fma.rn.f32 	%f793, %f772, %f721, %f789;
	st.global.f32 	[%rd135+32], %f793;
	fma.rn.f32 	%f794, %f772, %f725, %f790;
	st.global.f32 	[%rd135+36], %f794;
	fma.rn.f32 	%f795, %f772, %f729, %f791;
	st.global.f32 	[%rd135+40], %f795;
	fma.rn.f32 	%f796, %f772, %f733, %f792;
	st.global.f32 	[%rd135+44], %f796;
$L__BB7_148:
	ret;

}
	// .globl	_Z11kernel_gridILj3ELj8EEvPKfS1_PKiPffjjjjbS4_j
.visible .entry _Z11kernel_gridILj3ELj8EEvPKfS1_PKiPffjjjjbS4_j(
	.param .u64 .ptr .align 1 _Z11kernel_gridILj3ELj8EEvPKfS1_PKiPffjjjjbS4_j_param_0,
	.param .u64 .ptr .align 1 _Z11kernel_gridILj3ELj8EEvPKfS1_PKiPffjjjjbS4_j_param_1,
	.param .u64 .ptr .align 1 _Z11kernel_gridILj3ELj8EEvPKfS1_PKiPffjjjjbS4_j_param_2,
	.param .u64 .ptr .align 1 _Z11kernel_gridILj3ELj8EEvPKfS1_PKiPffjjjjbS4_j_param_3,
	.param .f32 _Z11kernel_gridILj3ELj8EEvPKfS1_PKiPffjjjjbS4_j_param_4,
	.param .u32 _Z11kernel_gridILj3ELj8EEvPKfS1_PKiPffjjjjbS4_j_param_5,
	.param .u32 _Z11kernel_gridILj3ELj8EEvPKfS1_PKiPffjjjjbS4_j_param_6,
	.param .u32 _Z11kernel_gridILj3ELj8EEvPKfS1_PKiPffjjjjbS4_j_param_7,
	.param .u32 _Z11kernel_gridILj3ELj8EEvPKfS1_PKiPffjjjjbS4_j_param_8,
	.param .u8 _Z11kernel_gridILj3ELj8EEvPKfS1_PKiPffjjjjbS4_j_param_9,
	.param .u64 .ptr .align 1 _Z11kernel_gridILj3ELj8EEvPKfS1_PKiPffjjjjbS4_j_param_10,
	.param .u32 _Z11kernel_gridILj3ELj8EEvPKfS1_PKiPffjjjjbS4_j_param_11
)
{
	.reg .pred 	%p<148>;
	.reg .b16 	%rs<2>;
	.reg .b32 	%r<542>;
	.reg .b32 	%f<1387>;
	.reg .b64 	%rd<137>;

	ld.param.u64 	%rd6, [_Z11kernel_gridILj3ELj8EEvPKfS1_PKiPffjjjjbS4_j_param_0];
	ld.param.u64 	%rd7, [_Z11kernel_gridILj3ELj8EEvPKfS1_PKiPffjjjjbS4_j_param_1];
	ld.param.u64 	%rd8, [_Z11kernel_gridILj3ELj8EEvPKfS1_PKiPffjjjjbS4_j_param_2];
	ld.param.u64 	%rd10, [_Z11kernel_gridILj3ELj8EEvPKfS1_PKiPffjjjjbS4_j_param_3];
	ld.param.f32 	%f159, [_Z11kernel_gridILj3ELj8EEvPKfS1_PKiPffjjjjbS4_j_param_4];
	ld.param.u32 	%r233, [_Z11kernel_gridILj3ELj8EEvPKfS1_PKiPffjjjjbS4_j_param_6];
	ld.param.u32 	%r234, [_Z11kernel_gridILj3ELj8EEvPKfS1_PKiPffjjjjbS4_j_param_7];
	ld.param.u32 	%r235, [_Z11kernel_gridILj3ELj8EEvPKfS1_PKiPffjjjjbS4_j_param_8];
	ld.param.s8 	%rs1, [_Z11kernel_gridILj3ELj8EEvPKfS1_PKiPffjjjjbS4_j_param_9];
	ld.param.u64 	%rd9, [_Z11kernel_gridILj3ELj8EEvPKfS1_PKiPffjjjjbS4_j_param_10];
	ld.param.u32 	%r236, [_Z11kernel_gridILj3ELj8EEvPKfS1_PKiPffjjjjbS4_j_param_11];
	cvta.to.global.u64 	%rd1, %rd10;
	cvta.to.global.u64 	%rd2, %rd9;
	mov.u32 	%r237, %ctaid.x;
	mov.u32 	%r238, %ntid.x;
	mov.u32 	%r239, %tid.x;
	mad.lo.s32 	%r1, %r237, %r238, %r239;
	setp.ge.u32 	%p1, %r1, %r233;
	mov.f32 	%f1386, 0f3F800000;
	@%p1 bra 	$L__BB8_148;
	cvta.to.global.u64 	%rd11, %rd8;
	cvta.to.global.u64 	%rd12, %rd7;
	mov.u32 	%r240, %ctaid.y;
	mov.u32 	%r241, %ctaid.z;
	mul.wide.u32 	%rd13, %r234, 4;
	add.s64 	%rd14, %rd11, %rd13;
	ld.global.nc.u32 	%r242, [%rd14];
	mul.wide.u32 	%rd15, %r240, 4;
	add.s64 	%rd16, %rd11, %rd15;
	ld.global.nc.u32 	%r243, [%rd16];
	mad.lo.s32 	%r244, %r242, %r241, %r243;
	shl.b32 	%r245, %r244, 3;
	mul.wide.u32 	%rd17, %r245, 4;
	add.s64 	%rd3, %rd12, %rd17;
	mad.lo.s32 	%r2, %r233, %r241, %r1;
	mad.lo.s32 	%r3, %r2, %r234, %r240;
	shl.b32 	%r4, %r3, 3;
	ld.global.nc.u32 	%r246, [%rd16+4];
	sub.s32 	%r5, %r246, %r243;
	cvt.rn.f32.u32 	%f1, %r240;
	mul.f32 	%f161, %f1, 0f3F000000;
	cvt.rzi.f32.f32 	%f162, %f161;
	add.f32 	%f163, %f162, %f162;
	sub.f32 	%f164, %f1, %f163;
	abs.f32 	%f2, %f164;
	abs.f32 	%f3, %f159;
	setp.lt.f32 	%p2, %f3, 0f00800000;
	mul.f32 	%f165, %f3, 0f4B800000;
	selp.f32 	%f166, %f165, %f3, %p2;
	selp.f32 	%f167, 0fC1C00000, 0f00000000, %p2;
	mov.b32 	%r247, %f166;
	add.s32 	%r248, %r247, -1060439283;
	and.b32  	%r249, %r248, -8388608;
	sub.s32 	%r250, %r247, %r249;
	mov.b32 	%f168, %r250;
	cvt.rn.f32.s32 	%f169, %r249;
	fma.rn.f32 	%f170, %f169, 0f34000000, %f167;
	add.f32 	%f171, %f168, 0fBF800000;
	add.f32 	%f172, %f168, 0f3F800000;
	rcp.approx.ftz.f32 	%f173, %f172;
	add.f32 	%f174, %f171, %f171;
	mul.f32 	%f175, %f174, %f173;
	mul.f32 	%f176, %f175, %f175;
	sub.f32 	%f177, %f171, %f175;
	add.f32 	%f178, %f177, %f177;
	neg.f32 	%f179, %f175;
	fma.rn.f32 	%f180, %f179, %f171, %f178;
	mul.rn.f32 	%f181, %f173, %f180;
	fma.rn.f32 	%f182, %f176, 0f3A2C32E4, 0f3B52E7DB;
	fma.rn.f32 	%f183, %f182, %f176, 0f3C93BB73;
	fma.rn.f32 	%f184, %f183, %f176, 0f3DF6384F;
	mul.rn.f32 	%f185, %f184, %f176;
	fma.rn.f32 	%f186, %f175, 0f3FB8AA3B, %f170;
	sub.f32 	%f187, %f170, %f186;
	fma.rn.f32 	%f188, %f175, 0f3FB8AA3B, %f187;
	fma.rn.f32 	%f189, %f181, 0f3FB8AA3B, %f188;
	fma.rn.f32 	%f190, %f175, 0f32A55E34, %f189;
	mul.f32 	%f191, %f185, 0f40400000;
	fma.rn.f32 	%f192, %f191, %f181, %f190;
	fma.rn.f32 	%f193, %f185, %f175, %f192;
	add.rn.f32 	%f194, %f186, %f193;
	neg.f32 	%f195, %f186;
	add.rn.f32 	%f196, %f194, %f195;
	neg.f32 	%f197, %f196;
	add.rn.f32 	%f198, %f193, %f197;
	mul.rn.f32 	%f199, %f194, %f1;
	neg.f32 	%f200, %f199;
	fma.rn.f32 	%f201, %f194, %f1, %f200;
	fma.rn.f32 	%f202, %f198, %f1, %f201;
	cvt.rni.f32.f32 	%f203, %f199;
	sub.f32 	%f204, %f199, %f203;
	add.f32 	%f205, %f204, %f202;
	fma.rn.f32 	%f206, %f205, 0f391FCB8E, 0f3AAF85ED;
	fma.rn.f32 	%f207, %f206, %f205, 0f3C1D9856;
	fma.rn.f32 	%f208, %f207, %f205, 0f3D6357BB;
	fma.rn.f32 	%f209, %f208, %f205, 0f3E75FDEC;
	fma.rn.f32 	%f210, %f209, %f205, 0f3F317218;
	fma.rn.f32 	%f211, %f210, %f205, 0f3F800000;
	cvt.rzi.s32.f32 	%r251, %f203;
	setp.gt.f32 	%p3, %f203, 0f00000000;
	selp.b32 	%r252, 0, -2097152000, %p3;
	add.s32 	%r253, %r252, 2130706432;
	mov.b32 	%f212, %r253;
	mul.f32 	%f213, %f211, %f212;
	shl.b32 	%r254, %r251, 23;
	sub.s32 	%r255, %r254, %r252;
	mov.b32 	%f214, %r255;
	mul.f32 	%f215, %f213, %f214;
	abs.f32 	%f216, %f199;
	setp.gt.f32 	%p4, %f216, 0f43180000;
	setp.lt.f32 	%p5, %f199, 0f00000000;
	selp.f32 	%f217, 0f00000000, 0f7F800000, %p5;
	selp.f32 	%f4, %f217, %f215, %p4;
	setp.eq.f32 	%p6, %f159, 0f3F800000;
	setp.eq.s32 	%p7, %r240, 0;
	or.pred  	%p8, %p7, %p6;
	@%p8 bra 	$L__BB8_9;
	setp.num.f32 	%p9, %f3, %f3;
	abs.f32 	%f218, %f1;
	setp.num.f32 	%p10, %f218, %f218;
	and.pred  	%p11, %p9, %p10;
	@%p11 bra 	$L__BB8_4;
	add.rn.f32 	%f1386, %f159, %f1;
	bra.uni 	$L__BB8_9;
$L__BB8_4:
	setp.neu.f32 	%p12, %f159, 0f00000000;
	setp.neu.f32 	%p13, %f3, 0f7F800000;
	and.pred  	%p14, %p12, %p13;
	@%p14 bra 	$L__BB8_6;
	setp.neu.f32 	%p20, %f2, 0f3F800000;
	add.f32 	%f221, %f159, %f159;
	mov.b32 	%r256, %f221;
	and.b32  	%r257, %r256, 2147483647;
	mov.b32 	%f222, %r257;
	selp.f32 	%f1386, %f222, %f221, %p20;
	bra.uni 	$L__BB8_9;
$L__BB8_6:
	setp.eq.f32 	%p15, %f159, 0fBF800000;
	setp.eq.f32 	%p16, %f218, 0f7F800000;
	and.pred  	%p17, %p15, %p16;
	@%p17 bra 	$L__BB8_9;
	setp.geu.f32 	%p18, %f159, 0f00000000;
	mov.f32 	%f1386, %f4;
	@%p18 bra 	$L__BB8_9;
	setp.neu.f32 	%p19, %f2, 0f3F800000;
	neg.f32 	%f220, %f4;
	selp.f32 	%f1386, %f4, %f220, %p19;
$L__BB8_9:
	mul.lo.s32 	%r258, %r2, 3;
	cvt.rn.f32.u32 	%f223, %r235;
	fma.rn.f32 	%f10, %f1386, %f223, 0fBF800000;
	cvt.rpi.f32.f32 	%f224, %f10;
	cvt.rzi.u32.f32 	%r259, %f224;
	cvta.to.global.u64 	%rd18, %rd6;
	mul.wide.u32 	%rd19, %r258, 4;
	add.s64 	%rd20, %rd18, %rd19;
	ld.global.nc.f32 	%f225, [%rd20];
	fma.rn.f32 	%f226, %f10, %f225, 0f3F000000;
	cvt.rmi.f32.f32 	%f227, %f226;
	cvt.rzi.u32.f32 	%r6, %f227;
	cvt.rn.f32.u32 	%f228, %r6;
	sub.f32 	%f11, %f226, %f228;
	ld.global.nc.f32 	%f229, [%rd20+4];
	fma.rn.f32 	%f230, %f10, %f229, 0f3F000000;
	cvt.rmi.f32.f32 	%f231, %f230;
	cvt.rzi.u32.f32 	%r7, %f231;
	cvt.rn.f32.u32 	%f232, %r7;
	sub.f32 	%f12, %f230, %f232;
	ld.global.nc.f32 	%f233, [%rd20+8];
	fma.rn.f32 	%f234, %f10, %f233, 0f3F000000;
	cvt.rmi.f32.f32 	%f235, %f234;
	cvt.rzi.u32.f32 	%r8, %f235;
	cvt.rn.f32.u32 	%f236, %r8;
	sub.f32 	%f13, %f234, %f236;
	cvt.rn.f32.u32 	%f14, %r5;
	add.f32 	%f15, %f14, %f14;
	add.s32 	%r9, %r259, 2;
	setp.eq.s32 	%p21, %r236, 1;
	@%p21 bra 	$L__BB8_44;
	setp.ne.s32 	%p22, %r236, 0;
	@%p22 bra 	$L__BB8_45;
	setp.eq.s32 	%p24, %r5, 0;
	mov.f32 	%f400, 0f3F800000;
	sub.f32 	%f16, %f400, %f11;
	sub.f32 	%f17, %f400, %f12;
	mul.f32 	%f18, %f16, %f17;
	sub.f32 	%f19, %f400, %f13;
	mov.b32 	%r487, 0;
	mov.b32 	%r486, 1;
	@%p24 bra 	$L__BB8_15;
	setp.gt.u32 	%p25, %r9, %r5;
	mov.u32 	%r486, %r9;
	mov.u32 	%r487, %r6;
	@%p25 bra 	$L__BB8_15;
	mad.lo.s32 	%r487, %r7, %r9, %r6;
	mul.lo.s32 	%r486, %r9, %r9;
	setp.gt.u32 	%p26, %r486, %r5;
	@%p26 bra 	$L__BB8_15;
	mad.lo.s32 	%r487, %r8, %r486, %r487;
	mul.lo.s32 	%r486, %r486, %r9;
$L__BB8_15:
	mul.f32 	%f401, %f18, %f19;
	setp.eq.s32 	%p27, %r5, 0;
	setp.gt.u32 	%p28, %r486, %r5;
	mul.lo.s32 	%r16, %r7, 19349663;
	mul.lo.s32 	%r17, %r8, 83492791;
	xor.b32  	%r18, %r16, %r17;
	xor.b32  	%r299, %r18, %r6;
	selp.b32 	%r300, %r299, %r487, %p28;
	rem.u32 	%r301, %r300, %r5;
	shl.b32 	%r302, %r301, 3;
	mul.wide.u32 	%rd39, %r302, 4;
	add.s64 	%rd40, %rd3, %rd39;
	ld.global.nc.f32 	%f402, [%rd40];
	mul.wide.u32 	%rd41, %r4, 4;
	add.s64 	%rd4, %rd1, %rd41;
	ld.global.f32 	%f403, [%rd4];
	fma.rn.f32 	%f20, %f401, %f402, %f403;
	ld.global.nc.f32 	%f404, [%rd40+4];
	ld.global.f32 	%f405, [%rd4+4];
	fma.rn.f32 	%f21, %f401, %f404, %f405;
	st.global.f32 	[%rd4+4], %f21;
	ld.global.nc.f32 	%f406, [%rd40+8];
	ld.global.f32 	%f407, [%rd4+8];
	fma.rn.f32 	%f22, %f401, %f406, %f407;
	st.global.f32 	[%rd4+8], %f22;
	ld.global.nc.f32 	%f408, [%rd40+12];
	ld.global.f32 	%f409, [%rd4+12];
	fma.rn.f32 	%f23, %f401, %f408, %f409;
	ld.global.nc.f32 	%f410, [%rd40+16];
	ld.global.f32 	%f411, [%rd4+16];
	fma.rn.f32 	%f24, %f401, %f410, %f411;
	ld.global.nc.f32 	%f412, [%rd40+20];
	ld.global.f32 	%f413, [%rd4+20];
	fma.rn.f32 	%f25, %f401, %f412, %f413;
	ld.global.nc.f32 	%f414, [%rd40+24];
	ld.global.f32 	%f415, [%rd4+24];
	fma.rn.f32 	%f26, %f401, %f414, %f415;
	ld.global.nc.f32 	%f416, [%rd40+28];
	ld.global.f32 	%f417, [%rd4+28];
	fma.rn.f32 	%f27, %f401, %f416, %f417;
	add.s32 	%r19, %r6, 1;
	mul.f32 	%f28, %f11, %f17;
	mov.b32 	%r489, 0;
	mov.b32 	%r488, 1;
	@%p27 bra 	$L__BB8_19;
	setp.gt.u32 	%p29, %r9, %r5;
	mov.u32 	%r488, %r9;
	mov.u32 	%r489, %r19;
	@%p29 bra 	$L__BB8_19;
	mad.lo.s32 	%r489, %r7, %r9, %r19;
	mul.lo.s32 	%r488, %r9, %r9;
	setp.gt.u32 	%p30, %r488, %r5;
	@%p30 bra 	$L__BB8_19;
	mad.lo.s32 	%r489, %r8, %r488, %r489;
	mul.lo.s32 	%r488, %r488, %r9;
$L__BB8_19:
	mul.f32 	%f418, %f28, %f19;
	setp.eq.s32 	%p31, %r5, 0;
	setp.gt.u32 	%p32, %r488, %r5;
	xor.b32  	%r305, %r18, %r19;
	selp.b32 	%r306, %r305, %r489, %p32;
	rem.u32 	%r307, %r306, %r5;
	shl.b32 	%r308, %r307, 3;
	mul.wide.u32 	%rd42, %r308, 4;
	add.s64 	%rd43, %rd3, %rd42;
	ld.global.nc.f32 	%f419, [%rd43];
	fma.rn.f32 	%f29, %f418, %f419, %f20;
	st.global.f32 	[%rd4], %f29;
	ld.global.nc.f32 	%f420, [%rd43+4];
	fma.rn.f32 	%f30, %f418, %f420, %f21;
	ld.global.nc.f32 	%f421, [%rd43+8];
	fma.rn.f32 	%f31, %f418, %f421, %f22;
	ld.global.nc.f32 	%f422, [%rd43+12];
	fma.rn.f32 	%f32, %f418, %f422, %f23;
	ld.global.nc.f32 	%f423, [%rd43+16];
	fma.rn.f32 	%f33, %f418, %f423, %f24;
	ld.global.nc.f32 	%f424, [%rd43+20];
	fma.rn.f32 	%f34, %f418, %f424, %f25;
	ld.global.nc.f32 	%f425, [%rd43+24];
	fma.rn.f32 	%f35, %f418, %f425, %f26;
	ld.global.nc.f32 	%f426, [%rd43+28];
	fma.rn.f32 	%f36, %f418, %f426, %f27;
	st.global.f32 	[%rd4+28], %f36;
	add.s32 	%r26, %r7, 1;
	mul.f32 	%f37, %f16, %f12;
	mov.b32 	%r491, 0;
	mov.b32 	%r490, 1;
	@%p31 bra 	$L__BB8_23;
	setp.gt.u32 	%p33, %r9, %r5;
	mov.u32 	%r490, %r9;
	mov.u32 	%r491, %r6;
	@%p33 bra 	$L__BB8_23;
	mad.lo.s32 	%r491, %r26, %r9, %r6;
	mul.lo.s32 	%r490, %r9, %r9;
	setp.gt.u32 	%p34, %r490, %r5;
	@%p34 bra 	$L__BB8_23;
	mad.lo.s32 	%r491, %r8, %r490, %r491;
	mul.lo.s32 	%r490, %r490, %r9;
$L__BB8_23:
	mul.f32 	%f427, %f37, %f19;
	setp.eq.s32 	%p35, %r5, 0;
	setp.gt.u32 	%p36, %r490, %r5;
	add.s32 	%r33, %r16, 19349663;
	xor.b32  	%r34, %r33, %r17;
	xor.b32  	%r311, %r34, %r6;
	selp.b32 	%r312, %r311, %r491, %p36;
	rem.u32 	%r313, %r312, %r5;
	shl.b32 	%r314, %r313, 3;
	mul.wide.u32 	%rd44, %r314, 4;
	add.s64 	%rd45, %rd3, %rd44;
	ld.global.nc.f32 	%f428, [%rd45];
	fma.rn.f32 	%f38, %f427, %f428, %f29;
	ld.global.nc.f32 	%f429, [%rd45+4];
	fma.rn.f32 	%f39, %f427, %f429, %f30;
	ld.global.nc.f32 	%f430, [%rd45+8];
	fma.rn.f32 	%f40, %f427, %f430, %f31;
	ld.global.nc.f32 	%f431, [%rd45+12];
	fma.rn.f32 	%f41, %f427, %f431, %f32;
	ld.global.nc.f32 	%f432, [%rd45+16];
	fma.rn.f32 	%f42, %f427, %f432, %f33;
	ld.global.nc.f32 	%f433, [%rd45+20];
	fma.rn.f32 	%f43, %f427, %f433, %f34;
	st.global.f32 	[%rd4+20], %f43;
	ld.global.nc.f32 	%f434, [%rd45+24];
	fma.rn.f32 	%f44, %f427, %f434, %f35;
	st.global.f32 	[%rd4+24], %f44;
	ld.global.nc.f32 	%f435, [%rd45+28];
	fma.rn.f32 	%f45, %f427, %f435, %f36;
	mul.f32 	%f46, %f11, %f12;
	mov.b32 	%r493, 0;
	mov.b32 	%r492, 1;
	@%p35 bra 	$L__BB8_27;
	setp.gt.u32 	%p37, %r9, %r5;
	mov.u32 	%r492, %r9;
	mov.u32 	%r493, %r19;
	@%p37 bra 	$L__BB8_27;
	mad.lo.s32 	%r493, %r26, %r9, %r19;
	mul.lo.s32 	%r492, %r9, %r9;
	setp.gt.u32 	%p38, %r492, %r5;
	@%p38 bra 	$L__BB8_27;
	mad.lo.s32 	%r493, %r8, %r492, %r493;
	mul.lo.s32 	%r492, %r492, %r9;
$L__BB8_27:
	mul.f32 	%f436, %f46, %f19;
	setp.eq.s32 	%p39, %r5, 0;
	setp.gt.u32 	%p40, %r492, %r5;
	xor.b32  	%r317, %r34, %r19;
	selp.b32 	%r318, %r317, %r493, %p40;
	rem.u32 	%r319, %r318, %r5;
	shl.b32 	%r320, %r319, 3;
	mul.wide.u32 	%rd46, %r320, 4;
	add.s64 	%rd47, %rd3, %rd46;
	ld.global.nc.f32 	%f437, [%rd47];
	fma.rn.f32 	%f47, %f436, %f437, %f38;
	ld.global.nc.f32 	%f438, [%rd47+4];
	fma.rn.f32 	%f48, %f436, %f438, %f39;
	ld.global.nc.f32 	%f439, [%rd47+8];
	fma.rn.f32 	%f49, %f436, %f439, %f40;
	ld.global.nc.f32 	%f440, [%rd47+12];
	fma.rn.f32 	%f50, %f436, %f440, %f41;
	st.global.f32 	[%rd4+12], %f50;
	ld.global.nc.f32 	%f441, [%rd47+16];
	fma.rn.f32 	%f51, %f436, %f441, %f42;
	st.global.f32 	[%rd4+16], %f51;
	ld.global.nc.f32 	%f442, [%rd47+20];
	fma.rn.f32 	%f52, %f436, %f442, %f43;
	ld.global.nc.f32 	%f443, [%rd47+24];
	fma.rn.f32 	%f53, %f436, %f443, %f44;
	ld.global.nc.f32 	%f444, [%rd47+28];
	fma.rn.f32 	%f54, %f436, %f444, %f45;
	add.s32 	%r41, %r8, 1;
	mov.b32 	%r495, 0;
	mov.b32 	%r494, 1;
	@%p39 bra 	$L__BB8_31;
	setp.gt.u32 	%p41, %r9, %r5;
	mov.u32 	%r494, %r9;
	mov.u32 	%r495, %r6;
	@%p41 bra 	$L__BB8_31;
	mad.lo.s32 	%r495, %r7, %r9, %r6;
	mul.lo.s32 	%r494, %r9, %r9;
	setp.gt.u32 	%p42, %r494, %r5;
	@%p42 bra 	$L__BB8_31;
	mad.lo.s32 	%r495, %r41, %r494, %r495;
	mul.lo.s32 	%r494, %r494, %r9;
$L__BB8_31:
	mul.f32 	%f445, %f18, %f13;
	setp.eq.s32 	%p43, %r5, 0;
	setp.gt.u32 	%p44, %r494, %r5;
	add.s32 	%r48, %r17, 83492791;
	xor.b32  	%r49, %r16, %r48;
	xor.b32  	%r323, %r49, %r6;
	selp.b32 	%r324, %r323, %r495, %p44;
	rem.u32 	%r325, %r324, %r5;
	shl.b32 	%r326, %r325, 3;
	mul.wide.u32 	%rd48, %r326, 4;
	add.s64 	%rd49, %rd3, %rd48;
	ld.global.nc.f32 	%f446, [%rd49];
	fma.rn.f32 	%f55, %f445, %f446, %f47;
	st.global.f32 	[%rd4], %f55;
	ld.global.nc.f32 	%f447, [%rd49+4];
	fma.rn.f32 	%f56, %f445, %f447, %f48;
	st.global.f32 	[%rd4+4], %f56;
	ld.global.nc.f32 	%f448, [%rd49+8];
	fma.rn.f32 	%f57, %f445, %f448, %f49;
	st.global.f32 	[%rd4+8], %f57;
	ld.global.nc.f32 	%f449, [%rd49+12];
	fma.rn.f32 	%f58, %f445, %f449, %f50;
	ld.global.nc.f32 	%f450, [%rd49+16];
	fma.rn.f32 	%f59, %f445, %f450, %f51;
	ld.global.nc.f32 	%f451, [%rd49+20];
	fma.rn.f32 	%f60, %f445, %f451, %f52;
	ld.global.nc.f32 	%f452, [%rd49+24];
	fma.rn.f32 	%f61, %f445, %f452, %f53;
	ld.global.nc.f32 	%f453, [%rd49+28];
	fma.rn.f32 	%f62, %f445, %f453, %f54;
	mov.b32 	%r497, 0;
	mov.b32 	%r496, 1;
	@%p43 bra 	$L__BB8_35;
	setp.gt.u32 	%p45, %r9, %r5;
	mov.u32 	%r496, %r9;
	mov.u32 	%r497, %r19;
	@%p45 bra 	$L__BB8_35;
	mad.lo.s32 	%r497, %r7, %r9, %r19;
	mul.lo.s32 	%r496, %r9, %r9;
	setp.gt.u32 	%p46, %r496, %r5;
	@%p46 bra 	$L__BB8_35;
	mad.lo.s32 	%r497, %r41, %r496, %r497;
	mul.lo.s32 	%r496, %r496, %r9;
$L__BB8_35:
	mul.f32 	%f454, %f28, %f13;
	setp.eq.s32 	%p47, %r5, 0;
	setp.gt.u32 	%p48, %r496, %r5;
	xor.b32  	%r329, %r49, %r19;
	selp.b32 	%r330, %r329, %r497, %p48;
	rem.u32 	%r331, %r330, %r5;
	shl.b32 	%r332, %r331, 3;
	mul.wide.u32 	%rd50, %r332, 4;
	add.s64 	%rd51, %rd3, %rd50;
	ld.global.nc.f32 	%f455, [%rd51];
	fma.rn.f32 	%f63, %f454, %f455, %f55;
	ld.global.nc.f32 	%f456, [%rd51+4];
	fma.rn.f32 	%f64, %f454, %f456, %f56;
	ld.global.nc.f32 	%f457, [%rd51+8];
	fma.rn.f32 	%f65, %f454, %f457, %f57;
	ld.global.nc.f32 	%f458, [%rd51+12];
	fma.rn.f32 	%f66, %f454, %f458, %f58;
	ld.global.nc.f32 	%f459, [%rd51+16];
	fma.rn.f32 	%f67, %f454, %f459, %f59;
	ld.global.nc.f32 	%f460, [%rd51+20];
	fma.rn.f32 	%f68, %f454, %f460, %f60;
	ld.global.nc.f32 	%f461, [%rd51+24];
	fma.rn.f32 	%f69, %f454, %f461, %f61;
	ld.global.nc.f32 	%f462, [%rd51+28];
	fma.rn.f32 	%f70, %f454, %f462, %f62;
	mov.b32 	%r499, 0;
	mov.b32 	%r498, 1;
	@%p47 bra 	$L__BB8_39;
	setp.gt.u32 	%p49, %r9, %r5;
	mov.u32 	%r498, %r9;
	mov.u32 	%r499, %r6;
	@%p49 bra 	$L__BB8_39;
	mad.lo.s32 	%r499, %r26, %r9, %r6;
	mul.lo.s32 	%r498, %r9, %r9;
	setp.gt.u32 	%p50, %r498, %r5;
	@%p50 bra 	$L__BB8_39;
	mad.lo.s32 	%r499, %r41, %r498, %r499;
	mul.lo.s32 	%r498, %r498, %r9;
$L__BB8_39:
	mul.f32 	%f463, %f37, %f13;
	setp.eq.s32 	%p51, %r5, 0;
	setp.gt.u32 	%p52, %r498, %r5;
	xor.b32  	%r62, %r33, %r48;
	xor.b32  	%r335, %r62, %r6;
	selp.b32 	%r336, %r335, %r499, %p52;
	rem.u32 	%r337, %r336, %r5;
	shl.b32 	%r338, %r337, 3;
	mul.wide.u32 	%rd52, %r338, 4;
	add.s64 	%rd53, %rd3, %rd52;
	ld.global.nc.f32 	%f464, [%rd53];
	fma.rn.f32 	%f71, %f463, %f464, %f63;
	ld.global.nc.f32 	%f465, [%rd53+4];
	fma.rn.f32 	%f72, %f463, %f465, %f64;
	ld.global.nc.f32 	%f466, [%rd53+8];
	fma.rn.f32 	%f73, %f463, %f466, %f65;
	ld.global.nc.f32 	%f467, [%rd53+12];
	fma.rn.f32 	%f74, %f463, %f467, %f66;
	ld.global.nc.f32 	%f468, [%rd53+16];
	fma.rn.f32 	%f75, %f463, %f468, %f67;
	ld.global.nc.f32 	%f469, [%rd53+20];
	fma.rn.f32 	%f76, %f463, %f469, %f68;
	ld.global.nc.f32 	%f470, [%rd53+24];
	fma.rn.f32 	%f77, %f463, %f470, %f69;
	ld.global.nc.f32 	%f471, [%rd53+28];
	fma.rn.f32 	%f78, %f463, %f471, %f70;
	mov.b32 	%r501, 0;
	mov.b32 	%r500, 1;
	@%p51 bra 	$L__BB8_43;
	setp.gt.u32 	%p53, %r9, %r5;
	mov.u32 	%r500, %r9;
	mov.u32 	%r501, %r19;
	@%p53 bra 	$L__BB8_43;
	mad.lo.s32 	%r501, %r26, %r9, %r19;
	mul.lo.s32 	%r500, %r9, %r9;
	setp.gt.u32 	%p54, %r500, %r5;
	@%p54 bra 	$L__BB8_43;
	mad.lo.s32 	%r501, %r41, %r500, %r501;
	mul.lo.s32 	%r500, %r500, %r9;
$L__BB8_43:
	mul.f32 	%f472, %f46, %f13;
	setp.gt.u32 	%p55, %r500, %r5;
	xor.b32  	%r339, %r62, %r19;
	selp.b32 	%r340, %r339, %r501, %p55;
	rem.u32 	%r341, %r340, %r5;
	shl.b32 	%r342, %r341, 3;
	mul.wide.u32 	%rd54, %r342, 4;
	add.s64 	%rd55, %rd3, %rd54;
	ld.global.nc.f32 	%f473, [%rd55];
	fma.rn.f32 	%f474, %f472, %f473, %f71;
	st.global.f32 	[%rd4], %f474;
	ld.global.nc.f32 	%f475, [%rd55+4];
	fma.rn.f32 	%f476, %f472, %f475, %f72;
	st.global.f32 	[%rd4+4], %f476;
	ld.global.nc.f32 	%f477, [%rd55+8];
	fma.rn.f32 	%f478, %f472, %f477, %f73;
	st.global.f32 	[%rd4+8], %f478;
	ld.global.nc.f32 	%f479, [%rd55+12];
	fma.rn.f32 	%f480, %f472, %f479, %f74;
	st.global.f32 	[%rd4+12], %f480;
	ld.global.nc.f32 	%f481, [%rd55+16];
	fma.rn.f32 	%f482, %f472, %f481, %f75;
	st.global.f32 	[%rd4+16], %f482;
	ld.global.nc.f32 	%f483, [%rd55+20];
	fma.rn.f32 	%f484, %f472, %f483, %f76;
	st.global.f32 	[%rd4+20], %f484;
	ld.global.nc.f32 	%f485, [%rd55+24];
	fma.rn.f32 	%f486, %f472, %f485, %f77;
	st.global.f32 	[%rd4+24], %f486;
	ld.global.nc.f32 	%f487, [%rd55+28];
	fma.rn.f32 	%f488, %f472, %f487, %f78;
	st.global.f32 	[%rd4+28], %f488;
	bra.uni 	$L__BB8_46;
$L__BB8_44:
	setp.eq.f32 	%p23, %f15, %f14;
	abs.f32 	%f237, %f14;
	mov.f32 	%f238, 0f3F800000;
	sub.f32 	%f239, %f238, %f11;
	sub.f32 	%f240, %f238, %f12;
	mul.f32 	%f241, %f239, %f240;
	sub.f32 	%f242, %f238, %f13;
	mul.f32 	%f243, %f241, %f242;
	lg2.approx.f32 	%f244, %f237;
	mul.f32 	%f245, %f244, 0fBF2AAAAB;
	ex2.approx.ftz.f32 	%f246, %f245;
	mul.f32 	%f247, %f237, %f246;
	neg.f32 	%f248, %f247;
	mul.f32 	%f249, %f246, %f248;
	fma.rn.f32 	%f250, %f247, %f249, 0f3F800000;
	mul.f32 	%f251, %f250, 0f3EAAAAAB;
	fma.rn.f32 	%f252, %f247, %f251, %f247;
	selp.f32 	%f253, %f15, %f252, %p23;
	cvt.rzi.u32.f32 	%r260, %f253;
	rem.u32 	%r261, %r6, %r260;
	rem.u32 	%r262, %r7, %r260;
	mul.lo.s32 	%r263, %r262, %r260;
	add.s32 	%r264, %r263, %r261;
	mul.lo.s32 	%r265, %r260, %r260;
	rem.u32 	%r266, %r8, %r260;
	mul.lo.s32 	%r267, %r266, %r265;
	add.s32 	%r268, %r267, %r264;
	shl.b32 	%r269, %r268, 3;
	mul.wide.u32 	%rd21, %r269, 4;
	add.s64 	%rd22, %rd3, %rd21;
	ld.global.nc.f32 	%f254, [%rd22];
	mul.wide.u32 	%rd23, %r4, 4;
	add.s64 	%rd24, %rd1, %rd23;
	ld.global.f32 	%f255, [%rd24];
	fma.rn.f32 	%f256, %f243, %f254, %f255;
	ld.global.nc.f32 	%f257, [%rd22+4];
	ld.global.f32 	%f258, [%rd24+4];
	fma.rn.f32 	%f259, %f243, %f257, %f258;
	ld.global.nc.f32 	%f260, [%rd22+8];
	ld.global.f32 	%f261, [%rd24+8];
	fma.rn.f32 	%f262, %f243, %f260, %f261;
	ld.global.nc.f32 	%f263, [%rd22+12];
	ld.global.f32 	%f264, [%rd24+12];
	fma.rn.f32 	%f265, %f243, %f263, %f264;
	ld.global.nc.f32 	%f266, [%rd22+16];
	ld.global.f32 	%f267, [%rd24+16];
	fma.rn.f32 	%f268, %f243, %f266, %f267;
	ld.global.nc.f32 	%f269, [%rd22+20];
	ld.global.f32 	%f270, [%rd24+20];
	fma.rn.f32 	%f271, %f243, %f269, %f270;
	ld.global.nc.f32 	%f272, [%rd22+24];
	ld.global.f32 	%f273, [%rd24+24];
	fma.rn.f32 	%f274, %f243, %f272, %f273;
	ld.global.nc.f32 	%f275, [%rd22+28];
	ld.global.f32 	%f276, [%rd24+28];
	fma.rn.f32 	%f277, %f243, %f275, %f276;
	add.s32 	%r270, %r6, 1;
	mul.f32 	%f278, %f11, %f240;
	mul.f32 	%f279, %f278, %f242;
	rem.u32 	%r271, %r270, %r260;
	add.s32 	%r272, %r263, %r271;
	add.s32 	%r273, %r267, %r272;
	shl.b32 	%r274, %r273, 3;
	mul.wide.u32 	%rd25, %r274, 4;
	add.s64 	%rd26, %rd3, %rd25;
	ld.global.nc.f32 	%f280, [%rd26];
	fma.rn.f32 	%f281, %f279, %f280, %f256;
	ld.global.nc.f32 	%f282, [%rd26+4];
	fma.rn.f32 	%f283, %f279, %f282, %f259;
	ld.global.nc.f32 	%f284, [%rd26+8];
	fma.rn.f32 	%f285, %f279, %f284, %f262;
	ld.global.nc.f32 	%f286, [%rd26+12];
	fma.rn.f32 	%f287, %f279, %f286, %f265;
	ld.global.nc.f32 	%f288, [%rd26+16];
	fma.rn.f32 	%f289, %f279, %f288, %f268;
	ld.global.nc.f32 	%f290, [%rd26+20];
	fma.rn.f32 	%f291, %f279, %f290, %f271;
	ld.global.nc.f32 	%f292, [%rd26+24];
	fma.rn.f32 	%f293, %f279, %f292, %f274;
	ld.global.nc.f32 	%f294, [%rd26+28];
	fma.rn.f32 	%f295, %f279, %f294, %f277;
	add.s32 	%r275, %r7, 1;
	mul.f32 	%f296, %f239, %f12;
	mul.f32 	%f297, %f296, %f242;
	rem.u32 	%r276, %r275, %r260;
	mul.lo.s32 	%r277, %r276, %r260;
	add.s32 	%r278, %r277, %r261;
	add.s32 	%r279, %r267, %r278;
	shl.b32 	%r280, %r279, 3;
	mul.wide.u32 	%rd27, %r280, 4;
	add.s64 	%rd28, %rd3, %rd27;
	ld.global.nc.f32 	%f298, [%rd28];
	fma.rn.f32 	%f299, %f297, %f298, %f281;
	ld.global.nc.f32 	%f300, [%rd28+4];
	fma.rn.f32 	%f301, %f297, %f300, %f283;
	ld.global.nc.f32 	%f302, [%rd28+8];
	fma.rn.f32 	%f303, %f297, %f302, %f285;
	ld.global.nc.f32 	%f304, [%rd28+12];
	fma.rn.f32 	%f305, %f297, %f304, %f287;
	ld.global.nc.f32 	%f306, [%rd28+16];
	fma.rn.f32 	%f307, %f297, %f306, %f289;
	ld.global.nc.f32 	%f308, [%rd28+20];
	fma.rn.f32 	%f309, %f297, %f308, %f291;
	ld.global.nc.f32 	%f310, [%rd28+24];
	fma.rn.f32 	%f311, %f297, %f310, %f293;
	ld.global.nc.f32 	%f312, [%rd28+28];
	fma.rn.f32 	%f313, %f297, %f312, %f295;
	mul.f32 	%f314, %f11, %f12;
	mul.f32 	%f315, %f314, %f242;
	add.s32 	%r281, %r277, %r271;
	add.s32 	%r282, %r267, %r281;
	shl.b32 	%r283, %r282, 3;
	mul.wide.u32 	%rd29, %r283, 4;
	add.s64 	%rd30, %rd3, %rd29;
	ld.global.nc.f32 	%f316, [%rd30];
	fma.rn.f32 	%f317, %f315, %f316, %f299;
	ld.global.nc.f32 	%f318, [%rd30+4];
	fma.rn.f32 	%f319, %f315, %f318, %f301;
	ld.global.nc.f32 	%f320, [%rd30+8];
	fma.rn.f32 	%f321, %f315, %f320, %f303;
	ld.global.nc.f32 	%f322, [%rd30+12];
	fma.rn.f32 	%f323, %f315, %f322, %f305;
	ld.global.nc.f32 	%f324, [%rd30+16];
	fma.rn.f32 	%f325, %f315, %f324, %f307;
	ld.global.nc.f32 	%f326, [%rd30+20];
	fma.rn.f32 	%f327, %f315, %f326, %f309;
	ld.global.nc.f32 	%f328, [%rd30+24];
	fma.rn.f32 	%f329, %f315, %f328, %f311;
	ld.global.nc.f32 	%f330, [%rd30+28];
	fma.rn.f32 	%f331, %f315, %f330, %f313;
	add.s32 	%r284, %r8, 1;
	mul.f32 	%f332, %f241, %f13;
	rem.u32 	%r285, %r284, %r260;
	mul.lo.s32 	%r286, %r285, %r265;
	add.s32 	%r287, %r286, %r264;
	shl.b32 	%r288, %r287, 3;
	mul.wide.u32 	%rd31, %r288, 4;
	add.s64 	%rd32, %rd3, %rd31;
	ld.global.nc.f32 	%f333, [%rd32];
	fma.rn.f32 	%f334, %f332, %f333, %f317;
	ld.global.nc.f32 	%f335, [%rd32+4];
	fma.rn.f32 	%f336, %f332, %f335, %f319;
	ld.global.nc.f32 	%f337, [%rd32+8];
	fma.rn.f32 	%f338, %f332, %f337, %f321;
	ld.global.nc.f32 	%f339, [%rd32+12];
	fma.rn.f32 	%f340, %f332, %f339, %f323;
	ld.global.nc.f32 	%f341, [%rd32+16];
	fma.rn.f32 	%f342, %f332, %f341, %f325;
	ld.global.nc.f32 	%f343, [%rd32+20];
	fma.rn.f32 	%f344, %f332, %f343, %f327;
	ld.global.nc.f32 	%f345, [%rd32+24];
	fma.rn.f32 	%f346, %f332, %f345, %f329;
	ld.global.nc.f32 	%f347, [%rd32+28];
	fma.rn.f32 	%f348, %f332, %f347, %f331;
	mul.f32 	%f349, %f278, %f13;
	add.s32 	%r289, %r286, %r272;
	shl.b32 	%r290, %r289, 3;
	mul.wide.u32 	%rd33, %r290, 4;
	add.s64 	%rd34, %rd3, %rd33;
	ld.global.nc.f32 	%f350, [%rd34];
	fma.rn.f32 	%f351, %f349, %f350, %f334;
	ld.global.nc.f32 	%f352, [%rd34+4];
	fma.rn.f32 	%f353, %f349, %f352, %f336;
	ld.global.nc.f32 	%f354, [%rd34+8];
	fma.rn.f32 	%f355, %f349, %f354, %f338;
	ld.global.nc.f32 	%f356, [%rd34+12];
	fma.rn.f32 	%f357, %f349, %f356, %f340;
	ld.global.nc.f32 	%f358, [%rd34+16];
	fma.rn.f32 	%f359, %f349, %f358, %f342;
	ld.global.nc.f32 	%f360, [%rd34+20];
	fma.rn.f32 	%f361, %f349, %f360, %f344;
	ld.global.nc.f32 	%f362, [%rd34+24];
	fma.rn.f32 	%f363, %f349, %f362, %f346;
	ld.global.nc.f32 	%f364, [%rd34+28];
	fma.rn.f32 	%f365, %f349, %f364, %f348;
	mul.f32 	%f366, %f296, %f13;
	add.s32 	%r291, %r286, %r278;
	shl.b32 	%r292, %r291, 3;
	mul.wide.u32 	%rd35, %r292, 4;
	add.s64 	%rd36, %rd3, %rd35;
	ld.global.nc.f32 	%f367, [%rd36];
	fma.rn.f32 	%f368, %f366, %f367, %f351;
	ld.global.nc.f32 	%f369, [%rd36+4];
	fma.rn.f32 	%f370, %f366, %f369, %f353;
	ld.global.nc.f32 	%f371, [%rd36+8];
	fma.rn.f32 	%f372, %f366, %f371, %f355;
	ld.global.nc.f32 	%f373, [%rd36+12];
	fma.rn.f32 	%f374, %f366, %f373, %f357;
	ld.global.nc.f32 	%f375, [%rd36+16];
	fma.rn.f32 	%f376, %f366, %f375, %f359;
	ld.global.nc.f32 	%f377, [%rd36+20];
	fma.rn.f32 	%f378, %f366, %f377, %f361;
	ld.global.nc.f32 	%f379, [%rd36+24];
	fma.rn.f32 	%f380, %f366, %f379, %f363;
	ld.global.nc.f32 	%f381, [%rd36+28];
	fma.rn.f32 	%f382, %f366, %f381, %f365;
	mul.f32 	%f383, %f314, %f13;
	add.s32 	%r293, %r286, %r281;
	shl.b32 	%r294, %r293, 3;
	mul.wide.u32 	%rd37, %r294, 4;
	add.s64 	%rd38, %rd3, %rd37;
	ld.global.nc.f32 	%f384, [%rd38];
	fma.rn.f32 	%f385, %f383, %f384, %f368;
	st.global.f32 	[%rd24], %f385;
	ld.global.nc.f32 	%f386, [%rd38+4];
	fma.rn.f32 	%f387, %f383, %f386, %f370;
	st.global.f32 	[%rd24+4], %f387;
	ld.global.nc.f32 	%f388, [%rd38+8];
	fma.rn.f32 	%f389, %f383, %f388, %f372;
	st.global.f32 	[%rd24+8], %f389;
	ld.global.nc.f32 	%f390, [%rd38+12];
	fma.rn.f32 	%f391, %f383, %f390, %f374;
	st.global.f32 	[%rd24+12], %f391;
	ld.global.nc.f32 	%f392, [%rd38+16];
	fma.rn.f32 	%f393, %f383, %f392, %f376;
	st.global.f32 	[%rd24+16], %f393;
	ld.global.nc.f32 	%f394, [%rd38+20];
	fma.rn.f32 	%f395, %f383, %f394, %f378;
	st.global.f32 	[%rd24+20], %f395;
	ld.global.nc.f32 	%f396, [%rd38+24];
	fma.rn.f32 	%f397, %f383, %f396, %f380;
	st.global.f32 	[%rd24+24], %f397;
	ld.global.nc.f32 	%f398, [%rd38+28];
	fma.rn.f32 	%f399, %f383, %f398, %f382;
	st.global.f32 	[%rd24+28], %f399;
	bra.uni 	$L__BB8_46;
$L__BB8_45:
	mov.f32 	%f489, 0f3F800000;
	sub.f32 	%f490, %f489, %f11;
	sub.f32 	%f491, %f489, %f12;
	mul.f32 	%f492, %f490, %f491;
	sub.f32 	%f493, %f489, %f13;
	mul.f32 	%f494, %f492, %f493;
	ld.global.nc.f32 	%f495, [%rd3];
	mul.wide.u32 	%rd56, %r4, 4;
	add.s64 	%rd57, %rd1, %rd56;
	ld.global.f32 	%f496, [%rd57];
	fma.rn.f32 	%f497, %f494, %f495, %f496;
	ld.global.nc.f32 	%f498, [%rd3+4];
	ld.global.f32 	%f499, [%rd57+4];
	fma.rn.f32 	%f500, %f494, %f498, %f499;
	ld.global.nc.f32 	%f501, [%rd3+8];
	ld.global.f32 	%f502, [%rd57+8];
	fma.rn.f32 	%f503, %f494, %f501, %f502;
	ld.global.nc.f32 	%f504, [%rd3+12];
	ld.global.f32 	%f505, [%rd57+12];
	fma.rn.f32 	%f506, %f494, %f504, %f505;
	ld.global.nc.f32 	%f507, [%rd3+16];
	ld.global.f32 	%f508, [%rd57+16];
	fma.rn.f32 	%f509, %f494, %f507, %f508;
	ld.global.nc.f32 	%f510, [%rd3+20];
	ld.global.f32 	%f511, [%rd57+20];
	fma.rn.f32 	%f512, %f494, %f510, %f511;
	ld.global.nc.f32 	%f513, [%rd3+24];
	ld.global.f32 	%f514, [%rd57+24];
	fma.rn.f32 	%f515, %f494, %f513, %f514;
	ld.global.nc.f32 	%f516, [%rd3+28];
	ld.global.f32 	%f517, [%rd57+28];
	fma.rn.f32 	%f518, %f494, %f516, %f517;
	mul.f32 	%f519, %f11, %f491;
	mul.f32 	%f520, %f519, %f493;
	fma.rn.f32 	%f521, %f520, %f495, %f497;
	fma.rn.f32 	%f522, %f520, %f498, %f500;
	fma.rn.f32 	%f523, %f520, %f501, %f503;
	fma.rn.f32 	%f524, %f520, %f504, %f506;
	fma.rn.f32 	%f525, %f520, %f507, %f509;
	fma.rn.f32 	%f526, %f520, %f510, %f512;
	fma.rn.f32 	%f527, %f520, %f513, %f515;
	fma.rn.f32 	%f528, %f520, %f516, %f518;
	mul.f32 	%f529, %f490, %f12;
	mul.f32 	%f530, %f529, %f493;
	fma.rn.f32 	%f531, %f530, %f495, %f521;
	fma.rn.f32 	%f532, %f530, %f498, %f522;
	fma.rn.f32 	%f533, %f530, %f501, %f523;
	fma.rn.f32 	%f534, %f530, %f504, %f524;
	fma.rn.f32 	%f535, %f530, %f507, %f525;
	fma.rn.f32 	%f536, %f530, %f510, %f526;
	fma.rn.f32 	%f537, %f530, %f513, %f527;
	fma.rn.f32 	%f538, %f530, %f516, %f528;
	mul.f32 	%f539, %f11, %f12;
	mul.f32 	%f540, %f539, %f493;
	fma.rn.f32 	%f541, %f540, %f495, %f531;
	fma.rn.f32 	%f542, %f540, %f498, %f532;
	fma.rn.f32 	%f543, %f540, %f501, %f533;
	fma.rn.f32 	%f544, %f540, %f504, %f534;
	fma.rn.f32 	%f545, %f540, %f507, %f535;
	fma.rn.f32 	%f546, %f540, %f510, %f536;
	fma.rn.f32 	%f547, %f540, %f513, %f537;
	fma.rn.f32 	%f548, %f540, %f516, %f538;
	mul.f32 	%f549, %f492, %f13;
	fma.rn.f32 	%f550, %f549, %f495, %f541;
	fma.rn.f32 	%f551, %f549, %f498, %f542;
	fma.rn.f32 	%f552, %f549, %f501, %f543;
	fma.rn.f32 	%f553, %f549, %f504, %f544;
	fma.rn.f32 	%f554, %f549, %f507, %f545;
	fma.rn.f32 	%f555, %f549, %f510, %f546;
	fma.rn.f32 	%f556, %f549, %f513, %f547;
	fma.rn.f32 	%f557, %f549, %f516, %f548;
	mul.f32 	%f558, %f519, %f13;
	fma.rn.f32 	%f559, %f558, %f495, %f550;
	fma.rn.f32 	%f560, %f558, %f498, %f551;
	fma.rn.f32 	%f561, %f558, %f501, %f552;
	fma.rn.f32 	%f562, %f558, %f504, %f553;
	fma.rn.f32 	%f563, %f558, %f507, %f554;
	fma.rn.f32 	%f564, %f558, %f510, %f555;
	fma.rn.f32 	%f565, %f558, %f513, %f556;
	fma.rn.f32 	%f566, %f558, %f516, %f557;
	mul.f32 	%f567, %f529, %f13;
	fma.rn.f32 	%f568, %f567, %f495, %f559;
	fma.rn.f32 	%f569, %f567, %f498, %f560;
	fma.rn.f32 	%f570, %f567, %f501, %f561;
	fma.rn.f32 	%f571, %f567, %f504, %f562;
	fma.rn.f32 	%f572, %f567, %f507, %f563;
	fma.rn.f32 	%f573, %f567, %f510, %f564;
	fma.rn.f32 	%f574, %f567, %f513, %f565;
	fma.rn.f32 	%f575, %f567, %f516, %f566;
	mul.f32 	%f576, %f539, %f13;
	fma.rn.f32 	%f577, %f576, %f495, %f568;
	st.global.f32 	[%rd57], %f577;
	fma.rn.f32 	%f578, %f576, %f498, %f569;
	st.global.f32 	[%rd57+4], %f578;
	fma.rn.f32 	%f579, %f576, %f501, %f570;
	st.global.f32 	[%rd57+8], %f579;
	fma.rn.f32 	%f580, %f576, %f504, %f571;
	st.global.f32 	[%rd57+12], %f580;
	fma.rn.f32 	%f581, %f576, %f507, %f572;
	st.global.f32 	[%rd57+16], %f581;
	fma.rn.f32 	%f582, %f576, %f510, %f573;
	st.global.f32 	[%rd57+20], %f582;
	fma.rn.f32 	%f583, %f576, %f513, %f574;
	st.global.f32 	[%rd57+24], %f583;
	fma.rn.f32 	%f584, %f576, %f516, %f575;
	st.global.f32 	[%rd57+28], %f584;
$L__BB8_46:
	setp.eq.s16 	%p56, %rs1, 0;
	@%p56 bra 	$L__BB8_148;
	mul.lo.s32 	%r69, %r3, 24;
	setp.eq.s32 	%p57, %r236, 1;
	@%p57 bra 	$L__BB8_146;
	setp.ne.s32 	%p58, %r236, 0;
	@%p58 bra 	$L__BB8_147;
	setp.eq.s32 	%p60, %r5, 0;
	add.s32 	%r70, %r6, 1;
	mov.f32 	%f891, 0f3F800000;
	sub.f32 	%f892, %f891, %f11;
	mul.f32 	%f79, %f10, %f892;
	mov.b32 	%r534, 0;
	@%p60 bra 	$L__BB8_53;
	setp.gt.u32 	%p61, %r9, %r5;
	mov.u32 	%r534, %r6;
	@%p61 bra 	$L__BB8_53;
	mul.lo.s32 	%r187, %r9, %r9;
	setp.gt.u32 	%p62, %r187, %r5;
	mov.u32 	%r534, %r6;
	@%p62 bra 	$L__BB8_53;
	mad.lo.s32 	%r534, %r8, %r187, %r6;
$L__BB8_53:
	setp.eq.s32 	%p63, %r5, 0;
	rem.u32 	%r192, %r534, %r5;
	mov.b32 	%r535, 0;
	@%p63 bra 	$L__BB8_57;
	setp.gt.u32 	%p64, %r9, %r5;
	mov.u32 	%r535, %r70;
	@%p64 bra 	$L__BB8_57;
	mul.lo.s32 	%r193, %r9, %r9;
	setp.gt.u32 	%p65, %r193, %r5;
	mov.u32 	%r535, %r70;
	@%p65 bra 	$L__BB8_57;
	mad.lo.s32 	%r535, %r8, %r193, %r70;
$L__BB8_57:
	mov.f32 	%f893, 0f3F800000;
	sub.f32 	%f131, %f893, %f13;
	mul.f32 	%f894, %f79, %f131;
	setp.eq.s32 	%p66, %r5, 0;
	rem.u32 	%r388, %r535, %r5;
	shl.b32 	%r389, %r388, 3;
	mul.wide.u32 	%rd85, %r389, 4;
	add.s64 	%rd86, %rd3, %rd85;
	ld.global.nc.f32 	%f895, [%rd86];
	shl.b32 	%r390, %r192, 3;
	mul.wide.u32 	%rd87, %r390, 4;
	add.s64 	%rd88, %rd3, %rd87;
	ld.global.nc.f32 	%f896, [%rd88];
	sub.f32 	%f897, %f895, %f896;
	mul.wide.u32 	%rd89, %r69, 4;
	add.s64 	%rd5, %rd2, %rd89;
	ld.global.f32 	%f898, [%rd5];
	fma.rn.f32 	%f132, %f894, %f897, %f898;
	st.global.f32 	[%rd5], %f132;
	ld.global.nc.f32 	%f899, [%rd86+4];
	ld.global.nc.f32 	%f900, [%rd88+4];
	sub.f32 	%f901, %f899, %f900;
	ld.global.f32 	%f902, [%rd5+4];
	fma.rn.f32 	%f133, %f894, %f901, %f902;
	st.global.f32 	[%rd5+4], %f133;
	ld.global.nc.f32 	%f903, [%rd86+8];
	ld.global.nc.f32 	%f904, [%rd88+8];
	sub.f32 	%f905, %f903, %f904;
	ld.global.f32 	%f906, [%rd5+8];
	fma.rn.f32 	%f134, %f894, %f905, %f906;
	st.global.f32 	[%rd5+8], %f134;
	ld.global.nc.f32 	%f907, [%rd86+12];
	ld.global.nc.f32 	%f908, [%rd88+12];
	sub.f32 	%f909, %f907, %f908;
	ld.global.f32 	%f910, [%rd5+12];
	fma.rn.f32 	%f135, %f894, %f909, %f910;
	ld.global.nc.f32 	%f911, [%rd86+16];
	ld.global.nc.f32 	%f912, [%rd88+16];
	sub.f32 	%f913, %f911, %f912;
	ld.global.f32 	%f914, [%rd5+16];
	fma.rn.f32 	%f136, %f894, %f913, %f914;
	ld.global.nc.f32 	%f915, [%rd86+20];
	ld.global.nc.f32 	%f916, [%rd88+20];
	sub.f32 	%f917, %f915, %f916;
	ld.global.f32 	%f918, [%rd5+20];
	fma.rn.f32 	%f137, %f894, %f917, %f918;
	ld.global.nc.f32 	%f919, [%rd86+24];
	ld.global.nc.f32 	%f920, [%rd88+24];
	sub.f32 	%f921, %f919, %f920;
	ld.global.f32 	%f922, [%rd5+24];
	fma.rn.f32 	%f138, %f894, %f921, %f922;
	ld.global.nc.f32 	%f923, [%rd86+28];
	ld.global.nc.f32 	%f924, [%rd88+28];
	sub.f32 	%f925, %f923, %f924;
	ld.global.f32 	%f926, [%rd5+28];
	fma.rn.f32 	%f139, %f894, %f925, %f926;
	mul.f32 	%f140, %f10, %f11;
	mov.b32 	%r536, 0;
	@%p66 bra 	$L__BB8_61;
	setp.gt.u32 	%p67, %r9, %r5;
	mov.u32 	%r536, %r6;
	@%p67 bra 	$L__BB8_61;
	mul.lo.s32 	%r198, %r9, %r9;
	setp.gt.u32 	%p68, %r198, %r5;
	mov.u32 	%r536, %r6;
	@%p68 bra 	$L__BB8_61;
	mad.lo.s32 	%r536, %r8, %r198, %r6;
$L__BB8_61:
	setp.eq.s32 	%p69, %r5, 0;
	rem.u32 	%r203, %r536, %r5;
	mov.b32 	%r537, 0;
	@%p69 bra 	$L__BB8_65;
	setp.gt.u32 	%p70, %r9, %r5;
	mov.u32 	%r537, %r70;
	@%p70 bra 	$L__BB8_65;
	mul.lo.s32 	%r204, %r9, %r9;
	setp.gt.u32 	%p71, %r204, %r5;
	mov.u32 	%r537, %r70;
	@%p71 bra 	$L__BB8_65;
	mad.lo.s32 	%r537, %r8, %r204, %r70;
$L__BB8_65:
	mul.f32 	%f927, %f140, %f131;
	setp.eq.s32 	%p72, %r5, 0;
	rem.u32 	%r395, %r537, %r5;
	shl.b32 	%r396, %r395, 3;
	mul.wide.u32 	%rd90, %r396, 4;
	add.s64 	%rd91, %rd3, %rd90;
	ld.global.nc.f32 	%f928, [%rd91];
	shl.b32 	%r397, %r203, 3;
	mul.wide.u32 	%rd92, %r397, 4;
	add.s64 	%rd93, %rd3, %rd92;
	ld.global.nc.f32 	%f929, [%rd93];
	sub.f32 	%f930, %f928, %f929;
	fma.rn.f32 	%f141, %f927, %f930, %f132;
	ld.global.nc.f32 	%f931, [%rd91+4];
	ld.global.nc.f32 	%f932, [%rd93+4];
	sub.f32 	%f933, %f931, %f932;
	fma.rn.f32 	%f142, %f927, %f933, %f133;
	ld.global.nc.f32 	%f934, [%rd91+8];
	ld.global.nc.f32 	%f935, [%rd93+8];
	sub.f32 	%f936, %f934, %f935;
	fma.rn.f32 	%f143, %f927, %f936, %f134;
	ld.global.nc.f32 	%f937, [%rd91+12];
	ld.global.nc.f32 	%f938, [%rd93+12];
	sub.f32 	%f939, %f937, %f938;
	fma.rn.f32 	%f144, %f927, %f939, %f135;
	ld.global.nc.f32 	%f940, [%rd91+16];
	ld.global.nc.f32 	%f941, [%rd93+16];
	sub.f32 	%f942, %f940, %f941;
	fma.rn.f32 	%f145, %f927, %f942, %f136;
	ld.global.nc.f32 	%f943, [%rd91+20];
	ld.global.nc.f32 	%f944, [%rd93+20];
	sub.f32 	%f945, %f943, %f944;
	fma.rn.f32 	%f146, %f927, %f945, %f137;
	ld.global.nc.f32 	%f946, [%rd91+24];
	ld.global.nc.f32 	%f947, [%rd93+24];
	sub.f32 	%f948, %f946, %f947;
	fma.rn.f32 	%f147, %f927, %f948, %f138;
	ld.global.nc.f32 	%f949, [%rd91+28];
	ld.global.nc.f32 	%f950, [%rd93+28];
	sub.f32 	%f951, %f949, %f950;
	fma.rn.f32 	%f148, %f927, %f951, %f139;
	add.s32 	%r209, %r8, 1;
	mov.b32 	%r538, 0;
	@%p72 bra 	$L__BB8_69;
	setp.gt.u32 	%p73, %r9, %r5;
	mov.u32 	%r538, %r6;
	@%p73 bra 	$L__BB8_69;
	mul.lo.s32 	%r210, %r9, %r9;
	setp.gt.u32 	%p74, %r210, %r5;
	mov.u32 	%r538, %r6;
	@%p74 bra 	$L__BB8_69;
	mad.lo.s32 	%r538, %r209, %r210, %r6;
$L__BB8_69:
	setp.eq.s32 	%p75, %r5, 0;
	rem.u32 	%r215, %r538, %r5;
	mov.b32 	%r539, 0;
	@%p75 bra 	$L__BB8_73;
	setp.gt.u32 	%p76, %r9, %r5;
	mov.u32 	%r539, %r70;
	@%p76 bra 	$L__BB8_73;
	mul.lo.s32 	%r216, %r9, %r9;
	setp.gt.u32 	%p77, %r216, %r5;
	mov.u32 	%r539, %r70;
	@%p77 bra 	$L__BB8_73;
	mad.lo.s32 	%r539, %r209, %r216, %r70;
$L__BB8_73:
	mul.f32 	%f952, %f79, %f13;
	setp.eq.s32 	%p78, %r5, 0;
	rem.u32 	%r402, %r539, %r5;
	shl.b32 	%r403, %r402, 3;
	mul.wide.u32 	%rd94, %r403, 4;
	add.s64 	%rd95, %rd3, %rd94;
	ld.global.nc.f32 	%f953, [%rd95];
	shl.b32 	%r404, %r215, 3;
	mul.wide.u32 	%rd96, %r404, 4;
	add.s64 	%rd97, %rd3, %rd96;
	ld.global.nc.f32 	%f954, [%rd97];
	sub.f32 	%f955, %f953, %f954;
	fma.rn.f32 	%f149, %f952, %f955, %f141;
	ld.global.nc.f32 	%f956, [%rd95+4];
	ld.global.nc.f32 	%f957, [%rd97+4];
	sub.f32 	%f958, %f956, %f957;
	fma.rn.f32 	%f150, %f952, %f958, %f142;
	ld.global.nc.f32 	%f959, [%rd95+8];
	ld.global.nc.f32 	%f960, [%rd97+8];
	sub.f32 	%f961, %f959, %f960;
	fma.rn.f32 	%f151, %f952, %f961, %f143;
	ld.global.nc.f32 	%f962, [%rd95+12];
	ld.global.nc.f32 	%f963, [%rd97+12];
	sub.f32 	%f964, %f962, %f963;
	fma.rn.f32 	%f152, %f952, %f964, %f144;
	ld.global.nc.f32 	%f965, [%rd95+16];
	ld.global.nc.f32 	%f966, [%rd97+16];
	sub.f32 	%f967, %f965, %f966;
	fma.rn.f32 	%f153, %f952, %f967, %f145;
	ld.global.nc.f32 	%f968, [%rd95+20];
	ld.global.nc.f32 	%f969, [%rd97+20];
	sub.f32 	%f970, %f968, %f969;
	fma.rn.f32 	%f154, %f952, %f970, %f146;
	ld.global.nc.f32 	%f971, [%rd95+24];
	ld.global.nc.f32 	%f972, [%rd97+24];
	sub.f32 	%f973, %f971, %f972;
	fma.rn.f32 	%f155, %f952, %f973, %f147;
	ld.global.nc.f32 	%f974, [%rd95+28];
	ld.global.nc.f32 	%f975, [%rd97+28];
	sub.f32 	%f976, %f974, %f975;
	fma.rn.f32 	%f156, %f952, %f976, %f148;
	mov.b32 	%r540, 0;
	@%p78 bra 	$L__BB8_77;
	setp.gt.u32 	%p79, %r9, %r5;
	mov.u32 	%r540, %r6;
	@%p79 bra 	$L__BB8_77;
	mul.lo.s32 	%r221, %r9, %r9;
	setp.gt.u32 	%p80, %r221, %r5;
	mov.u32 	%r540, %r6;
	@%p80 bra 	$L__BB8_77;
	mad.lo.s32 	%r540, %r209, %r221, %r6;
$L__BB8_77:
	setp.eq.s32 	%p81, %r5, 0;
	rem.u32 	%r226, %r540, %r5;
	mov.b32 	%r541, 0;
	@%p81 bra 	$L__BB8_81;
	setp.gt.u32 	%p82, %r9, %r5;
	mov.u32 	%r541, %r70;
	@%p82 bra 	$L__BB8_81;
	mul.lo.s32 	%r227, %r9, %r9;
	setp.gt.u32 	%p83, %r227, %r5;
	mov.u32 	%r541, %r70;
	@%p83 bra 	$L__BB8_81;
	mad.lo.s32 	%r541, %r209, %r227, %r70;
$L__BB8_81:
	mul.f32 	%f977, %f140, %f13;
	setp.eq.s32 	%p84, %r5, 0;
	rem.u32 	%r409, %r541, %r5;
	shl.b32 	%r410, %r409, 3;
	mul.wide.u32 	%rd98, %r410, 4;
	add.s64 	%rd99, %rd3, %rd98;
	ld.global.nc.f32 	%f978, [%rd99];
	shl.b32 	%r411, %r226, 3;
	mul.wide.u32 	%rd100, %r411, 4;
	add.s64 	%rd101, %rd3, %rd100;
	ld.global.nc.f32 	%f979, [%rd101];
	sub.f32 	%f980, %f978, %f979;
	fma.rn.f32 	%f981, %f977, %f980, %f149;
	st.global.f32 	[%rd5], %f981;
	ld.global.nc.f32 	%f982, [%rd99+4];
	ld.global.nc.f32 	%f983, [%rd101+4];
	sub.f32 	%f984, %f982, %f983;
	fma.rn.f32 	%f985, %f977, %f984, %f150;
	st.global.f32 	[%rd5+4], %f985;
	ld.global.nc.f32 	%f986, [%rd99+8];
	ld.global.nc.f32 	%f987, [%rd101+8];
	sub.f32 	%f988, %f986, %f987;
	fma.rn.f32 	%f989, %f977, %f988, %f151;
	st.global.f32 	[%rd5+8], %f989;
	ld.global.nc.f32 	%f990, [%rd99+12];
	ld.global.nc.f32 	%f991, [%rd101+12];
	sub.f32 	%f992, %f990, %f991;
	fma.rn.f32 	%f993, %f977, %f992, %f152;
	st.global.f32 	[%rd5+12], %f993;
	ld.global.nc.f32 	%f994, [%rd99+16];
	ld.global.nc.f32 	%f995, [%rd101+16];
	sub.f32 	%f996, %f994, %f995;
	fma.rn.f32 	%f997, %f977, %f996, %f153;
	st.global.f32 	[%rd5+16], %f997;
	ld.global.nc.f32 	%f998, [%rd99+20];
	ld.global.nc.f32 	%f999, [%rd101+20];
	sub.f32 	%f1000, %f998, %f999;
	fma.rn.f32 	%f1001, %f977, %f1000, %f154;
	st.global.f32 	[%rd5+20], %f1001;
	ld.global.nc.f32 	%f1002, [%rd99+24];
	ld.global.nc.f32 	%f1003, [%rd101+24];
	sub.f32 	%f1004, %f1002, %f1003;
	fma.rn.f32 	%f1005, %f977, %f1004, %f155;
	st.global.f32 	[%rd5+24], %f1005;
	ld.global.nc.f32 	%f1006, [%rd99+28];
	ld.global.nc.f32 	%f1007, [%rd101+28];
	sub.f32 	%f1008, %f1006, %f1007;
	fma.rn.f32 	%f1009, %f977, %f1008, %f156;
	st.global.f32 	[%rd5+28], %f1009;
	add.s32 	%r232, %r7, 1;
	mov.f32 	%f1010, 0f3F800000;
	sub.f32 	%f157, %f1010, %f12;
	mul.f32 	%f158, %f79, %f157;
	mov.b32 	%r503, 0;
	mov.b32 	%r502, 1;
	@%p84 bra 	$L__BB8_85;
	setp.gt.u32 	%p85, %r9, %r5;
	mov.u32 	%r502, %r9;
	mov.u32 	%r503, %r6;
	@%p85 bra 	$L__BB8_85;
	mad.lo.s32 	%r503, %r7, %r9, %r6;
	mul.lo.s32 	%r502, %r9, %r9;
	setp.gt.u32 	%p86, %r502, %r5;
	@%p86 bra 	$L__BB8_85;
	mad.lo.s32 	%r503, %r209, %r502, %r503;
	mul.lo.s32 	%r502, %r502, %r9;
$L__BB8_85:
	setp.eq.s32 	%p87, %r5, 0;
	setp.gt.u32 	%p88, %r502, %r5;
	mul.lo.s32 	%r77, %r7, 19349663;
	mul.lo.s32 	%r78, %r209, 83492791;
	xor.b32  	%r79, %r77, %r78;
	xor.b32  	%r80, %r79, %r6;
	selp.b32 	%r414, %r80, %r503, %p88;
	rem.u32 	%r81, %r414, %r5;
	mov.b32 	%r505, 0;
	mov.b32 	%r504, 1;
	@%p87 bra 	$L__BB8_89;
	setp.gt.u32 	%p89, %r9, %r5;
	mov.u32 	%r504, %r9;
	mov.u32 	%r505, %r6;
	@%p89 bra 	$L__BB8_89;
	mad.lo.s32 	%r505, %r232, %r9, %r6;
	mul.lo.s32 	%r504, %r9, %r9;
	setp.gt.u32 	%p90, %r504, %r5;
	@%p90 bra 	$L__BB8_89;
	mad.lo.s32 	%r505, %r209, %r504, %r505;
	mul.lo.s32 	%r504, %r504, %r9;
$L__BB8_89:
	setp.eq.s32 	%p91, %r5, 0;
	setp.gt.u32 	%p92, %r504, %r5;
	add.s32 	%r88, %r77, 19349663;
	xor.b32  	%r89, %r88, %r78;
	xor.b32  	%r90, %r89, %r6;
	selp.b32 	%r417, %r90, %r505, %p92;
	rem.u32 	%r418, %r417, %r5;
	shl.b32 	%r419, %r418, 3;
	mul.wide.u32 	%rd102, %r419, 4;
	add.s64 	%rd103, %rd3, %rd102;
	ld.global.nc.f32 	%f1011, [%rd103];
	shl.b32 	%r420, %r81, 3;
	mul.wide.u32 	%rd104, %r420, 4;
	add.s64 	%rd105, %rd3, %rd104;
	ld.global.nc.f32 	%f1012, [%rd105];
	sub.f32 	%f1013, %f1011, %f1012;
	ld.global.f32 	%f1014, [%rd5+32];
	fma.rn.f32 	%f80, %f158, %f1013, %f1014;
	st.global.f32 	[%rd5+32], %f80;
	ld.global.nc.f32 	%f1015, [%rd103+4];
	ld.global.nc.f32 	%f1016, [%rd105+4];
	sub.f32 	%f1017, %f1015, %f1016;
	ld.global.f32 	%f1018, [%rd5+36];
	fma.rn.f32 	%f81, %f158, %f1017, %f1018;
	st.global.f32 	[%rd5+36], %f81;
	ld.global.nc.f32 	%f1019, [%rd103+8];
	ld.global.nc.f32 	%f1020, [%rd105+8];
	sub.f32 	%f1021, %f1019, %f1020;
	ld.global.f32 	%f1022, [%rd5+40];
	fma.rn.f32 	%f82, %f158, %f1021, %f1022;
	st.global.f32 	[%rd5+40], %f82;
	ld.global.nc.f32 	%f1023, [%rd103+12];
	ld.global.nc.f32 	%f1024, [%rd105+12];
	sub.f32 	%f1025, %f1023, %f1024;
	ld.global.f32 	%f1026, [%rd5+44];
	fma.rn.f32 	%f83, %f158, %f1025, %f1026;
	ld.global.nc.f32 	%f1027, [%rd103+16];
	ld.global.nc.f32 	%f1028, [%rd105+16];
	sub.f32 	%f1029, %f1027, %f1028;
	ld.global.f32 	%f1030, [%rd5+48];
	fma.rn.f32 	%f84, %f158, %f1029, %f1030;
	ld.global.nc.f32 	%f1031, [%rd103+20];
	ld.global.nc.f32 	%f1032, [%rd105+20];
	sub.f32 	%f1033, %f1031, %f1032;
	ld.global.f32 	%f1034, [%rd5+52];
	fma.rn.f32 	%f85, %f158, %f1033, %f1034;
	ld.global.nc.f32 	%f1035, [%rd103+24];
	ld.global.nc.f32 	%f1036, [%rd105+24];
	sub.f32 	%f1037, %f1035, %f1036;
	ld.global.f32 	%f1038, [%rd5+56];
	fma.rn.f32 	%f86, %f158, %f1037, %f1038;
	ld.global.nc.f32 	%f1039, [%rd103+28];
	ld.global.nc.f32 	%f1040, [%rd105+28];
	sub.f32 	%f1041, %f1039, %f1040;
	ld.global.f32 	%f1042, [%rd5+60];
	fma.rn.f32 	%f87, %f158, %f1041, %f1042;
	mul.f32 	%f88, %f140, %f157;
	mov.b32 	%r507, 0;
	mov.b32 	%r506, 1;
	@%p91 bra 	$L__BB8_93;
	setp.gt.u32 	%p93, %r9, %r5;
	mov.u32 	%r506, %r9;
	mov.u32 	%r507, %r70;
	@%p93 bra 	$L__BB8_93;
	mad.lo.s32 	%r507, %r7, %r9, %r70;
	mul.lo.s32 	%r506, %r9, %r9;
	setp.gt.u32 	%p94, %r506, %r5;
	@%p94 bra 	$L__BB8_93;
	mad.lo.s32 	%r507, %r209, %r506, %r507;
	mul.lo.s32 	%r506, %r506, %r9;
$L__BB8_93:
	setp.eq.s32 	%p95, %r5, 0;
	setp.gt.u32 	%p96, %r506, %r5;
	xor.b32  	%r97, %r79, %r70;
	selp.b32 	%r423, %r97, %r507, %p96;
	rem.u32 	%r98, %r423, %r5;
	mov.b32 	%r509, 0;
	mov.b32 	%r508, 1;
	@%p95 bra 	$L__BB8_97;
	setp.gt.u32 	%p97, %r9, %r5;
	mov.u32 	%r508, %r9;
	mov.u32 	%r509, %r70;
	@%p97 bra 	$L__BB8_97;
	mad.lo.s32 	%r509, %r232, %r9, %r70;
	mul.lo.s32 	%r508, %r9, %r9;
	setp.gt.u32 	%p98, %r508, %r5;
	@%p98 bra 	$L__BB8_97;
	mad.lo.s32 	%r509, %r209, %r508, %r509;
	mul.lo.s32 	%r508, %r508, %r9;
$L__BB8_97:
	setp.eq.s32 	%p99, %r5, 0;
	setp.gt.u32 	%p100, %r508, %r5;
	xor.b32  	%r105, %r89, %r70;
	selp.b32 	%r426, %r105, %r509, %p100;
	rem.u32 	%r427, %r426, %r5;
	shl.b32 	%r428, %r427, 3;
	mul.wide.u32 	%rd106, %r428, 4;
	add.s64 	%rd107, %rd3, %rd106;
	ld.global.nc.f32 	%f1043, [%rd107];
	shl.b32 	%r429, %r98, 3;
	mul.wide.u32 	%rd108, %r429, 4;
	add.s64 	%rd109, %rd3, %rd108;
	ld.global.nc.f32 	%f1044, [%rd109];
	sub.f32 	%f1045, %f1043, %f1044;
	fma.rn.f32 	%f89, %f88, %f1045, %f80;
	ld.global.nc.f32 	%f1046, [%rd107+4];
	ld.global.nc.f32 	%f1047, [%rd109+4];
	sub.f32 	%f1048, %f1046, %f1047;
	fma.rn.f32 	%f90, %f88, %f1048, %f81;
	ld.global.nc.f32 	%f1049, [%rd107+8];
	ld.global.nc.f32 	%f1050, [%rd109+8];
	sub.f32 	%f1051, %f1049, %f1050;
	fma.rn.f32 	%f91, %f88, %f1051, %f82;
	ld.global.nc.f32 	%f1052, [%rd107+12];
	ld.global.nc.f32 	%f1053, [%rd109+12];
	sub.f32 	%f1054, %f1052, %f1053;
	fma.rn.f32 	%f92, %f88, %f1054, %f83;
	ld.global.nc.f32 	%f1055, [%rd107+16];
	ld.global.nc.f32 	%f1056, [%rd109+16];
	sub.f32 	%f1057, %f1055, %f1056;
	fma.rn.f32 	%f93, %f88, %f1057, %f84;
	ld.global.nc.f32 	%f1058, [%rd107+20];
	ld.global.nc.f32 	%f1059, [%rd109+20];
	sub.f32 	%f1060, %f1058, %f1059;
	fma.rn.f32 	%f94, %f88, %f1060, %f85;
	ld.global.nc.f32 	%f1061, [%rd107+24];
	ld.global.nc.f32 	%f1062, [%rd109+24];
	sub.f32 	%f1063, %f1061, %f1062;
	fma.rn.f32 	%f95, %f88, %f1063, %f86;
	ld.global.nc.f32 	%f1064, [%rd107+28];
	ld.global.nc.f32 	%f1065, [%rd109+28];
	sub.f32 	%f1066, %f1064, %f1065;
	fma.rn.f32 	%f96, %f88, %f1066, %f87;
	mul.f32 	%f97, %f79, %f12;
	mov.b32 	%r511, 0;
	mov.b32 	%r510, 1;
	@%p99 bra 	$L__BB8_101;
	setp.gt.u32 	%p101, %r9, %r5;
	mov.u32 	%r510, %r9;
	mov.u32 	%r511, %r6;
	@%p101 bra 	$L__BB8_101;
	mad.lo.s32 	%r511, %r7, %r9, %r6;
	mul.lo.s32 	%r510, %r9, %r9;
	setp.gt.u32 	%p102, %r510, %r5;
	@%p102 bra 	$L__BB8_101;
	mad.lo.s32 	%r511, %r209, %r510, %r511;
	mul.lo.s32 	%r510, %r510, %r9;
$L__BB8_101:
	setp.eq.s32 	%p103, %r5, 0;
	setp.gt.u32 	%p104, %r510, %r5;
	selp.b32 	%r432, %r80, %r511, %p104;
	rem.u32 	%r112, %r432, %r5;
	mov.b32 	%r513, 0;
	mov.b32 	%r512, 1;
	@%p103 bra 	$L__BB8_105;
	setp.gt.u32 	%p105, %r9, %r5;
	mov.u32 	%r512, %r9;
	mov.u32 	%r513, %r6;
	@%p105 bra 	$L__BB8_105;
	mad.lo.s32 	%r513, %r232, %r9, %r6;
	mul.lo.s32 	%r512, %r9, %r9;
	setp.gt.u32 	%p106, %r512, %r5;
	@%p106 bra 	$L__BB8_105;
	mad.lo.s32 	%r513, %r209, %r512, %r513;
	mul.lo.s32 	%r512, %r512, %r9;
$L__BB8_105:
	setp.eq.s32 	%p107, %r5, 0;
	setp.gt.u32 	%p108, %r512, %r5;
	selp.b32 	%r435, %r90, %r513, %p108;
	rem.u32 	%r436, %r435, %r5;
	shl.b32 	%r437, %r436, 3;
	mul.wide.u32 	%rd110, %r437, 4;
	add.s64 	%rd111, %rd3, %rd110;
	ld.global.nc.f32 	%f1067, [%rd111];
	shl.b32 	%r438, %r112, 3;
	mul.wide.u32 	%rd112, %r438, 4;
	add.s64 	%rd113, %rd3, %rd112;
	ld.global.nc.f32 	%f1068, [%rd113];
	sub.f32 	%f1069, %f1067, %f1068;
	fma.rn.f32 	%f98, %f97, %f1069, %f89;
	ld.global.nc.f32 	%f1070, [%rd111+4];
	ld.global.nc.f32 	%f1071, [%rd113+4];
	sub.f32 	%f1072, %f1070, %f1071;
	fma.rn.f32 	%f99, %f97, %f1072, %f90;
	ld.global.nc.f32 	%f1073, [%rd111+8];
	ld.global.nc.f32 	%f1074, [%rd113+8];
	sub.f32 	%f1075, %f1073, %f1074;
	fma.rn.f32 	%f100, %f97, %f1075, %f91;
	ld.global.nc.f32 	%f1076, [%rd111+12];
	ld.global.nc.f32 	%f1077, [%rd113+12];
	sub.f32 	%f1078, %f1076, %f1077;
	fma.rn.f32 	%f101, %f97, %f1078, %f92;
	ld.global.nc.f32 	%f1079, [%rd111+16];
	ld.global.nc.f32 	%f1080, [%rd113+16];
	sub.f32 	%f1081, %f1079, %f1080;
	fma.rn.f32 	%f102, %f97, %f1081, %f93;
	ld.global.nc.f32 	%f1082, [%rd111+20];
	ld.global.nc.f32 	%f1083, [%rd113+20];
	sub.f32 	%f1084, %f1082, %f1083;
	fma.rn.f32 	%f103, %f97, %f1084, %f94;
	ld.global.nc.f32 	%f1085, [%rd111+24];
	ld.global.nc.f32 	%f1086, [%rd113+24];
	sub.f32 	%f1087, %f1085, %f1086;
	fma.rn.f32 	%f104, %f97, %f1087, %f95;
	ld.global.nc.f32 	%f1088, [%rd111+28];
	ld.global.nc.f32 	%f1089, [%rd113+28];
	sub.f32 	%f1090, %f1088, %f1089;
	fma.rn.f32 	%f105, %f97, %f1090, %f96;
	mul.f32 	%f106, %f140, %f12;
	mov.b32 	%r515, 0;
	mov.b32 	%r514, 1;
	@%p107 bra 	$L__BB8_109;
	setp.gt.u32 	%p109, %r9, %r5;
	mov.u32 	%r514, %r9;
	mov.u32 	%r515, %r70;
	@%p109 bra 	$L__BB8_109;
	mad.lo.s32 	%r515, %r7, %r9, %r70;
	mul.lo.s32 	%r514, %r9, %r9;
	setp.gt.u32 	%p110, %r514, %r5;
	@%p110 bra 	$L__BB8_109;
	mad.lo.s32 	%r515, %r209, %r514, %r515;
	mul.lo.s32 	%r514, %r514, %r9;
$L__BB8_109:
	setp.eq.s32 	%p111, %r5, 0;
	setp.gt.u32 	%p112, %r514, %r5;
	selp.b32 	%r441, %r97, %r515, %p112;
	rem.u32 	%r125, %r441, %r5;
	mov.b32 	%r517, 0;
	mov.b32 	%r516, 1;
	@%p111 bra 	$L__BB8_113;
	setp.gt.u32 	%p113, %r9, %r5;
	mov.u32 	%r516, %r9;
	mov.u32 	%r517, %r70;
	@%p113 bra 	$L__BB8_113;
	mad.lo.s32 	%r517, %r232, %r9, %r70;
	mul.lo.s32 	%r516, %r9, %r9;
	setp.gt.u32 	%p114, %r516, %r5;
	@%p114 bra 	$L__BB8_113;
	mad.lo.s32 	%r517, %r209, %r516, %r517;
	mul.lo.s32 	%r516, %r516, %r9;
$L__BB8_113:
	setp.eq.s32 	%p115, %r5, 0;
	setp.gt.u32 	%p116, %r516, %r5;
	selp.b32 	%r444, %r105, %r517, %p116;
	rem.u32 	%r445, %r444, %r5;
	shl.b32 	%r446, %r445, 3;
	mul.wide.u32 	%rd114, %r446, 4;
	add.s64 	%rd115, %rd3, %rd114;
	ld.global.nc.f32 	%f1091, [%rd115];
	shl.b32 	%r447, %r125, 3;
	mul.wide.u32 	%rd116, %r447, 4;
	add.s64 	%rd117, %rd3, %rd116;
	ld.global.nc.f32 	%f1092, [%rd117];
	sub.f32 	%f1093, %f1091, %f1092;
	fma.rn.f32 	%f1094, %f106, %f1093, %f98;
	st.global.f32 	[%rd5+32], %f1094;
	ld.global.nc.f32 	%f1095, [%rd115+4];
	ld.global.nc.f32 	%f1096, [%rd117+4];
	sub.f32 	%f1097, %f1095, %f1096;
	fma.rn.f32 	%f1098, %f106, %f1097, %f99;
	st.global.f32 	[%rd5+36], %f1098;
	ld.global.nc.f32 	%f1099, [%rd115+8];
	ld.global.nc.f32 	%f1100, [%rd117+8];
	sub.f32 	%f1101, %f1099, %f1100;
	fma.rn.f32 	%f1102, %f106, %f1101, %f100;
	st.global.f32 	[%rd5+40], %f1102;
	ld.global.nc.f32 	%f1103, [%rd115+12];
	ld.global.nc.f32 	%f1104, [%rd117+12];
	sub.f32 	%f1105, %f1103, %f1104;
	fma.rn.f32 	%f1106, %f106, %f1105, %f101;
	st.global.f32 	[%rd5+44], %f1106;
	ld.global.nc.f32 	%f1107, [%rd115+16];
	ld.global.nc.f32 	%f1108, [%rd117+16];
	sub.f32 	%f1109, %f1107, %f1108;
	fma.rn.f32 	%f1110, %f106, %f1109, %f102;
	st.global.f32 	[%rd5+48], %f1110;
	ld.global.nc.f32 	%f1111, [%rd115+20];
	ld.global.nc.f32 	%f1112, [%rd117+20];
	sub.f32 	%f1113, %f1111, %f1112;
	fma.rn.f32 	%f1114, %f106, %f1113, %f103;
	st.global.f32 	[%rd5+52], %f1114;
	ld.global.nc.f32 	%f1115, [%rd115+24];
	ld.global.nc.f32 	%f1116, [%rd117+24];
	sub.f32 	%f1117, %f1115, %f1116;
	fma.rn.f32 	%f1118, %f106, %f1117, %f104;
	st.global.f32 	[%rd5+56], %f1118;
	ld.global.nc.f32 	%f1119, [%rd115+28];
	ld.global.nc.f32 	%f1120, [%rd117+28];
	sub.f32 	%f1121, %f1119, %f1120;
	fma.rn.f32 	%f1122, %f106, %f1121, %f105;
	st.global.f32 	[%rd5+60], %f1122;
	mov.b32 	%r519, 0;
	mov.b32 	%r518, 1;
	@%p115 bra 	$L__BB8_117;
	setp.gt.u32 	%p117, %r9, %r5;
	mov.u32 	%r518, %r9;
	mov.u32 	%r519, %r6;
	@%p117 bra 	$L__BB8_117;
	mad.lo.s32 	%r519, %r7, %r9, %r6;
	mul.lo.s32 	%r518, %r9, %r9;
	setp.gt.u32 	%p118, %r518, %r5;
	@%p118 bra 	$L__BB8_117;
	mad.lo.s32 	%r519, %r8, %r518, %r519;
	mul.lo.s32 	%r518, %r518, %r9;
$L__BB8_117:
	setp.eq.s32 	%p119, %r5, 0;
	setp.gt.u32 	%p120, %r518, %r5;
	add.s32 	%r138, %r78, -83492791;
	xor.b32  	%r139, %r77, %r138;
	xor.b32  	%r450, %r139, %r6;
	selp.b32 	%r451, %r450, %r519, %p120;
	rem.u32 	%r140, %r451, %r5;
	mov.b32 	%r521, 0;
	mov.b32 	%r520, 1;
	@%p119 bra 	$L__BB8_121;
	setp.gt.u32 	%p121, %r9, %r5;
	mov.u32 	%r520, %r9;
	mov.u32 	%r521, %r6;
	@%p121 bra 	$L__BB8_121;
	mad.lo.s32 	%r521, %r7, %r9, %r6;
	mul.lo.s32 	%r520, %r9, %r9;
	setp.gt.u32 	%p122, %r520, %r5;
	@%p122 bra 	$L__BB8_121;
	mad.lo.s32 	%r521, %r209, %r520, %r521;
	mul.lo.s32 	%r520, %r520, %r9;
$L__BB8_121:
	setp.eq.s32 	%p123, %r5, 0;
	setp.gt.u32 	%p124, %r520, %r5;
	selp.b32 	%r454, %r80, %r521, %p124;
	rem.u32 	%r455, %r454, %r5;
	shl.b32 	%r456, %r455, 3;
	mul.wide.u32 	%rd118, %r456, 4;
	add.s64 	%rd119, %rd3, %rd118;
	ld.global.nc.f32 	%f1123, [%rd119];
	shl.b32 	%r457, %r140, 3;
	mul.wide.u32 	%rd120, %r457, 4;
	add.s64 	%rd121, %rd3, %rd120;
	ld.global.nc.f32 	%f1124, [%rd121];
	sub.f32 	%f1125, %f1123, %f1124;
	ld.global.f32 	%f1126, [%rd5+64];
	fma.rn.f32 	%f107, %f158, %f1125, %f1126;
	st.global.f32 	[%rd5+64], %f107;
	ld.global.nc.f32 	%f1127, [%rd119+4];
	ld.global.nc.f32 	%f1128, [%rd121+4];
	sub.f32 	%f1129, %f1127, %f1128;
	ld.global.f32 	%f1130, [%rd5+68];
	fma.rn.f32 	%f108, %f158, %f1129, %f1130;
	st.global.f32 	[%rd5+68], %f108;
	ld.global.nc.f32 	%f1131, [%rd119+8];
	ld.global.nc.f32 	%f1132, [%rd121+8];
	sub.f32 	%f1133, %f1131, %f1132;
	ld.global.f32 	%f1134, [%rd5+72];
	fma.rn.f32 	%f109, %f158, %f1133, %f1134;
	st.global.f32 	[%rd5+72], %f109;
	ld.global.nc.f32 	%f1135, [%rd119+12];
	ld.global.nc.f32 	%f1136, [%rd121+12];
	sub.f32 	%f1137, %f1135, %f1136;
	ld.global.f32 	%f1138, [%rd5+76];
	fma.rn.f32 	%f110, %f158, %f1137, %f1138;
	ld.global.nc.f32 	%f1139, [%rd119+16];
	ld.global.nc.f32 	%f1140, [%rd121+16];
	sub.f32 	%f1141, %f1139, %f1140;
	ld.global.f32 	%f1142, [%rd5+80];
	fma.rn.f32 	%f111, %f158, %f1141, %f1142;
	ld.global.nc.f32 	%f1143, [%rd119+20];
	ld.global.nc.f32 	%f1144, [%rd121+20];
	sub.f32 	%f1145, %f1143, %f1144;
	ld.global.f32 	%f1146, [%rd5+84];
	fma.rn.f32 	%f112, %f158, %f1145, %f1146;
	ld.global.nc.f32 	%f1147, [%rd119+24];
	ld.global.nc.f32 	%f1148, [%rd121+24];
	sub.f32 	%f1149, %f1147, %f1148;
	ld.global.f32 	%f1150, [%rd5+88];
	fma.rn.f32 	%f113, %f158, %f1149, %f1150;
	ld.global.nc.f32 	%f1151, [%rd119+28];
	ld.global.nc.f32 	%f1152, [%rd121+28];
	sub.f32 	%f1153, %f1151, %f1152;
	ld.global.f32 	%f1154, [%rd5+92];
	fma.rn.f32 	%f114, %f158, %f1153, %f1154;
	mov.b32 	%r523, 0;
	mov.b32 	%r522, 1;
	@%p123 bra 	$L__BB8_125;
	setp.gt.u32 	%p125, %r9, %r5;
	mov.u32 	%r522, %r9;
	mov.u32 	%r523, %r70;
	@%p125 bra 	$L__BB8_125;
	mad.lo.s32 	%r523, %r7, %r9, %r70;
	mul.lo.s32 	%r522, %r9, %r9;
	setp.gt.u32 	%p126, %r522, %r5;
	@%p126 bra 	$L__BB8_125;
	mad.lo.s32 	%r523, %r8, %r522, %r523;
	mul.lo.s32 	%r522, %r522, %r9;
$L__BB8_125:
	setp.eq.s32 	%p127, %r5, 0;
	setp.gt.u32 	%p128, %r522, %r5;
	xor.b32  	%r460, %r139, %r70;
	selp.b32 	%r461, %r460, %r523, %p128;
	rem.u32 	%r153, %r461, %r5;
	mov.b32 	%r525, 0;
	mov.b32 	%r524, 1;
	@%p127 bra 	$L__BB8_129;
	setp.gt.u32 	%p129, %r9, %r5;
	mov.u32 	%r524, %r9;
	mov.u32 	%r525, %r70;
	@%p129 bra 	$L__BB8_129;
	mad.lo.s32 	%r525, %r7, %r9, %r70;
	mul.lo.s32 	%r524, %r9, %r9;
	setp.gt.u32 	%p130, %r524, %r5;
	@%p130 bra 	$L__BB8_129;
	mad.lo.s32 	%r525, %r209, %r524, %r525;
	mul.lo.s32 	%r524, %r524, %r9;
$L__BB8_129:
	setp.eq.s32 	%p131, %r5, 0;
	setp.gt.u32 	%p132, %r524, %r5;
	selp.b32 	%r464, %r97, %r525, %p132;
	rem.u32 	%r465, %r464, %r5;
	shl.b32 	%r466, %r465, 3;
	mul.wide.u32 	%rd122, %r466, 4;
	add.s64 	%rd123, %rd3, %rd122;
	ld.global.nc.f32 	%f1155, [%rd123];
	shl.b32 	%r467, %r153, 3;
	mul.wide.u32 	%rd124, %r467, 4;
	add.s64 	%rd125, %rd3, %rd124;
	ld.global.nc.f32 	%f1156, [%rd125];
	sub.f32 	%f1157, %f1155, %f1156;
	fma.rn.f32 	%f115, %f88, %f1157, %f107;
	ld.global.nc.f32 	%f1158, [%rd123+4];
	ld.global.nc.f32 	%f1159, [%rd125+4];
	sub.f32 	%f1160, %f1158, %f1159;
	fma.rn.f32 	%f116, %f88, %f1160, %f108;
	ld.global.nc.f32 	%f1161, [%rd123+8];
	ld.global.nc.f32 	%f1162, [%rd125+8];
	sub.f32 	%f1163, %f1161, %f1162;
	fma.rn.f32 	%f117, %f88, %f1163, %f109;
	ld.global.nc.f32 	%f1164, [%rd123+12];
	ld.global.nc.f32 	%f1165, [%rd125+12];
	sub.f32 	%f1166, %f1164, %f1165;
	fma.rn.f32 	%f118, %f88, %f1166, %f110;
	ld.global.nc.f32 	%f1167, [%rd123+16];
	ld.global.nc.f32 	%f1168, [%rd125+16];
	sub.f32 	%f1169, %f1167, %f1168;
	fma.rn.f32 	%f119, %f88, %f1169, %f111;
	ld.global.nc.f32 	%f1170, [%rd123+20];
	ld.global.nc.f32 	%f1171, [%rd125+20];
	sub.f32 	%f1172, %f1170, %f1171;
	fma.rn.f32 	%f120, %f88, %f1172, %f112;
	ld.global.nc.f32 	%f1173, [%rd123+24];
	ld.global.nc.f32 	%f1174, [%rd125+24];
	sub.f32 	%f1175, %f1173, %f1174;
	fma.rn.f32 	%f121, %f88, %f1175, %f113;
	ld.global.nc.f32 	%f1176, [%rd123+28];
	ld.global.nc.f32 	%f1177, [%rd125+28];
	sub.f32 	%f1178, %f1176, %f1177;
	fma.rn.f32 	%f122, %f88, %f1178, %f114;
	mov.b32 	%r527, 0;
	mov.b32 	%r526, 1;
	@%p131 bra 	$L__BB8_133;
	setp.gt.u32 	%p133, %r9, %r5;
	mov.u32 	%r526, %r9;
	mov.u32 	%r527, %r6;
	@%p133 bra 	$L__BB8_133;
	mad.lo.s32 	%r527, %r232, %r9, %r6;
	mul.lo.s32 	%r526, %r9, %r9;
	setp.gt.u32 	%p134, %r526, %r5;
	@%p134 bra 	$L__BB8_133;
	mad.lo.s32 	%r527, %r8, %r526, %r527;
	mul.lo.s32 	%r526, %r526, %r9;
$L__BB8_133:
	setp.eq.s32 	%p135, %r5, 0;
	setp.gt.u32 	%p136, %r526, %r5;
	xor.b32  	%r166, %r88, %r138;
	xor.b32  	%r470, %r166, %r6;
	selp.b32 	%r471, %r470, %r527, %p136;
	rem.u32 	%r167, %r471, %r5;
	mov.b32 	%r529, 0;
	mov.b32 	%r528, 1;
	@%p135 bra 	$L__BB8_137;
	setp.gt.u32 	%p137, %r9, %r5;
	mov.u32 	%r528, %r9;
	mov.u32 	%r529, %r6;
	@%p137 bra 	$L__BB8_137;
	mad.lo.s32 	%r529, %r232, %r9, %r6;
	mul.lo.s32 	%r528, %r9, %r9;
	setp.gt.u32 	%p138, %r528, %r5;
	@%p138 bra 	$L__BB8_137;
	mad.lo.s32 	%r529, %r209, %r528, %r529;
	mul.lo.s32 	%r528, %r528, %r9;
$L__BB8_137:
	setp.eq.s32 	%p139, %r5, 0;
	setp.gt.u32 	%p140, %r528, %r5;
	selp.b32 	%r474, %r90, %r529, %p140;
	rem.u32 	%r475, %r474, %r5;
	shl.b32 	%r476, %r475, 3;
	mul.wide.u32 	%rd126, %r476, 4;
	add.s64 	%rd127, %rd3, %rd126;
	ld.global.nc.f32 	%f1179, [%rd127];
	shl.b32 	%r477, %r167, 3;
	mul.wide.u32 	%rd128, %r477, 4;
	add.s64 	%rd129, %rd3, %rd128;
	ld.global.nc.f32 	%f1180, [%rd129];
	sub.f32 	%f1181, %f1179, %f1180;
	fma.rn.f32 	%f123, %f97, %f1181, %f115;
	ld.global.nc.f32 	%f1182, [%rd127+4];
	ld.global.nc.f32 	%f1183, [%rd129+4];
	sub.f32 	%f1184, %f1182, %f1183;
	fma.rn.f32 	%f124, %f97, %f1184, %f116;
	ld.global.nc.f32 	%f1185, [%rd127+8];
	ld.global.nc.f32 	%f1186, [%rd129+8];
	sub.f32 	%f1187, %f1185, %f1186;
	fma.rn.f32 	%f125, %f97, %f1187, %f117;
	ld.global.nc.f32 	%f1188, [%rd127+12];
	ld.global.nc.f32 	%f1189, [%rd129+12];
	sub.f32 	%f1190, %f1188, %f1189;
	fma.rn.f32 	%f126, %f97, %f1190, %f118;
	ld.global.nc.f32 	%f1191, [%rd127+16];
	ld.global.nc.f32 	%f1192, [%rd129+16];
	sub.f32 	%f1193, %f1191, %f1192;
	fma.rn.f32 	%f127, %f97, %f1193, %f119;
	ld.global.nc.f32 	%f1194, [%rd127+20];
	ld.global.nc.f32 	%f1195, [%rd129+20];
	sub.f32 	%f1196, %f1194, %f1195;
	fma.rn.f32 	%f128, %f97, %f1196, %f120;
	ld.global.nc.f32 	%f1197, [%rd127+24];
	ld.global.nc.f32 	%f1198, [%rd129+24];
	sub.f32 	%f1199, %f1197, %f1198;
	fma.rn.f32 	%f129, %f97, %f1199, %f121;
	ld.global.nc.f32 	%f1200, [%rd127+28];
	ld.global.nc.f32 	%f1201, [%rd129+28];
	sub.f32 	%f1202, %f1200, %f1201;
	fma.rn.f32 	%f130, %f97, %f1202, %f122;
	mov.b32 	%r531, 0;
	mov.b32 	%r530, 1;
	@%p139 bra 	$L__BB8_141;
	setp.gt.u32 	%p141, %r9, %r5;
	mov.u32 	%r530, %r9;
	mov.u32 	%r531, %r70;
	@%p141 bra 	$L__BB8_141;
	mad.lo.s32 	%r531, %r232, %r9, %r70;
	mul.lo.s32 	%r530, %r9, %r9;
	setp.gt.u32 	%p142, %r530, %r5;
	@%p142 bra 	$L__BB8_141;
	mad.lo.s32 	%r531, %r8, %r530, %r531;
	mul.lo.s32 	%r530, %r530, %r9;
$L__BB8_141:
	setp.eq.s32 	%p143, %r5, 0;
	setp.gt.u32 	%p144, %r530, %r5;
	xor.b32  	%r480, %r166, %r70;
	selp.b32 	%r481, %r480, %r531, %p144;
	rem.u32 	%r180, %r481, %r5;
	mov.b32 	%r533, 0;
	mov.b32 	%r532, 1;
	@%p143 bra 	$L__BB8_145;
	setp.gt.u32 	%p145, %r9, %r5;
	mov.u32 	%r532, %r9;
	mov.u32 	%r533, %r70;
	@%p145 bra 	$L__BB8_145;
	mad.lo.s32 	%r533, %r232, %r9, %r70;
	mul.lo.s32 	%r532, %r9, %r9;
	setp.gt.u32 	%p146, %r532, %r5;
	@%p146 bra 	$L__BB8_145;
	mad.lo.s32 	%r533, %r209, %r532, %r533;
	mul.lo.s32 	%r532, %r532, %r9;
$L__BB8_145:
	setp.gt.u32 	%p147, %r532, %r5;
	selp.b32 	%r482, %r105, %r533, %p147;
	rem.u32 	%r483, %r482, %r5;
	shl.b32 	%r484, %r483, 3;
	mul.wide.u32 	%rd130, %r484, 4;
	add.s64 	%rd131, %rd3, %rd130;
	ld.global.nc.f32 	%f1203, [%rd131];
	shl.b32 	%r485, %r180, 3;
	mul.wide.u32 	%rd132, %r485, 4;
	add.s64 	%rd133, %rd3, %rd132;
	ld.global.nc.f32 	%f1204, [%rd133];
	sub.f32 	%f1205, %f1203, %f1204;
	fma.rn.f32 	%f1206, %f106, %f1205, %f123;
	st.global.f32 	[%rd5+64], %f1206;
	ld.global.nc.f32 	%f1207, [%rd131+4];
	ld.global.nc.f32 	%f1208, [%rd133+4];
	sub.f32 	%f1209, %f1207, %f1208;
	fma.rn.f32 	%f1210, %f106, %f1209, %f124;
	st.global.f32 	[%rd5+68], %f1210;
	ld.global.nc.f32 	%f1211, [%rd131+8];
	ld.global.nc.f32 	%f1212, [%rd133+8];
	sub.f32 	%f1213, %f1211, %f1212;
	fma.rn.f32 	%f1214, %f106, %f1213, %f125;
	st.global.f32 	[%rd5+72], %f1214;
	ld.global.nc.f32 	%f1215, [%rd131+12];
	ld.global.nc.f32 	%f1216, [%rd133+12];
	sub.f32 	%f1217, %f1215, %f1216;
	fma.rn.f32 	%f1218, %f106, %f1217, %f126;
	st.global.f32 	[%rd5+76], %f1218;
	ld.global.nc.f32 	%f1219, [%rd131+16];
	ld.global.nc.f32 	%f1220, [%rd133+16];
	sub.f32 	%f1221, %f1219, %f1220;
	fma.rn.f32 	%f1222, %f106, %f1221, %f127;
	st.global.f32 	[%rd5+80], %f1222;
	ld.global.nc.f32 	%f1223, [%rd131+20];
	ld.global.nc.f32 	%f1224, [%rd133+20];
	sub.f32 	%f1225, %f1223, %f1224;
	fma.rn.f32 	%f1226, %f106, %f1225, %f128;
	st.global.f32 	[%rd5+84], %f1226;
	ld.global.nc.f32 	%f1227, [%rd131+24];
	ld.global.nc.f32 	%f1228, [%rd133+24];
	sub.f32 	%f1229, %f1227, %f1228;
	fma.rn.f32 	%f1230, %f106, %f1229, %f129;
	st.global.f32 	[%rd5+88], %f1230;
	ld.global.nc.f32 	%f1231, [%rd131+28];
	ld.global.nc.f32 	%f1232, [%rd133+28];
	sub.f32 	%f1233, %f1231, %f1232;
	fma.rn.f32 	%f1234, %f106, %f1233, %f130;
	st.global.f32 	[%rd5+92], %f1234;
	bra.uni 	$L__BB8_148;
$L__BB8_146:
	ld.param.u64 	%rd136, [_Z11kernel_gridILj3ELj8EEvPKfS1_PKiPffjjjjbS4_j_param_10];
	add.f32 	%f585, %f14, %f14;
	setp.eq.f32 	%p59, %f585, %f14;
	abs.f32 	%f586, %f14;
	add.s32 	%r343, %r6, 1;
	mov.f32 	%f587, 0f3F800000;
	sub.f32 	%f588, %f587, %f11;
	mul.f32 	%f589, %f10, %f588;
	sub.f32 	%f590, %f587, %f13;
	mul.f32 	%f591, %f589, %f590;
	lg2.approx.f32 	%f592, %f586;
	mul.f32 	%f593, %f592, 0fBF2AAAAB;
	ex2.approx.ftz.f32 	%f594, %f593;
	mul.f32 	%f595, %f586, %f594;
	neg.f32 	%f596, %f595;
	mul.f32 	%f597, %f594, %f596;
	fma.rn.f32 	%f598, %f595, %f597, 0f3F800000;
	mul.f32 	%f599, %f598, 0f3EAAAAAB;
	fma.rn.f32 	%f600, %f595, %f599, %f595;
	selp.f32 	%f601, %f585, %f600, %p59;
	cvt.rzi.u32.f32 	%r344, %f601;
	rem.u32 	%r345, %r6, %r344;
	mul.lo.s32 	%r346, %r344, %r344;
	rem.u32 	%r347, %r8, %r344;
	mul.lo.s32 	%r348, %r347, %r346;
	add.s32 	%r349, %r348, %r345;
	shl.b32 	%r350, %r349, 3;
	rem.u32 	%r351, %r343, %r344;
	add.s32 	%r352, %r348, %r351;
	shl.b32 	%r353, %r352, 3;
	mul.wide.u32 	%rd58, %r353, 4;
	add.s64 	%rd59, %rd3, %rd58;
	ld.global.nc.f32 	%f602, [%rd59];
	mul.wide.u32 	%rd60, %r350, 4;
	add.s64 	%rd61, %rd3, %rd60;
	ld.global.nc.f32 	%f603, [%rd61];
	sub.f32 	%f604, %f602, %f603;
	cvta.to.global.u64 	%rd62, %rd136;
	mul.wide.u32 	%rd63, %r69, 4;
	add.s64 	%rd64, %rd62, %rd63;
	ld.global.f32 	%f605, [%rd64];
	fma.rn.f32 	%f606, %f591, %f604, %f605;
	ld.global.nc.f32 	%f607, [%rd59+4];
	ld.global.nc.f32 	%f608, [%rd61+4];
	sub.f32 	%f609, %f607, %f608;
	ld.global.f32 	%f610, [%rd64+4];
	fma.rn.f32 	%f611, %f591, %f609, %f610;
	ld.global.nc.f32 	%f612, [%rd59+8];
	ld.global.nc.f32 	%f613, [%rd61+8];
	sub.f32 	%f614, %f612, %f613;
	ld.global.f32 	%f615, [%rd64+8];
	fma.rn.f32 	%f616, %f591, %f614, %f615;
	ld.global.nc.f32 	%f617, [%rd59+12];
	ld.global.nc.f32 	%f618, [%rd61+12];
	sub.f32 	%f619, %f617, %f618;
	ld.global.f32 	%f620, [%rd64+12];
	fma.rn.f32 	%f621, %f591, %f619, %f620;
	ld.global.nc.f32 	%f622, [%rd59+16];
	ld.global.nc.f32 	%f623, [%rd61+16];
	sub.f32 	%f624, %f622, %f623;
	ld.global.f32 	%f625, [%rd64+16];
	fma.rn.f32 	%f626, %f591, %f624, %f625;
	ld.global.nc.f32 	%f627, [%rd59+20];
	ld.global.nc.f32 	%f628, [%rd61+20];
	sub.f32 	%f629, %f627, %f628;
	ld.global.f32 	%f630, [%rd64+20];
	fma.rn.f32 	%f631, %f591, %f629, %f630;
	ld.global.nc.f32 	%f632, [%rd59+24];
	ld.global.nc.f32 	%f633, [%rd61+24];
	sub.f32 	%f634, %f632, %f633;
	ld.global.f32 	%f635, [%rd64+24];
	fma.rn.f32 	%f636, %f591, %f634, %f635;
	ld.global.nc.f32 	%f637, [%rd59+28];
	ld.global.nc.f32 	%f638, [%rd61+28];
	sub.f32 	%f639, %f637, %f638;
	ld.global.f32 	%f640, [%rd64+28];
	fma.rn.f32 	%f641, %f591, %f639, %f640;
	mul.f32 	%f642, %f10, %f11;
	mul.f32 	%f643, %f642, %f590;
	fma.rn.f32 	%f644, %f643, %f604, %f606;
	fma.rn.f32 	%f645, %f643, %f609, %f611;
	fma.rn.f32 	%f646, %f643, %f614, %f616;
	fma.rn.f32 	%f647, %f643, %f619, %f621;
	fma.rn.f32 	%f648, %f643, %f624, %f626;
	fma.rn.f32 	%f649, %f643, %f629, %f631;
	fma.rn.f32 	%f650, %f643, %f634, %f636;
	fma.rn.f32 	%f651, %f643, %f639, %f641;
	add.s32 	%r354, %r8, 1;
	mul.f32 	%f652, %f589, %f13;
	rem.u32 	%r355, %r354, %r344;
	mul.lo.s32 	%r356, %r355, %r346;
	add.s32 	%r357, %r356, %r345;
	shl.b32 	%r358, %r357, 3;
	add.s32 	%r359, %r356, %r351;
	shl.b32 	%r360, %r359, 3;
	mul.wide.u32 	%rd65, %r360, 4;
	add.s64 	%rd66, %rd3, %rd65;
	ld.global.nc.f32 	%f653, [%rd66];
	mul.wide.u32 	%rd67, %r358, 4;
	add.s64 	%rd68, %rd3, %rd67;
	ld.global.nc.f32 	%f654, [%rd68];
	sub.f32 	%f655, %f653, %f654;
	fma.rn.f32 	%f656, %f652, %f655, %f644;
	ld.global.nc.f32 	%f657, [%rd66+4];
	ld.global.nc.f32 	%f658, [%rd68+4];
	sub.f32 	%f659, %f657, %f658;
	fma.rn.f32 	%f660, %f652, %f659, %f645;
	ld.global.nc.f32 	%f661, [%rd66+8];
	ld.global.nc.f32 	%f662, [%rd68+8];
	sub.f32 	%f663, %f661, %f662;
	fma.rn.f32 	%f664, %f652, %f663, %f646;
	ld.global.nc.f32 	%f665, [%rd66+12];
	ld.global.nc.f32 	%f666, [%rd68+12];
	sub.f32 	%f667, %f665, %f666;
	fma.rn.f32 	%f668, %f652, %f667, %f647;
	ld.global.nc.f32 	%f669, [%rd66+16];
	ld.global.nc.f32 	%f670, [%rd68+16];
	sub.f32 	%f671, %f669, %f670;
	fma.rn.f32 	%f672, %f652, %f671, %f648;
	ld.global.nc.f32 	%f673, [%rd66+20];
	ld.global.nc.f32 	%f674, [%rd68+20];
	sub.f32 	%f675, %f673, %f674;
	fma.rn.f32 	%f676, %f652, %f675, %f649;
	ld.global.nc.f32 	%f677, [%rd66+24];
	ld.global.nc.f32 	%f678, [%rd68+24];
	sub.f32 	%f679, %f677, %f678;
	fma.rn.f32 	%f680, %f652, %f679, %f650;
	ld.global.nc.f32 	%f681, [%rd66+28];
	ld.global.nc.f32 	%f682, [%rd68+28];
	sub.f32 	%f683, %f681, %f682;
	fma.rn.f32 	%f684, %f652, %f683, %f651;
	mul.f32 	%f685, %f642, %f13;
	fma.rn.f32 	%f686, %f685, %f655, %f656;
	st.global.f32 	[%rd64], %f686;
	fma.rn.f32 	%f687, %f685, %f659, %f660;
	st.global.f32 	[%rd64+4], %f687;
	fma.rn.f32 	%f688, %f685, %f663, %f664;
	st.global.f32 	[%rd64+8], %f688;
	fma.rn.f32 	%f689, %f685, %f667, %f668;
	st.global.f32 	[%rd64+12], %f689;
	fma.rn.f32 	%f690, %f685, %f671, %f672;
	st.global.f32 	[%rd64+16], %f690;
	fma.rn.f32 	%f691, %f685, %f675, %f676;
	st.global.f32 	[%rd64+20], %f691;
	fma.rn.f32 	%f692, %f685, %f679, %f680;
	st.global.f32 	[%rd64+24], %f692;
	fma.rn.f32 	%f693, %f685, %f683, %f684;
	st.global.f32 	[%rd64+28], %f693;
	add.s32 	%r361, %r7, 1;
	sub.f32 	%f694, %f587, %f12;
	mul.f32 	%f695, %f589, %f694;
	rem.u32 	%r362, %r7, %r344;
	mul.lo.s32 	%r363, %r362, %r344;
	add.s32 	%r364, %r357, %r363;
	shl.b32 	%r365, %r364, 3;
	rem.u32 	%r366, %r361, %r344;
	mul.lo.s32 	%r367, %r366, %r344;
	add.s32 	%r368, %r357, %r367;
	shl.b32 	%r369, %r368, 3;
	mul.wide.u32 	%rd69, %r369, 4;
	add.s64 	%rd70, %rd3, %rd69;
	ld.global.nc.f32 	%f696, [%rd70];
	mul.wide.u32 	%rd71, %r365, 4;
	add.s64 	%rd72, %rd3, %rd71;
	ld.global.nc.f32 	%f697, [%rd72];
	sub.f32 	%f698, %f696, %f697;
	ld.global.f32 	%f699, [%rd64+32];
	fma.rn.f32 	%f700, %f695, %f698, %f699;
	ld.global.nc.f32 	%f701, [%rd70+4];
	ld.global.nc.f32 	%f702, [%rd72+4];
	sub.f32 	%f703, %f701, %f702;
	ld.global.f32 	%f704, [%rd64+36];
	fma.rn.f32 	%f705, %f695, %f703, %f704;
	ld.global.nc.f32 	%f706, [%rd70+8];
	ld.global.nc.f32 	%f707, [%rd72+8];
	sub.f32 	%f708, %f706, %f707;
	ld.global.f32 	%f709, [%rd64+40];
	fma.rn.f32 	%f710, %f695, %f708, %f709;
	ld.global.nc.f32 	%f711, [%rd70+12];
	ld.global.nc.f32 	%f712, [%rd72+12];
	sub.f32 	%f713, %f711, %f712;
	ld.global.f32 	%f714, [%rd64+44];
	fma.rn.f32 	%f715, %f695, %f713, %f714;
	ld.global.nc.f32 	%f716, [%rd70+16];
	ld.global.nc.f32 	%f717, [%rd72+16];
	sub.f32 	%f718, %f716, %f717;
	ld.global.f32 	%f719, [%rd64+48];
	fma.rn.f32 	%f720, %f695, %f718, %f719;
	ld.global.nc.f32 	%f721, [%rd70+20];
	ld.global.nc.f32 	%f722, [%rd72+20];
	sub.f32 	%f723, %f721, %f722;
	ld.global.f32 	%f724, [%rd64+52];
	fma.rn.f32 	%f725, %f695, %f723, %f724;
	ld.global.nc.f32 	%f726, [%rd70+24];
	ld.global.nc.f32 	%f727, [%rd72+24];
	sub.f32 	%f728, %f726, %f727;
	ld.global.f32 	%f729, [%rd64+56];
	fma.rn.f32 	%f730, %f695, %f728, %f729;
	ld.global.nc.f32 	%f731, [%rd70+28];
	ld.global.nc.f32 	%f732, [%rd72+28];
	sub.f32 	%f733, %f731, %f732;
	ld.global.f32 	%f734, [%rd64+60];
	fma.rn.f32 	%f735, %f695, %f733, %f734;
	mul.f32 	%f736, %f642, %f694;
	add.s32 	%r370, %r359, %r363;
	shl.b32 	%r371, %r370, 3;
	add.s32 	%r372, %r359, %r367;
	shl.b32 	%r373, %r372, 3;
	mul.wide.u32 	%rd73, %r373, 4;
	add.s64 	%rd74, %rd3, %rd73;
	ld.global.nc.f32 	%f737, [%rd74];
	mul.wide.u32 	%rd75, %r371, 4;
	add.s64 	%rd76, %rd3, %rd75;
	ld.global.nc.f32 	%f738, [%rd76];
	sub.f32 	%f739, %f737, %f738;
	fma.rn.f32 	%f740, %f736, %f739, %f700;
	ld.global.nc.f32 	%f741, [%rd74+4];
	ld.global.nc.f32 	%f742, [%rd76+4];
	sub.f32 	%f743, %f741, %f742;
	fma.rn.f32 	%f744, %f736, %f743, %f705;
	ld.global.nc.f32 	%f745, [%rd74+8];
	ld.global.nc.f32 	%f746, [%rd76+8];
	sub.f32 	%f747, %f745, %f746;
	fma.rn.f32 	%f748, %f736, %f747, %f710;
	ld.global.nc.f32 	%f749, [%rd74+12];
	ld.global.nc.f32 	%f750, [%rd76+12];
	sub.f32 	%f751, %f749, %f750;
	fma.rn.f32 	%f752, %f736, %f751, %f715;
	ld.global.nc.f32 	%f753, [%rd74+16];
	ld.global.nc.f32 	%f754, [%rd76+16];
	sub.f32 	%f755, %f753, %f754;
	fma.rn.f32 	%f756, %f736, %f755, %f720;
	ld.global.nc.f32 	%f757, [%rd74+20];
	ld.global.nc.f32 	%f758, [%rd76+20];
	sub.f32 	%f759, %f757, %f758;
	fma.rn.f32 	%f760, %f736, %f759, %f725;
	ld.global.nc.f32 	%f761, [%rd74+24];
	ld.global.nc.f32 	%f762, [%rd76+24];
	sub.f32 	%f763, %f761, %f762;
	fma.rn.f32 	%f764, %f736, %f763, %f730;
	ld.global.nc.f32 	%f765, [%rd74+28];
	ld.global.nc.f32 	%f766, [%rd76+28];
	sub.f32 	%f767, %f765, %f766;
	fma.rn.f32 	%f768, %f736, %f767, %f735;
	mul.f32 	%f769, %f589, %f12;
	fma.rn.f32 	%f770, %f769, %f698, %f740;
	fma.rn.f32 	%f771, %f769, %f703, %f744;
	fma.rn.f32 	%f772, %f769, %f708, %f748;
	fma.rn.f32 	%f773, %f769, %f713, %f752;
	fma.rn.f32 	%f774, %f769, %f718, %f756;
	fma.rn.f32 	%f775, %f769, %f723, %f760;
	fma.rn.f32 	%f776, %f769, %f728, %f764;
	fma.rn.f32 	%f777, %f769, %f733, %f768;
	mul.f32 	%f778, %f642, %f12;
	fma.rn.f32 	%f779, %f778, %f739, %f770;
	st.global.f32 	[%rd64+32], %f779;
	fma.rn.f32 	%f780, %f778, %f743, %f771;
	st.global.f32 	[%rd64+36], %f780;
	fma.rn.f32 	%f781, %f778, %f747, %f772;
	st.global.f32 	[%rd64+40], %f781;
	fma.rn.f32 	%f782, %f778, %f751, %f773;
	st.global.f32 	[%rd64+44], %f782;
	fma.rn.f32 	%f783, %f778, %f755, %f774;
	st.global.f32 	[%rd64+48], %f783;
	fma.rn.f32 	%f784, %f778, %f759, %f775;
	st.global.f32 	[%rd64+52], %f784;
	fma.rn.f32 	%f785, %f778, %f763, %f776;
	st.global.f32 	[%rd64+56], %f785;
	fma.rn.f32 	%f786, %f778, %f767, %f777;
	st.global.f32 	[%rd64+60], %f786;
	add.s32 	%r374, %r349, %r363;
	shl.b32 	%r375, %r374, 3;
	mul.wide.u32 	%rd77, %r375, 4;
	add.s64 	%rd78, %rd3, %rd77;
	ld.global.nc.f32 	%f787, [%rd78];
	sub.f32 	%f788, %f697, %f787;
	ld.global.f32 	%f789, [%rd64+64];
	fma.rn.f32 	%f790, %f695, %f788, %f789;
	ld.global.nc.f32 	%f791, [%rd78+4];
	sub.f32 	%f792, %f702, %f791;
	ld.global.f32 	%f793, [%rd64+68];
	fma.rn.f32 	%f794, %f695, %f792, %f793;
	ld.global.nc.f32 	%f795, [%rd78+8];
	sub.f32 	%f796, %f707, %f795;
	ld.global.f32 	%f797, [%rd64+72];
	fma.rn.f32 	%f798, %f695, %f796, %f797;
	ld.global.nc.f32 	%f799, [%rd78+12];
	sub.f32 	%f800, %f712, %f799;
	ld.global.f32 	%f801, [%rd64+76];
	fma.rn.f32 	%f802, %f695, %f800, %f801;
	ld.global.nc.f32 	%f803, [%rd78+16];
	sub.f32 	%f804, %f717, %f803;
	ld.global.f32 	%f805, [%rd64+80];
	fma.rn.f32 	%f806, %f695, %f804, %f805;
	ld.global.nc.f32 	%f807, [%rd78+20];
	sub.f32 	%f808, %f722, %f807;
	ld.global.f32 	%f809, [%rd64+84];
	fma.rn.f32 	%f810, %f695, %f808, %f809;
	ld.global.nc.f32 	%f811, [%rd78+24];
	sub.f32 	%f812, %f727, %f811;
	ld.global.f32 	%f813, [%rd64+88];
	fma.rn.f32 	%f814, %f695, %f812, %f813;
	ld.global.nc.f32 	%f815, [%rd78+28];
	sub.f32 	%f816, %f732, %f815;
	ld.global.f32 	%f817, [%rd64+92];
	fma.rn.f32 	%f818, %f695, %f816, %f817;
	add.s32 	%r376, %r352, %r363;
	shl.b32 	%r377, %r376, 3;
	mul.wide.u32 	%rd79, %r377, 4;
	add.s64 	%rd80, %rd3, %rd79;
	ld.global.nc.f32 	%f819, [%rd80];
	sub.f32 	%f820, %f738, %f819;
	fma.rn.f32 	%f821, %f736, %f820, %f790;
	ld.global.nc.f32 	%f822, [%rd80+4];
	sub.f32 	%f823, %f742, %f822;
	fma.rn.f32 	%f824, %f736, %f823, %f794;
	ld.global.nc.f32 	%f825, [%rd80+8];
	sub.f32 	%f826, %f746, %f825;
	fma.rn.f32 	%f827, %f736, %f826, %f798;
	ld.global.nc.f32 	%f828, [%rd80+12];
	sub.f32 	%f829, %f750, %f828;
	fma.rn.f32 	%f830, %f736, %f829, %f802;
	ld.global.nc.f32 	%f831, [%rd80+16];
	sub.f32 	%f832, %f754, %f831;
	fma.rn.f32 	%f833, %f736, %f832, %f806;
	ld.global.nc.f32 	%f834, [%rd80+20];
	sub.f32 	%f835, %f758, %f834;
	fma.rn.f32 	%f836, %f736, %f835, %f810;
	ld.global.nc.f32 	%f837, [%rd80+24];
	sub.f32 	%f838, %f762, %f837;
	fma.rn.f32 	%f839, %f736, %f838, %f814;
	ld.global.nc.f32 	%f840, [%rd80+28];
	sub.f32 	%f841, %f766, %f840;
	fma.rn.f32 	%f842, %f736, %f841, %f818;
	add.s32 	%r378, %r349, %r367;
	shl.b32 	%r379, %r378, 3;
	mul.wide.u32 	%rd81, %r379, 4;
	add.s64 	%rd82, %rd3, %rd81;
	ld.global.nc.f32 	%f843, [%rd82];
	sub.f32 	%f844, %f696, %f843;
	fma.rn.f32 	%f845, %f769, %f844, %f821;
	ld.global.nc.f32 	%f846, [%rd82+4];
	sub.f32 	%f847, %f701, %f846;
	fma.rn.f32 	%f848, %f769, %f847, %f824;
	ld.global.nc.f32 	%f849, [%rd82+8];
	sub.f32 	%f850, %f706, %f849;
	fma.rn.f32 	%f851, %f769, %f850, %f827;
	ld.global.nc.f32 	%f852, [%rd82+12];
	sub.f32 	%f853, %f711, %f852;
	fma.rn.f32 	%f854, %f769, %f853, %f830;
	ld.global.nc.f32 	%f855, [%rd82+16];
	sub.f32 	%f856, %f716, %f855;
	fma.rn.f32 	%f857, %f769, %f856, %f833;
	ld.global.nc.f32 	%f858, [%rd82+20];
	sub.f32 	%f859, %f721, %f858;
	fma.rn.f32 	%f860, %f769, %f859, %f836;
	ld.global.nc.f32 	%f861, [%rd82+24];
	sub.f32 	%f862, %f726, %f861;
	fma.rn.f32 	%f863, %f769, %f862, %f839;
	ld.global.nc.f32 	%f864, [%rd82+28];
	sub.f32 	%f865, %f731, %f864;
	fma.rn.f32 	%f866, %f769, %f865, %f842;
	add.s32 	%r380, %r352, %r367;
	shl.b32 	%r381, %r380, 3;
	mul.wide.u32 	%rd83, %r381, 4;
	add.s64 	%rd84, %rd3, %rd83;
	ld.global.nc.f32 	%f867, [%rd84];
	sub.f32 	%f868, %f737, %f867;
	fma.rn.f32 	%f869, %f778, %f868, %f845;
	st.global.f32 	[%rd64+64], %f869;
	ld.global.nc.f32 	%f870, [%rd84+4];
	sub.f32 	%f871, %f741, %f870;
	fma.rn.f32 	%f872, %f778, %f871, %f848;
	st.global.f32 	[%rd64+68], %f872;
	ld.global.nc.f32 	%f873, [%rd84+8];
	sub.f32 	%f874, %f745, %f873;
	fma.rn.f32 	%f875, %f778, %f874, %f851;
	st.global.f32 	[%rd64+72], %f875;
	ld.global.nc.f32 	%f876, [%rd84+12];
	sub.f32 	%f877, %f749, %f876;
	fma.rn.f32 	%f878, %f778, %f877, %f854;
	st.global.f32 	[%rd64+76], %f878;
	ld.global.nc.f32 	%f879, [%rd84+16];
	sub.f32 	%f880, %f753, %f879;
	fma.rn.f32 	%f881, %f778, %f880, %f857;
	st.global.f32 	[%rd64+80], %f881;
	ld.global.nc.f32 	%f882, [%rd84+20];
	sub.f32 	%f883, %f757, %f882;
	fma.rn.f32 	%f884, %f778, %f883, %f860;
	st.global.f32 	[%rd64+84], %f884;
	ld.global.nc.f32 	%f885, [%rd84+24];
	sub.f32 	%f886, %f761, %f885;
	fma.rn.f32 	%f887, %f778, %f886, %f863;
	st.global.f32 	[%rd64+88], %f887;
	ld.global.nc.f32 	%f888, [%rd84+28];
	sub.f32 	%f889, %f765, %f888;
	fma.rn.f32 	%f890, %f778, %f889, %f866;
	st.global.f32 	[%rd64+92], %f890;
	bra.uni 	$L__BB8_148;
$L__BB8_147:
	mov.f32 	%f1235, 0f3F800000;
	sub.f32 	%f1236, %f1235, %f11;
	mul.f32 	%f1237, %f10, %f1236;
	sub.f32 	%f1238, %f1235, %f13;
	mul.f32 	%f1239, %f1237, %f1238;
	ld.global.nc.f32 	%f1240, [%rd3];
	sub.f32 	%f1241, %f1240, %f1240;
	mul.wide.u32 	%rd134, %r69, 4;
	add.s64 	%rd135, %rd2, %rd134;
	ld.global.f32 	%f1242, [%rd135];
	fma.rn.f32 	%f1243, %f1239, %f1241, %f1242;
	ld.global.nc.f32 	%f1244, [%rd3+4];
	sub.f32 	%f1245, %f1244, %f1244;
	ld.global.f32 	%f1246, [%rd135+4];
	fma.rn.f32 	%f1247, %f1239, %f1245, %f1246;
	ld.global.nc.f32 	%f1248, [%rd3+8];
	sub.f32 	%f1249, %f1248, %f1248;
	ld.global.f32 	%f1250, [%rd135+8];
	fma.rn.f32 	%f1251, %f1239, %f1249, %f1250;
	ld.global.nc.f32 	%f1252, [%rd3+12];
	sub.f32 	%f1253, %f1252, %f1252;
	ld.global.f32 	%f1254, [%rd135+12];
	fma.rn.f32 	%f1255, %f1239, %f1253, %f1254;
	ld.global.nc.f32 	%f1256, [%rd3+16];
	sub.f32 	%f1257, %f1256, %f1256;
	ld.global.f32 	%f1258, [%rd135+16];
	fma.rn.f32 	%f1259, %f1239, %f1257, %f1258;
	ld.global.nc.f32 	%f1260, [%rd3+20];
	sub.f32 	%f1261, %f1260, %f1260;
	ld.global.f32 	%f1262, [%rd135+20];
	fma.rn.f32 	%f1263, %f1239, %f1261, %f1262;
	ld.global.nc.f32 	%f1264, [%rd3+24];
	sub.f32 	%f1265, %f1264, %f1264;
	ld.global.f32 	%f1266, [%rd135+24];
	fma.rn.f32 	%f1267, %f1239, %f1265, %f1266;
	ld.global.nc.f32 	%f1268, [%rd3+28];
	sub.f32 	%f1269, %f1268, %f1268;
	ld.global.f32 	%f1270, [%rd135+28];
	fma.rn.f32 	%f1271, %f1239, %f1269, %f1270;
	mul.f32 	%f1272, %f10, %f11;
	mul.f32 	%f1273, %f1272, %f1238;
	fma.rn.f32 	%f1274, %f1273, %f1241, %f1243;
	fma.rn.f32 	%f1275, %f1273, %f1245, %f1247;
	fma.rn.f32 	%f1276, %f1273, %f1249, %f1251;
	fma.rn.f32 	%f1277, %f1273, %f1253, %f1255;
	fma.rn.f32 	%f1278, %f1273, %f1257, %f1259;
	fma.rn.f32 	%f1279, %f1273, %f1261, %f1263;
	fma.rn.f32 	%f1280, %f1273, %f1265, %f1267;
	fma.rn.f32 	%f1281, %f1273, %f1269, %f1271;
	mul.f32 	%f1282, %f1237, %f13;
	fma.rn.f32 	%f1283, %f1282, %f1241, %f1274;
	fma.rn.f32 	%f1284, %f1282, %f1245, %f1275;
	fma.rn.f32 	%f1285, %f1282, %f1249, %f1276;
	fma.rn.f32 	%f1286, %f1282, %f1253, %f1277;
	fma.rn.f32 	%f1287, %f1282, %f1257, %f1278;
	fma.rn.f32 	%f1288, %f1282, %f1261, %f1279;
	fma.rn.f32 	%f1289, %f1282, %f1265, %f1280;
	fma.rn.f32 	%f1290, %f1282, %f1269, %f1281;
	mul.f32 	%f1291, %f1272, %f13;
	fma.rn.f32 	%f1292, %f1291, %f1241, %f1283;
	st.global.f32 	[%rd135], %f1292;
	fma.rn.f32 	%f1293, %f1291, %f1245, %f1284;
	st.global.f32 	[%rd135+4], %f1293;
	fma.rn.f32 	%f1294, %f1291, %f1249, %f1285;
	st.global.f32 	[%rd135+8], %f1294;
	fma.rn.f32 	%f1295, %f1291, %f1253, %f1286;
	st.global.f32 	[%rd135+12], %f1295;
	fma.rn.f32 	%f1296, %f1291, %f1257, %f1287;
	st.global.f32 	[%rd135+16], %f1296;
	fma.rn.f32 	%f1297, %f1291, %f1261, %f1288;
	st.global.f32 	[%rd135+20], %f1297;
	fma.rn.f32 	%f1298, %f1291, %f1265, %f1289;
	st.global.f32 	[%rd135+24], %f1298;
	fma.rn.f32 	%f1299, %f1291, %f1269, %f1290;
	st.global.f32 	[%rd135+28], %f1299;
	sub.f32 	%f1300, %f1235, %f12;
	mul.f32 	%f1301, %f1237, %f1300;
	ld.global.f32 	%f1302, [%rd135+32];
	fma.rn.f32 	%f1303, %f1301, %f1241, %f1302;
	ld.global.f32 	%f1304, [%rd135+36];
	fma.rn.f32 	%f1305, %f1301, %f1245, %f1304;
	ld.global.f32 	%f1306, [%rd135+40];
	fma.rn.f32 	%f1307, %f1301, %f1249, %f1306;
	ld.global.f32 	%f1308, [%rd135+44];
	fma.rn.f32 	%f1309, %f1301, %f1253, %f1308;
	ld.global.f32 	%f1310, [%rd135+48];
	fma.rn.f32 	%f1311, %f1301, %f1257, %f1310;
	ld.global.f32 	%f1312, [%rd135+52];
	fma.rn.f32 	%f1313, %f1301, %f1261, %f1312;
	ld.global.f32 	%f1314, [%rd135+56];
	fma.rn.f32 	%f1315, %f1301, %f1265, %f1314;
	ld.global.f32 	%f1316, [%rd135+60];
	fma.rn.f32 	%f1317, %f1301, %f1269, %f1316;
	mul.f32 	%f1318, %f1272, %f1300;
	fma.rn.f32 	%f1319, %f1318, %f1241, %f1303;
	fma.rn.f32 	%f1320, %f1318, %f1245, %f1305;
	fma.rn.f32 	%f1321, %f1318, %f1249, %f1307;
	fma.rn.f32 	%f1322, %f1318, %f1253, %f1309;
	fma.rn.f32 	%f1323, %f1318, %f1257, %f1311;
	fma.rn.f32 	%f1324, %f1318, %f1261, %f1313;
	fma.rn.f32 	%f1325, %f1318, %f1265, %f1315;
	fma.rn.f32 	%f1326, %f1318, %f1269, %f1317;
	mul.f32 	%f1327, %f1237, %f12;
	fma.rn.f32 	%f1328, %f1327, %f1241, %f1319;
	fma.rn.f32 	%f1329, %f1327, %f1245, %f1320;
	fma.rn.f32 	%f1330, %f1327, %f1249, %f1321;
	fma.rn.f32 	%f1331, %f1327, %f1253, %f1322;
	fma.rn.f32 	%f1332, %f1327, %f1257, %f1323;
	fma.rn.f32 	%f1333, %f1327, %f1261, %f1324;
	fma.rn.f32 	%f1334, %f1327, %f1265, %f1325;
	fma.rn.f32 	%f1335, %f1327, %f1269, %f1326;
	mul.f32 	%f1336, %f1272, %f12;
	fma.rn.f32 	%f1337, %f1336, %f1241, %f1328;
	st.global.f32 	[%rd135+32], %f1337;
	fma.rn.f32 	%f1338, %f1336, %f1245, %f1329;
	st.global.f32 	[%rd135+36], %f1338;
	fma.rn.f32 	%f1339, %f1336, %f1249, %f1330;
	st.global.f32 	[%rd135+40], %f1339;
	fma.rn.f32 	%f1340, %f1336, %f1253, %f1331;
	st.global.f32 	[%rd135+44], %f1340;
	fma.rn.f32 	%f1341, %f1336, %f1257, %f1332;
	st.global.f32 	[%rd135+48], %f1341;
	fma.rn.f32 	%f1342, %f1336, %f1261, %f1333;
	st.global.f32 	[%rd135+52], %f1342;
	fma.rn.f32 	%f1343, %f1336, %f1265, %f1334;
	st.global.f32 	[%rd135+56], %f1343;
	fma.rn.f32 	%f1344, %f1336, %f1269, %f1335;
	st.global.f32 	[%rd135+60], %f1344;
	ld.global.f32 	%f1345, [%rd135+64];
	fma.rn.f32 	%f1346, %f1301, %f1241, %f1345;
	ld.global.f32 	%f1347, [%rd135+68];
	fma.rn.f32 	%f1348, %f1301, %f1245, %f1347;
	ld.global.f32 	%f1349, [%rd135+72];
	fma.rn.f32 	%f1350, %f1301, %f1249, %f1349;
	ld.global.f32 	%f1351, [%rd135+76];
	fma.rn.f32 	%f1352, %f1301, %f1253, %f1351;
	ld.global.f32 	%f1353, [%rd135+80];
	fma.rn.f32 	%f1354, %f1301, %f1257, %f1353;
	ld.global.f32 	%f1355, [%rd135+84];
	fma.rn.f32 	%f1356, %f1301, %f1261, %f1355;
	ld.global.f32 	%f1357, [%rd135+88];
	fma.rn.f32 	%f1358, %f1301, %f1265, %f1357;
	ld.global.f32 	%f1359, [%rd135+92];
	fma.rn.f32 	%f1360, %f1301, %f1269, %f1359;
	fma.rn.f32 	%f1361, %f1318, %f1241, %f1346;
	fma.rn.f32 	%f1362, %f1318, %f1245, %f1348;
	fma.rn.f32 	%f1363, %f1318, %f1249, %f1350;
	fma.rn.f32 	%f1364, %f1318, %f1253, %f1352;
	fma.rn.f32 	%f1365, %f1318, %f1257, %f1354;
	fma.rn.f32 	%f1366, %f1318, %f1261, %f1356;
	fma.rn.f32 	%f1367, %f1318, %f1265, %f1358;
	fma.rn.f32 	%f1368, %f1318, %f1269, %f1360;
	fma.rn.f32 	%f1369, %f1327, %f1241, %f1361;
	fma.rn.f32 	%f1370, %f1327, %f1245, %f1362;
	fma.rn.f32 	%f1371, %f1327, %f1249, %f1363;
	fma.rn.f32 	%f1372, %f1327, %f1253, %f1364;
	fma.rn.f32 	%f1373, %f1327, %f1257, %f1365;
	fma.rn.f32 	%f1374, %f1327, %f1261, %f1366;
	fma.rn.f32 	%f1375, %f1327, %f1265, %f1367;
	fma.rn.f32 	%f1376, %f1327, %f1269, %f1368;
	fma.rn.f32 	%f1377, %f1336, %f1241, %f1369;
	st.global.f32 	[%rd135+64], %f1377;
	fma.rn.f32 	%f1378, %f1336, %f1245, %f1370;
	st.global.f32 	[%rd135+68], %f1378;
	fma.rn.f32 	%f1379, %f1336, %f1249, %f1371;
	st.global.f32 	[%rd135+72], %f1379;
	fma.rn.f32 	%f1380, %f1336, %f1253, %f1372;
	st.global.f32 	[%rd135+76], %f1380;
	fma.rn.f32 	%f1381, %f1336, %f1257, %f1373;
	st.global.f32 	[%rd135+80], %f1381;
	fma.rn.f32 	%f1382, %f1336, %f1261, %f1374;
	st.global.f32 	[%rd135+84], %f1382;
	fma.rn.f32 	%f1383, %f1336, %f1265, %f1375;
	st.global.f32 	[%rd135+88], %f1383;
	fma.rn.f32 	%f1384, %f1336, %f1269, %f1376;
	st.global.f32 	[%rd135+92], %f1384;
$L__BB8_148:
	ret;

}
	// .globl	_Z11kernel_gridILj3ELj32EEvPKfS1_PKiPffjjjjbS4_j
.visible .entry _Z11kernel_gridILj3ELj32EEvPKfS1_PKiPffjjjjbS4_j(
	.param .u64 .ptr .align 1 _Z11kernel_gridILj3ELj32EEvPKfS1_PKiPffjjjjbS4_j_param_0,
	.param .u64 .ptr .align 1 _Z11kernel_gridILj3ELj32EEvPKfS1_PKiPffjjjjbS4_j_param_1,
	.param .u64 .ptr .align 1 _Z11kernel_gridILj3ELj32EEvPKfS1_PKiPffjjjjbS4_j_param_2,
	.param .u64 .ptr .align 1 _Z11kernel_gridILj3ELj32EEvPKfS1_PKiPffjjjjbS4_j_param_3,
	.param .f32 _Z11kernel_gridILj3ELj32EEvPKfS1_PKiPffjjjjbS4_j_param_4,
	.param .u32 _Z11kernel_gridILj3ELj32EEvPKfS1_PKiPffjjjjbS4_j_param_5,
	.param .u32 _Z11kernel_gridILj3ELj32EEvPKfS1_PKiPffjjjjbS4_j_param_6,
	.param .u32 _Z11kernel_gridILj3ELj32EEvPKfS1_PKiPffjjjjbS4_j_param_7,
	.param .u32 _Z11kernel_gridILj3ELj32EEvPKfS1_PKiPffjjjjbS4_j_param_8,
	.param .u8 _Z11kernel_gridILj3ELj32EEvPKfS1_PKiPffjjjjbS4_j_param_9,
	.param .u64 .ptr .align 1 _Z11kernel_gridILj3ELj32EEvPKfS1_PKiPffjjjjbS4_j_param_10,
	.param .u32 _Z11kernel_gridILj3ELj32EEvPKfS1_PKiPffjjjjbS4_j_param_11
)
{
	.reg .pred 	%p<148>;
	.reg .b16 	%rs<2>;
	.reg .b32 	%r<542>;
	.reg .b32 	%f<4915>;
	.reg .b64 	%rd<137>;

	ld.param.u64 	%rd6, [_Z11kernel_gridILj3ELj32EEvPKfS1_PKiPffjjjjbS4_j_param_0];
	ld.param.u64 	%rd7, [_Z11kernel_gridILj3ELj32EEvPKfS1_PKiPffjjjjbS4_j_param_1];
	ld.param.u64 	%rd8, [_Z11kernel_gridILj3ELj32EEvPKfS1_PKiPffjjjjbS4_j_param_2];
	ld.param.u64 	%rd10, [_Z11kernel_gridILj3ELj32EEvPKfS1_PKiPffjjjjbS4_j_param_3];
	ld.param.f32 	%f543, [_Z11kernel_gridILj3ELj32EEvPKfS1_PKiPffjjjjbS4_j_param_4];
	ld.param.u32 	%r233, [_Z11kernel_gridILj3ELj32EEvPKfS1_PKiPffjjjjbS4_j_param_6];
	ld.param.u32 	%r234, [_Z11kernel_gridILj3ELj32EEvPKfS1_PKiPffjjjjbS4_j_param_7];
	ld.param.u32 	%r235, [_Z11kernel_gridILj3ELj32EEvPKfS1_PKiPffjjjjbS4_j_param_8];
	ld.param.s8 	%rs1, [_Z11kernel_gridILj3ELj32EEvPKfS1_PKiPffjjjjbS4_j_param_9];
	ld.param.u64 	%rd9, [_Z11kernel_gridILj3ELj32EEvPKfS1_PKiPffjjjjbS4_j_param_10];
	ld.param.u32 	%r236, [_Z11kernel_gridILj3ELj32EEvPKfS1_PKiPffjjjjbS4_j_param_11];
	cvta.to.global.u64 	%rd1, %rd10;
	cvta.to.global.u64 	%rd2, %rd9;
	mov.u32 	%r237, %ctaid.x;
	mov.u32 	%r238, %ntid.x;
	mov.u32 	%r239, %tid.x;
	mad.lo.s32 	%r1, %r237, %r238, %r239;
	setp.ge.u32 	%p1, %r1, %r233;
	mov.f32 	%f4914, 0f3F800000;
	@%p1 bra 	$L__BB9_148;
	cvta.to.global.u64 	%rd11, %rd8;
	cvta.to.global.u64 	%rd12, %rd7;
	mov.u32 	%r240, %ctaid.y;
	mov.u32 	%r241, %ctaid.z;
	mul.wide.u32 	%rd13, %r234, 4;
	add.s64 	%rd14, %rd11, %rd13;
	ld.global.nc.u32 	%r242, [%rd14];
	mul.wide.u32 	%rd15, %r240, 4;
	add.s64 	%rd16, %rd11, %rd15;
	ld.global.nc.u32 	%r243, [%rd16];
	mad.lo.s32 	%r244, %r242, %r241, %r243;
	shl.b32 	%r245, %r244, 5;
	mul.wide.u32 	%rd17, %r245, 4;
	add.s64 	%rd3, %rd12, %rd17;
	mad.lo.s32 	%r2, %r233, %r241, %r1;
	mad.lo.s32 	%r3, %r2, %r234, %r240;
	shl.b32 	%r4, %r3, 5;
	ld.global.nc.u32 	%r246, [%rd16+4];
	sub.s32 	%r5, %r246, %r243;
	cvt.rn.f32.u32 	%f1, %r240;
	mul.f32 	%f545, %f1, 0f3F000000;
	cvt.rzi.f32.f32 	%f546, %f545;
	add.f32 	%f547, %f546, %f546;
	sub.f32 	%f548, %f1, %f547;
	abs.f32 	%f2, %f548;
	abs.f32 	%f3, %f543;
	setp.lt.f32 	%p2, %f3, 0f00800000;
	mul.f32 	%f549, %f3, 0f4B800000;
	selp.f32 	%f550, %f549, %f3, %p2;
	selp.f32 	%f551, 0fC1C00000, 0f00000000, %p2;
	mov.b32 	%r247, %f550;
	add.s32 	%r248, %r247, -1060439283;
	and.b32  	%r249, %r248, -8388608;
	sub.s32 	%r250, %r247, %r249;
	mov.b32 	%f552, %r250;
	cvt.rn.f32.s32 	%f553, %r249;
	fma.rn.f32 	%f554, %f553, 0f34000000, %f551;
	add.f32 	%f555, %f552, 0fBF800000;
	add.f32 	%f556, %f552, 0f3F800000;
	rcp.approx.ftz.f32 	%f557, %f556;
	add.f32 	%f558, %f555, %f555;
	mul.f32 	%f559, %f558, %f557;
	mul.f32 	%f560, %f559, %f559;
	sub.f32 	%f561, %f555, %f559;
	add.f32 	%f562, %f561, %f561;
	neg.f32 	%f563, %f559;
	fma.rn.f32 	%f564, %f563, %f555, %f562;
	mul.rn.f32 	%f565, %f557, %f564;
	fma.rn.f32 	%f566, %f560, 0f3A2C32E4, 0f3B52E7DB;
	fma.rn.f32 	%f567, %f566, %f560, 0f3C93BB73;
	fma.rn.f32 	%f568, %f567, %f560, 0f3DF6384F;
	mul.rn.f32 	%f569, %f568, %f560;
	fma.rn.f32 	%f570, %f559, 0f3FB8AA3B, %f554;
	sub.f32 	%f571, %f554, %f570;
	fma.rn.f32 	%f572, %f559, 0f3FB8AA3B, %f571;
	fma.rn.f32 	%f573, %f565, 0f3FB8AA3B, %f572;
	fma.rn.f32 	%f574, %f559, 0f32A55E34, %f573;
	mul.f32 	%f575, %f569, 0f40400000;
	fma.rn.f32 	%f576, %f575, %f565, %f574;
	fma.rn.f32 	%f577, %f569, %f559, %f576;
	add.rn.f32 	%f578, %f570, %f577;
	neg.f32 	%f579, %f570;
	add.rn.f32 	%f580, %f578, %f579;
	neg.f32 	%f581, %f580;
	add.rn.f32 	%f582, %f577, %f581;
	mul.rn.f32 	%f583, %f578, %f1;
	neg.f32 	%f584, %f583;
	fma.rn.f32 	%f585, %f578, %f1, %f584;
	fma.rn.f32 	%f586, %f582, %f1, %f585;
	cvt.rni.f32.f32 	%f587, %f583;
	sub.f32 	%f588, %f583, %f587;
	add.f32 	%f589, %f588, %f586;
	fma.rn.f32 	%f590, %f589, 0f391FCB8E, 0f3AAF85ED;
	fma.rn.f32 	%f591, %f590, %f589, 0f3C1D9856;
	fma.rn.f32 	%f592, %f591, %f589, 0f3D6357BB;
	fma.rn.f32 	%f593, %f592, %f589, 0f3E75FDEC;
	fma.rn.f32 	%f594, %f593, %f589, 0f3F317218;
	fma.rn.f32 	%f595, %f594, %f589, 0f3F800000;
	cvt.rzi.s32.f32 	%r251, %f587;
	setp.gt.f32 	%p3, %f587, 0f00000000;
	selp.b32 	%r252, 0, -2097152000, %p3;
	add.s32 	%r253, %r252, 2130706432;
	mov.b32 	%f596, %r253;
	mul.f32 	%f597, %f595, %f596;
	shl.b32 	%r254, %r251, 23;
	sub.s32 	%r255, %r254, %r252;
	mov.b32 	%f598, %r255;
	mul.f32 	%f599, %f597, %f598;
	abs.f32 	%f600, %f583;
	setp.gt.f32 	%p4, %f600, 0f43180000;
	setp.lt.f32 	%p5, %f583, 0f00000000;
	selp.f32 	%f601, 0f00000000, 0f7F800000, %p5;
	selp.f32 	%f4, %f601, %f599, %p4;
	setp.eq.f32 	%p6, %f543, 0f3F800000;
	setp.eq.s32 	%p7, %r240, 0;
	or.pred  	%p8, %p7, %p6;
	@%p8 bra 	$L__BB9_9;
	setp.num.f32 	%p9, %f3, %f3;
	abs.f32 	%f602, %f1;
	setp.num.f32 	%p10, %f602, %f602;
	and.pred  	%p11, %p9, %p10;
	@%p11 bra 	$L__BB9_4;
	add.rn.f32 	%f4914, %f543, %f1;
	bra.uni 	$L__BB9_9;
$L__BB9_4:
	setp.neu.f32 	%p12, %f543, 0f00000000;
	setp.neu.f32 	%p13, %f3, 0f7F800000;
	and.pred  	%p14, %p12, %p13;
	@%p14 bra 	$L__BB9_6;
	setp.neu.f32 	%p20, %f2, 0f3F800000;
	add.f32 	%f605, %f543, %f543;
	mov.b32 	%r256, %f605;
	and.b32  	%r257, %r256, 2147483647;
	mov.b32 	%f606, %r257;
	selp.f32 	%f4914, %f606, %f605, %p20;
	bra.uni 	$L__BB9_9;
$L__BB9_6:
	setp.eq.f32 	%p15, %f543, 0fBF800000;
	setp.eq.f32 	%p16, %f602, 0f7F800000;
	and.pred  	%p17, %p15, %p16;
	@%p17 bra 	$L__BB9_9;
	setp.geu.f32 	%p18, %f543, 0f00000000;
	mov.f32 	%f4914, %f4;
	@%p18 bra 	$L__BB9_9;
	setp.neu.f32 	%p19, %f2, 0f3F800000;
	neg.f32 	%f604, %f4;
	selp.f32 	%f4914, %f4, %f604, %p19;
$L__BB9_9:
	mul.lo.s32 	%r258, %r2, 3;
	cvt.rn.f32.u32 	%f607, %r235;
	fma.rn.f32 	%f10, %f4914, %f607, 0fBF800000;
	cvt.rpi.f32.f32 	%f608, %f10;
	cvt.rzi.u32.f32 	%r259, %f608;
	cvta.to.global.u64 	%rd18, %rd6;
	mul.wide.u32 	%rd19, %r258, 4;
	add.s64 	%rd20, %rd18, %rd19;
	ld.global.nc.f32 	%f609, [%rd20];
	fma.rn.f32 	%f610, %f10, %f609, 0f3F000000;
	cvt.rmi.f32.f32 	%f611, %f610;
	cvt.rzi.u32.f32 	%r6, %f611;
	cvt.rn.f32.u32 	%f612, %r6;
	sub.f32 	%f11, %f610, %f612;
	ld.global.nc.f32 	%f613, [%rd20+4];
	fma.rn.f32 	%f614, %f10, %f613, 0f3F000000;
	cvt.rmi.f32.f32 	%f615, %f614;
	cvt.rzi.u32.f32 	%r7, %f615;
	cvt.rn.f32.u32 	%f616, %r7;
	sub.f32 	%f12, %f614, %f616;
	ld.global.nc.f32 	%f617, [%rd20+8];
	fma.rn.f32 	%f618, %f10, %f617, 0f3F000000;
	cvt.rmi.f32.f32 	%f619, %f618;
	cvt.rzi.u32.f32 	%r8, %f619;
	cvt.rn.f32.u32 	%f620, %r8;
	sub.f32 	%f13, %f618, %f620;
	cvt.rn.f32.u32 	%f14, %r5;
	add.f32 	%f15, %f14, %f14;
	add.s32 	%r9, %r259, 2;
	setp.eq.s32 	%p21, %r236, 1;
	@%p21 bra 	$L__BB9_44;
	setp.ne.s32 	%p22, %r236, 0;
	@%p22 bra 	$L__BB9_45;
	setp.eq.s32 	%p24, %r5, 0;
	mov.f32 	%f1192, 0f3F800000;
	sub.f32 	%f16, %f1192, %f11;
	sub.f32 	%f17, %f1192, %f12;
	mul.f32 	%f18, %f16, %f17;
	sub.f32 	%f19, %f1192, %f13;
	mov.b32 	%r487, 0;
	mov.b32 	%r486, 1;
	@%p24 bra 	$L__BB9_15;
	setp.gt.u32 	%p25, %r9, %r5;
	mov.u32 	%r486, %r9;
	mov.u32 	%r487, %r6;
	@%p25 bra 	$L__BB9_15;
	mad.lo.s32 	%r487, %r7, %r9, %r6;
	mul.lo.s32 	%r486, %r9, %r9;
	setp.gt.u32 	%p26, %r486, %r5;
	@%p26 bra 	$L__BB9_15;
	mad.lo.s32 	%r487, %r8, %r486, %r487;
	mul.lo.s32 	%r486, %r486, %r9;
$L__BB9_15:
	mul.f32 	%f1193, %f18, %f19;
	setp.eq.s32 	%p27, %r5, 0;
	setp.gt.u32 	%p28, %r486, %r5;
	mul.lo.s32 	%r16, %r7, 19349663;
	mul.lo.s32 	%r17, %r8, 83492791;
	xor.b32  	%r18, %r16, %r17;
	xor.b32  	%r299, %r18, %r6;
	selp.b32 	%r300, %r299, %r487, %p28;
	rem.u32 	%r301, %r300, %r5;
	shl.b32 	%r302, %r301, 5;
	mul.wide.u32 	%rd39, %r302, 4;
	add.s64 	%rd40, %rd3, %rd39;
	ld.global.nc.f32 	%f1194, [%rd40];
	mul.wide.u32 	%rd41, %r4, 4;
	add.s64 	%rd4, %rd1, %rd41;
	ld.global.f32 	%f1195, [%rd4];
	fma.rn.f32 	%f20, %f1193, %f1194, %f1195;
	st.global.f32 	[%rd4], %f20;
	ld.global.nc.f32 	%f1196, [%rd40+4];
	ld.global.f32 	%f1197, [%rd4+4];
	fma.rn.f32 	%f21, %f1193, %f1196, %f1197;
	st.global.f32 	[%rd4+4], %f21;
	ld.global.nc.f32 	%f1198, [%rd40+8];
	ld.global.f32 	%f1199, [%rd4+8];
	fma.rn.f32 	%f22, %f1193, %f1198, %f1199;
	st.global.f32 	[%rd4+8], %f22;
	ld.global.nc.f32 	%f1200, [%rd40+12];
	ld.global.f32 	%f1201, [%rd4+12];
	fma.rn.f32 	%f23, %f1193, %f1200, %f1201;
	st.global.f32 	[%rd4+12], %f23;
	ld.global.nc.f32 	%f1202, [%rd40+16];
	ld.global.f32 	%f1203, [%rd4+16];
	fma.rn.f32 	%f24, %f1193, %f1202, %f1203;
	st.global.f32 	[%rd4+16], %f24;
	ld.global.nc.f32 	%f1204, [%rd40+20];
	ld.global.f32 	%f1205, [%rd4+20];
	fma.rn.f32 	%f25, %f1193, %f1204, %f1205;
	st.global.f32 	[%rd4+20], %f25;
	ld.global.nc.f32 	%f1206, [%rd40+24];
	ld.global.f32 	%f1207, [%rd4+24];
	fma.rn.f32 	%f26, %f1193, %f1206, %f1207;
	st.global.f32 	[%rd4+24], %f26;
	ld.global.nc.f32 	%f1208, [%rd40+28];
	ld.global.f32 	%f1209, [%rd4+28];
	fma.rn.f32 	%f27, %f1193, %f1208, %f1209;
	st.global.f32 	[%rd4+28], %f27;
	ld.global.nc.f32 	%f1210, [%rd40+32];
	ld.global.f32 	%f1211, [%rd4+32];
	fma.rn.f32 	%f28, %f1193, %f1210, %f1211;
	st.global.f32 	[%rd4+32], %f28;
	ld.global.nc.f32 	%f1212, [%rd40+36];
	ld.global.f32 	%f1213, [%rd4+36];
	fma.rn.f32 	%f29, %f1193, %f1212, %f1213;
	st.global.f32 	[%rd4+36], %f29;
	ld.global.nc.f32 	%f1214, [%rd40+40];
	ld.global.f32 	%f1215, [%rd4+40];
	fma.rn.f32 	%f30, %f1193, %f1214, %f1215;
	st.global.f32 	[%rd4+40], %f30;
	ld.global.nc.f32 	%f1216, [%rd40+44];
	ld.global.f32 	%f1217, [%rd4+44];
	fma.rn.f32 	%f31, %f1193, %f1216, %f1217;
	st.global.f32 	[%rd4+44], %f31;
	ld.global.nc.f32 	%f1218, [%rd40+48];
	ld.global.f32 	%f1219, [%rd4+48];
	fma.rn.f32 	%f32, %f1193, %f1218, %f1219;
	st.global.f32 	[%rd4+48], %f32;
	ld.global.nc.f32 	%f1220, [%rd40+52];
	ld.global.f32 	%f1221, [%rd4+52];
	fma.rn.f32 	%f33, %f1193, %f1220, %f1221;
	st.global.f32 	[%rd4+52], %f33;
	ld.global.nc.f32 	%f1222, [%rd40+56];
	ld.global.f32 	%f1223, [%rd4+56];
	fma.rn.f32 	%f34, %f1193, %f1222, %f1223;
	st.global.f32 	[%rd4+56], %f34;
	ld.global.nc.f32 	%f1224, [%rd40+60];
	ld.global.f32 	%f1225, [%rd4+60];
	fma.rn.f32 	%f35, %f1193, %f1224, %f1225;
	st.global.f32 	[%rd4+60], %f35;
	ld.global.nc.f32 	%f1226, [%rd40+64];
	ld.global.f32 	%f1227, [%rd4+64];
	fma.rn.f32 	%f36, %f1193, %f1226, %f1227;
	st.global.f32 	[%rd4+64], %f36;
	ld.global.nc.f32 	%f1228, [%rd40+68];
	ld.global.f32 	%f1229, [%rd4+68];
	fma.rn.f32 	%f37, %f1193, %f1228, %f1229;
	st.global.f32 	[%rd4+68], %f37;
	ld.global.nc.f32 	%f1230, [%rd40+72];
	ld.global.f32 	%f1231, [%rd4+72];
	fma.rn.f32 	%f38, %f1193, %f1230, %f1231;
	ld.global.nc.f32 	%f1232, [%rd40+76];
	ld.global.f32 	%f1233, [%rd4+76];
	fma.rn.f32 	%f39, %f1193, %f1232, %f1233;
	ld.global.nc.f32 	%f1234, [%rd40+80];
	ld.global.f32 	%f1235, [%rd4+80];
	fma.rn.f32 	%f40, %f1193, %f1234, %f1235;
	ld.global.nc.f32 	%f1236, [%rd40+84];
	ld.global.f32 	%f1237, [%rd4+84];
	fma.rn.f32 	%f41, %f1193, %f1236, %f1237;
	ld.global.nc.f32 	%f1238, [%rd40+88];
	ld.global.f32 	%f1239, [%rd4+88];
	fma.rn.f32 	%f42, %f1193, %f1238, %f1239;
	ld.global.nc.f32 	%f1240, [%rd40+92];
	ld.global.f32 	%f1241, [%rd4+92];
	fma.rn.f32 	%f43, %f1193, %f1240, %f1241;
	ld.global.nc.f32 	%f1242, [%rd40+96];
	ld.global.f32 	%f1243, [%rd4+96];
	fma.rn.f32 	%f44, %f1193, %f1242, %f1243;
	ld.global.nc.f32 	%f1244, [%rd40+100];
	ld.global.f32 	%f1245, [%rd4+100];
	fma.rn.f32 	%f45, %f1193, %f1244, %f1245;
	ld.global.nc.f32 	%f1246, [%rd40+104];
	ld.global.f32 	%f1247, [%rd4+104];
	fma.rn.f32 	%f46, %f1193, %f1246, %f1247;
	ld.global.nc.f32 	%f1248, [%rd40+108];
	ld.global.f32 	%f1249, [%rd4+108];
	fma.rn.f32 	%f47, %f1193, %f1248, %f1249;
	ld.global.nc.f32 	%f1250, [%rd40+112];
	ld.global.f32 	%f1251, [%rd4+112];
	fma.rn.f32 	%f48, %f1193, %f1250, %f1251;
	ld.global.nc.f32 	%f1252, [%rd40+116];
	ld.global.f32 	%f1253, [%rd4+116];
	fma.rn.f32 	%f49, %f1193, %f1252, %f1253;
	ld.global.nc.f32 	%f1254, [%rd40+120];
	ld.global.f32 	%f1255, [%rd4+120];
	fma.rn.f32 	%f50, %f1193, %f1254, %f1255;
	ld.global.nc.f32 	%f1256, [%rd40+124];
	ld.global.f32 	%f1257, [%rd4+124];
	fma.rn.f32 	%f51, %f1193, %f1256, %f1257;
	add.s32 	%r19, %r6, 1;
	mul.f32 	%f52, %f11, %f17;
	mov.b32 	%r489, 0;
	mov.b32 	%r488, 1;
	@%p27 bra 	$L__BB9_19;
	setp.gt.u32 	%p29, %r9, %r5;
	mov.u32 	%r488, %r9;
	mov.u32 	%r489, %r19;
	@%p29 bra 	$L__BB9_19;
	mad.lo.s32 	%r489, %r7, %r9, %r19;
	mul.lo.s32 	%r488, %r9, %r9;
	setp.gt.u32 	%p30, %r488, %r5;
	@%p30 bra 	$L__BB9_19;
	mad.lo.s32 	%r489, %r8, %r488, %r489;
	mul.lo.s32 	%r488, %r488, %r9;
$L__BB9_19:
	mul.f32 	%f1258, %f52, %f19;
	setp.eq.s32 	%p31, %r5, 0;
	setp.gt.u32 	%p32, %r488, %r5;
	xor.b32  	%r305, %r18, %r19;
	selp.b32 	%r306, %r305, %r489, %p32;
	rem.u32 	%r307, %r306, %r5;
	shl.b32 	%r308, %r307, 5;
	mul.wide.u32 	%rd42, %r308, 4;
	add.s64 	%rd43, %rd3, %rd42;
	ld.global.nc.f32 	%f1259, [%rd43];
	fma.rn.f32 	%f53, %f1258, %f1259, %f20;
	st.global.f32 	[%rd4], %f53;
	ld.global.nc.f32 	%f1260, [%rd43+4];
	fma.rn.f32 	%f54, %f1258, %f1260, %f21;
	st.global.f32 	[%rd4+4], %f54;
	ld.global.nc.f32 	%f1261, [%rd43+8];
	fma.rn.f32 	%f55, %f1258, %f1261, %f22;
	st.global.f32 	[%rd4+8], %f55;
	ld.global.nc.f32 	%f1262, [%rd43+12];
	fma.rn.f32 	%f56, %f1258, %f1262, %f23;
	st.global.f32 	[%rd4+12], %f56;
	ld.global.nc.f32 	%f1263, [%rd43+16];
	fma.rn.f32 	%f57, %f1258, %f1263, %f24;
	st.global.f32 	[%rd4+16], %f57;
	ld.global.nc.f32 	%f1264, [%rd43+20];
	fma.rn.f32 	%f58, %f1258, %f1264, %f25;
	st.global.f32 	[%rd4+20], %f58;
	ld.global.nc.f32 	%f1265, [%rd43+24];
	fma.rn.f32 	%f59, %f1258, %f1265, %f26;
	st.global.f32 	[%rd4+24], %f59;
	ld.global.nc.f32 	%f1266, [%rd43+28];
	fma.rn.f32 	%f60, %f1258, %f1266, %f27;
	st.global.f32 	[%rd4+28], %f60;
	ld.global.nc.f32 	%f1267, [%rd43+32];
	fma.rn.f32 	%f61, %f1258, %f1267, %f28;
	st.global.f32 	[%rd4+32], %f61;
	ld.global.nc.f32 	%f1268, [%rd43+36];
	fma.rn.f32 	%f62, %f1258, %f1268, %f29;
	st.global.f32 	[%rd4+36], %f62;
	ld.global.nc.f32 	%f1269, [%rd43+40];
	fma.rn.f32 	%f63, %f1258, %f1269, %f30;
	st.global.f32 	[%rd4+40], %f63;
	ld.global.nc.f32 	%f1270, [%rd43+44];
	fma.rn.f32 	%f64, %f1258, %f1270, %f31;
	st.global.f32 	[%rd4+44], %f64;
	ld.global.nc.f32 	%f1271, [%rd43+48];
	fma.rn.f32 	%f65, %f1258, %f1271, %f32;
	st.global.f32 	[%rd4+48], %f65;
	ld.global.nc.f32 	%f1272, [%rd43+52];
	fma.rn.f32 	%f66, %f1258, %f1272, %f33;
	st.global.f32 	[%rd4+52], %f66;
	ld.global.nc.f32 	%f1273, [%rd43+56];
	fma.rn.f32 	%f67, %f1258, %f1273, %f34;
	st.global.f32 	[%rd4+56], %f67;
	ld.global.nc.f32 	%f1274, [%rd43+60];
	fma.rn.f32 	%f68, %f1258, %f1274, %f35;
	st.global.f32 	[%rd4+60], %f68;
	ld.global.nc.f32 	%f1275, [%rd43+64];
	fma.rn.f32 	%f69, %f1258, %f1275, %f36;
	st.global.f32 	[%rd4+64], %f69;
	ld.global.nc.f32 	%f1276, [%rd43+68];
	fma.rn.f32 	%f70, %f1258, %f1276, %f37;
	st.global.f32 	[%rd4+68], %f70;
	ld.global.nc.f32 	%f1277, [%rd43+72];
	fma.rn.f32 	%f71, %f1258, %f1277, %f38;
	st.global.f32 	[%rd4+72], %f71;
	ld.global.nc.f32 	%f1278, [%rd43+76];
	fma.rn.f32 	%f72, %f1258, %f1278, %f39;
	st.global.f32 	[%rd4+76], %f72;
	ld.global.nc.f32 	%f1279, [%rd43+80];
	fma.rn.f32 	%f73, %f1258, %f1279, %f40;
	st.global.f32 	[%rd4+80], %f73;
	ld.global.nc.f32 	%f1280, [%rd43+84];
	fma.rn.f32 	%f74, %f1258, %f1280, %f41;
	st.global.f32 	[%rd4+84], %f74;
	ld.global.nc.f32 	%f1281, [%rd43+88];
	fma.rn.f32 	%f75, %f1258, %f1281, %f42;
	st.global.f32 	[%rd4+88], %f75;
	ld.global.nc.f32 	%f1282, [%rd43+92];
	fma.rn.f32 	%f76, %f1258, %f1282, %f43;
	st.global.f32 	[%rd4+92], %f76;
	ld.global.nc.f32 	%f1283, [%rd43+96];
	fma.rn.f32 	%f77, %f1258, %f1283, %f44;
	st.global.f32 	[%rd4+96], %f77;
	ld.global.nc.f32 	%f1284, [%rd43+100];
	fma.rn.f32 	%f78, %f1258, %f1284, %f45;
	st.global.f32 	[%rd4+100], %f78;
	ld.global.nc.f32 	%f1285, [%rd43+104];
	fma.rn.f32 	%f79, %f1258, %f1285, %f46;
	st.global.f32 	[%rd4+104], %f79;
	ld.global.nc.f32 	%f1286, [%rd43+108];
	fma.rn.f32 	%f80, %f1258, %f1286, %f47;
	st.global.f32 	[%rd4+108], %f80;
	ld.global.nc.f32 	%f1287, [%rd43+112];
	fma.rn.f32 	%f81, %f1258, %f1287, %f48;
	st.global.f32 	[%rd4+112], %f81;
	ld.global.nc.f32 	%f1288, [%rd43+116];
	fma.rn.f32 	%f82, %f1258, %f1288, %f49;
	st.global.f32 	[%rd4+116], %f82;
	ld.global.nc.f32 	%f1289, [%rd43+120];
	fma.rn.f32 	%f83, %f1258, %f1289, %f50;
	st.global.f32 	[%rd4+120], %f83;
	ld.global.nc.f32 	%f1290, [%rd43+124];
	fma.rn.f32 	%f84, %f1258, %f1290, %f51;
	st.global.f32 	[%rd4+124], %f84;
	add.s32 	%r26, %r7, 1;
	mul.f32 	%f85, %f16, %f12;
	mov.b32 	%r491, 0;
	mov.b32 	%r490, 1;
	@%p31 bra 	$L__BB9_23;
	setp.gt.u32 	%p33, %r9, %r5;
	mov.u32 	%r490, %r9;
	mov.u32 	%r491, %r6;
	@%p33 bra 	$L__BB9_23;
	mad.lo.s32 	%r491, %r26, %r9, %r6;
	mul.lo.s32 	%r490, %r9, %r9;
	setp.gt.u32 	%p34, %r490, %r5;
	@%p34 bra 	$L__BB9_23;
	mad.lo.s32 	%r491, %r8, %r490, %r491;
	mul.lo.s32 	%r490, %r490, %r9;
$L__BB9_23:
	mul.f32 	%f1291, %f85, %f19;
	setp.eq.s32 	%p35, %r5, 0;
	setp.gt.u32 	%p36, %r490, %r5;
	add.s32 	%r33, %r16, 19349663;
	xor.b32  	%r34, %r33, %r17;
	xor.b32  	%r311, %r34, %r6;
	selp.b32 	%r312, %r311, %r491, %p36;
	rem.u32 	%r313, %r312, %r5;
	shl.b32 	%r314, %r313, 5;
	mul.wide.u32 	%rd44, %r314, 4;
	add.s64 	%rd45, %rd3, %rd44;
	ld.global.nc.f32 	%f1292, [%rd45];
	fma.rn.f32 	%f86, %f1291, %f1292, %f53;
	st.global.f32 	[%rd4], %f86;
	ld.global.nc.f32 	%f1293, [%rd45+4];
	fma.rn.f32 	%f87, %f1291, %f1293, %f54;
	st.global.f32 	[%rd4+4], %f87;
	ld.global.nc.f32 	%f1294, [%rd45+8];
	fma.rn.f32 	%f88, %f1291, %f1294, %f55;
	st.global.f32 	[%rd4+8], %f88;
	ld.global.nc.f32 	%f1295, [%rd45+12];
	fma.rn.f32 	%f89, %f1291, %f1295, %f56;
	st.global.f32 	[%rd4+12], %f89;
	ld.global.nc.f32 	%f1296, [%rd45+16];
	fma.rn.f32 	%f90, %f1291, %f1296, %f57;
	st.global.f32 	[%rd4+16], %f90;
	ld.global.nc.f32 	%f1297, [%rd45+20];
	fma.rn.f32 	%f91, %f1291, %f1297, %f58;
	st.global.f32 	[%rd4+20], %f91;
	ld.global.nc.f32 	%f1298, [%rd45+24];
	fma.rn.f32 	%f92, %f1291, %f1298, %f59;
	st.global.f32 	[%rd4+24], %f92;
	ld.global.nc.f32 	%f1299, [%rd45+28];
	fma.rn.f32 	%f93, %f1291, %f1299, %f60;
	st.global.f32 	[%rd4+28], %f93;
	ld.global.nc.f32 	%f1300, [%rd45+32];
	fma.rn.f32 	%f94, %f1291, %f1300, %f61;
	st.global.f32 	[%rd4+32], %f94;
	ld.global.nc.f32 	%f1301, [%rd45+36];
	fma.rn.f32 	%f95, %f1291, %f1301, %f62;
	st.global.f32 	[%rd4+36], %f95;
	ld.global.nc.f32 	%f1302, [%rd45+40];
	fma.rn.f32 	%f96, %f1291, %f1302, %f63;
	st.global.f32 	[%rd4+40], %f96;
	ld.global.nc.f32 	%f1303, [%rd45+44];
	fma.rn.f32 	%f97, %f1291, %f1303, %f64;
	st.global.f32 	[%rd4+44], %f97;
	ld.global.nc.f32 	%f1304, [%rd45+48];
	fma.rn.f32 	%f98, %f1291, %f1304, %f65;
	st.global.f32 	[%rd4+48], %f98;
	ld.global.nc.f32 	%f1305, [%rd45+52];
	fma.rn.f32 	%f99, %f1291, %f1305, %f66;
	st.global.f32 	[%rd4+52], %f99;
	ld.global.nc.f32 	%f1306, [%rd45+56];
	fma.rn.f32 	%f100, %f1291, %f1306, %f67;
	st.global.f32 	[%rd4+56], %f100;
	ld.global.nc.f32 	%f1307, [%rd45+60];
	fma.rn.f32 	%f101, %f1291, %f1307, %f68;
	st.global.f32 	[%rd4+60], %f101;
	ld.global.nc.f32 	%f1308, [%rd45+64];
	fma.rn.f32 	%f102, %f1291, %f1308, %f69;
	st.global.f32 	[%rd4+64], %f102;
	ld.global.nc.f32 	%f1309, [%rd45+68];
	fma.rn.f32 	%f103, %f1291, %f1309, %f70;
	st.global.f32 	[%rd4+68], %f103;
	ld.global.nc.f32 	%f1310, [%rd45+72];
	fma.rn.f32 	%f104, %f1291, %f1310, %f71;
	ld.global.nc.f32 	%f1311, [%rd45+76];
	fma.rn.f32 	%f105, %f1291, %f1311, %f72;
	ld.global.nc.f32 	%f1312, [%rd45+80];
	fma.rn.f32 	%f106, %f1291, %f1312, %f73;
	ld.global.nc.f32 	%f1313, [%rd45+84];
	fma.rn.f32 	%f107, %f1291, %f1313, %f74;
	ld.global.nc.f32 	%f1314, [%rd45+88];
	fma.rn.f32 	%f108, %f1291, %f1314, %f75;
	ld.global.nc.f32 	%f1315, [%rd45+92];
	fma.rn.f32 	%f109, %f1291, %f1315, %f76;
	ld.global.nc.f32 	%f1316, [%rd45+96];
	fma.rn.f32 	%f110, %f1291, %f1316, %f77;
	ld.global.nc.f32 	%f1317, [%rd45+100];
	fma.rn.f32 	%f111, %f1291, %f1317, %f78;
	ld.global.nc.f32 	%f1318, [%rd45+104];
	fma.rn.f32 	%f112, %f1291, %f1318, %f79;
	ld.global.nc.f32 	%f1319, [%rd45+108];
	fma.rn.f32 	%f113, %f1291, %f1319, %f80;
	ld.global.nc.f32 	%f1320, [%rd45+112];
	fma.rn.f32 	%f114, %f1291, %f1320, %f81;
	ld.global.nc.f32 	%f1321, [%rd45+116];
	fma.rn.f32 	%f115, %f1291, %f1321, %f82;
	ld.global.nc.f32 	%f1322, [%rd45+120];
	fma.rn.f32 	%f116, %f1291, %f1322, %f83;
	ld.global.nc.f32 	%f1323, [%rd45+124];
	fma.rn.f32 	%f117, %f1291, %f1323, %f84;
	mul.f32 	%f118, %f11, %f12;
	mov.b32 	%r493, 0;
	mov.b32 	%r492, 1;
	@%p35 bra 	$L__BB9_27;
	setp.gt.u32 	%p37, %r9, %r5;
	mov.u32 	%r492, %r9;
	mov.u32 	%r493, %r19;
	@%p37 bra 	$L__BB9_27;
	mad.lo.s32 	%r493, %r26, %r9, %r19;
	mul.lo.s32 	%r492, %r9, %r9;
	setp.gt.u32 	%p38, %r492, %r5;
	@%p38 bra 	$L__BB9_27;
	mad.lo.s32 	%r493, %r8, %r492, %r493;
	mul.lo.s32 	%r492, %r492, %r9;
$L__BB9_27:
	mul.f32 	%f1324, %f118, %f19;
	setp.eq.s32 	%p39, %r5, 0;
	setp.gt.u32 	%p40, %r492, %r5;
	xor.b32  	%r317, %r34, %r19;
	selp.b32 	%r318, %r317, %r493, %p40;
	rem.u32 	%r319, %r318, %r5;
	shl.b32 	%r320, %r319, 5;
	mul.wide.u32 	%rd46, %r320, 4;
	add.s64 	%rd47, %rd3, %rd46;
	ld.global.nc.f32 	%f1325, [%rd47];
	fma.rn.f32 	%f119, %f1324, %f1325, %f86;
	st.global.f32 	[%rd4], %f119;
	ld.global.nc.f32 	%f1326, [%rd47+4];
	fma.rn.f32 	%f120, %f1324, %f1326, %f87;
	st.global.f32 	[%rd4+4], %f120;
	ld.global.nc.f32 	%f1327, [%rd47+8];
	fma.rn.f32 	%f121, %f1324, %f1327, %f88;
	st.global.f32 	[%rd4+8], %f121;
	ld.global.nc.f32 	%f1328, [%rd47+12];
	fma.rn.f32 	%f122, %f1324, %f1328, %f89;
	st.global.f32 	[%rd4+12], %f122;
	ld.global.nc.f32 	%f1329, [%rd47+16];
	fma.rn.f32 	%f123, %f1324, %f1329, %f90;
	st.global.f32 	[%rd4+16], %f123;
	ld.global.nc.f32 	%f1330, [%rd47+20];
	fma.rn.f32 	%f124, %f1324, %f1330, %f91;
	st.global.f32 	[%rd4+20], %f124;
	ld.global.nc.f32 	%f1331, [%rd47+24];
	fma.rn.f32 	%f125, %f1324, %f1331, %f92;
	st.global.f32 	[%rd4+24], %f125;
	ld.global.nc.f32 	%f1332, [%rd47+28];
	fma.rn.f32 	%f126, %f1324, %f1332, %f93;
	st.global.f32 	[%rd4+28], %f126;
	ld.global.nc.f32 	%f1333, [%rd47+32];
	fma.rn.f32 	%f127, %f1324, %f1333, %f94;
	st.global.f32 	[%rd4+32], %f127;
	ld.global.nc.f32 	%f1334, [%rd47+36];
	fma.rn.f32 	%f128, %f1324, %f1334, %f95;
	st.global.f32 	[%rd4+36], %f128;
	ld.global.nc.f32 	%f1335, [%rd47+40];
	fma.rn.f32 	%f129, %f1324, %f1335, %f96;
	st.global.f32 	[%rd4+40], %f129;
	ld.global.nc.f32 	%f1336, [%rd47+44];
	fma.rn.f32 	%f130, %f1324, %f1336, %f97;
	st.global.f32 	[%rd4+44], %f130;
	ld.global.nc.f32 	%f1337, [%rd47+48];
	fma.rn.f32 	%f131, %f1324, %f1337, %f98;
	st.global.f32 	[%rd4+48], %f131;
	ld.global.nc.f32 	%f1338, [%rd47+52];
	fma.rn.f32 	%f132, %f1324, %f1338, %f99;
	st.global.f32 	[%rd4+52], %f132;
	ld.global.nc.f32 	%f1339, [%rd47+56];
	fma.rn.f32 	%f133, %f1324, %f1339, %f100;
	st.global.f32 	[%rd4+56], %f133;
	ld.global.nc.f32 	%f1340, [%rd47+60];
	fma.rn.f32 	%f134, %f1324, %f1340, %f101;
	st.global.f32 	[%rd4+60], %f134;
	ld.global.nc.f32 	%f1341, [%rd47+64];
	fma.rn.f32 	%f135, %f1324, %f1341, %f102;
	st.global.f32 	[%rd4+64], %f135;
	ld.global.nc.f32 	%f1342, [%rd47+68];
	fma.rn.f32 	%f136, %f1324, %f1342, %f103;
	st.global.f32 	[%rd4+68], %f136;
	ld.global.nc.f32 	%f1343, [%rd47+72];
	fma.rn.f32 	%f137, %f1324, %f1343, %f104;
	st.global.f32 	[%rd4+72], %f137;
	ld.global.nc.f32 	%f1344, [%rd47+76];
	fma.rn.f32 	%f138, %f1324, %f1344, %f105;
	st.global.f32 	[%rd4+76], %f138;
	ld.global.nc.f32 	%f1345, [%rd47+80];
	fma.rn.f32 	%f139, %f1324, %f1345, %f106;
	st.global.f32 	[%rd4+80], %f139;
	ld.global.nc.f32 	%f1346, [%rd47+84];
	fma.rn.f32 	%f140, %f1324, %f1346, %f107;
	st.global.f32 	[%rd4+84], %f140;
	ld.global.nc.f32 	%f1347, [%rd47+88];
	fma.rn.f32 	%f141, %f1324, %f1347, %f108;
	st.global.f32 	[%rd4+88], %f141;
	ld.global.nc.f32 	%f1348, [%rd47+92];
	fma.rn.f32 	%f142, %f1324, %f1348, %f109;
	st.global.f32 	[%rd4+92], %f142;
	ld.global.nc.f32 	%f1349, [%rd47+96];
	fma.rn.f32 	%f143, %f1324, %f1349, %f110;
	st.global.f32 	[%rd4+96], %f143;
	ld.global.nc.f32 	%f1350, [%rd47+100];
	fma.rn.f32 	%f144, %f1324, %f1350, %f111;
	st.global.f32 	[%rd4+100], %f144;
	ld.global.nc.f32 	%f1351, [%rd47+104];
	fma.rn.f32 	%f145, %f1324, %f1351, %f112;
	st.global.f32 	[%rd4+104], %f145;
	ld.global.nc.f32 	%f1352, [%rd47+108];
	fma.rn.f32 	%f146, %f1324, %f1352, %f113;
	st.global.f32 	[%rd4+108], %f146;
	ld.global.nc.f32 	%f1353, [%rd47+112];
	fma.rn.f32 	%f147, %f1324, %f1353, %f114;
	st.global.f32 	[%rd4+112], %f147;
	ld.global.nc.f32 	%f1354, [%rd47+116];
	fma.rn.f32 	%f148, %f1324, %f1354, %f115;
	st.global.f32 	[%rd4+116], %f148;
	ld.global.nc.f32 	%f1355, [%rd47+120];
	fma.rn.f32 	%f149, %f1324, %f1355, %f116;
	st.global.f32 	[%rd4+120], %f149;
	ld.global.nc.f32 	%f1356, [%rd47+124];
	fma.rn.f32 	%f150, %f1324, %f1356, %f117;
	st.global.f32 	[%rd4+124], %f150;
	add.s32 	%r41, %r8, 1;
	mov.b32 	%r495, 0;
	mov.b32 	%r494, 1;
	@%p39 bra 	$L__BB9_31;
	setp.gt.u32 	%p41, %r9, %r5;
	mov.u32 	%r494, %r9;
	mov.u32 	%r495, %r6;
	@%p41 bra 	$L__BB9_31;
	mad.lo.s32 	%r495, %r7, %r9, %r6;
	mul.lo.s32 	%r494, %r9, %r9;
	setp.gt.u32 	%p42, %r494, %r5;
	@%p42 bra 	$L__BB9_31;
	mad.lo.s32 	%r495, %r41, %r494, %r495;
	mul.lo.s32 	%r494, %r494, %r9;
$L__BB9_31:
	mul.f32 	%f1357, %f18, %f13;
	setp.eq.s32 	%p43, %r5, 0;
	setp.gt.u32 	%p44, %r494, %r5;
	add.s32 	%r48, %r17, 83492791;
	xor.b32  	%r49, %r16, %r48;
	xor.b32  	%r323, %r49, %r6;
	selp.b32 	%r324, %r323, %r495, %p44;
	rem.u32 	%r325, %r324, %r5;
	shl.b32 	%r326, %r325, 5;
	mul.wide.u32 	%rd48, %r326, 4;
	add.s64 	%rd49, %rd3, %rd48;
	ld.global.nc.f32 	%f1358, [%rd49];
	fma.rn.f32 	%f151, %f1357, %f1358, %f119;
	st.global.f32 	[%rd4], %f151;
	ld.global.nc.f32 	%f1359, [%rd49+4];
	fma.rn.f32 	%f152, %f1357, %f1359, %f120;
	st.global.f32 	[%rd4+4], %f152;
	ld.global.nc.f32 	%f1360, [%rd49+8];
	fma.rn.f32 	%f153, %f1357, %f1360, %f121;
	st.global.f32 	[%rd4+8], %f153;
	ld.global.nc.f32 	%f1361, [%rd49+12];
	fma.rn.f32 	%f154, %f1357, %f1361, %f122;
	st.global.f32 	[%rd4+12], %f154;
	ld.global.nc.f32 	%f1362, [%rd49+16];
	fma.rn.f32 	%f155, %f1357, %f1362, %f123;
	st.global.f32 	[%rd4+16], %f155;
	ld.global.nc.f32 	%f1363, [%rd49+20];
	fma.rn.f32 	%f156, %f1357, %f1363, %f124;
	st.global.f32 	[%rd4+20], %f156;
	ld.global.nc.f32 	%f1364, [%rd49+24];
	fma.rn.f32 	%f157, %f1357, %f1364, %f125;
	st.global.f32 	[%rd4+24], %f157;
	ld.global.nc.f32 	%f1365, [%rd49+28];
	fma.rn.f32 	%f158, %f1357, %f1365, %f126;
	st.global.f32 	[%rd4+28], %f158;
	ld.global.nc.f32 	%f1366, [%rd49+32];
	fma.rn.f32 	%f159, %f1357, %f1366, %f127;
	st.global.f32 	[%rd4+32], %f159;
	ld.global.nc.f32 	%f1367, [%rd49+36];
	fma.rn.f32 	%f160, %f1357, %f1367, %f128;
	st.global.f32 	[%rd4+36], %f160;
	ld.global.nc.f32 	%f1368, [%rd49+40];
	fma.rn.f32 	%f161, %f1357, %f1368, %f129;
	st.global.f32 	[%rd4+40], %f161;
	ld.global.nc.f32 	%f1369, [%rd49+44];
	fma.rn.f32 	%f162, %f1357, %f1369, %f130;
	st.global.f32 	[%rd4+44], %f162;
	ld.global.nc.f32 	%f1370, [%rd49+48];
	fma.rn.f32 	%f163, %f1357, %f1370, %f131;
	st.global.f32 	[%rd4+48], %f163;
	ld.global.nc.f32 	%f1371, [%rd49+52];
	fma.rn.f32 	%f164, %f1357, %f1371, %f132;
	st.global.f32 	[%rd4+52], %f164;
	ld.global.nc.f32 	%f1372, [%rd49+56];
	fma.rn.f32 	%f165, %f1357, %f1372, %f133;
	st.global.f32 	[%rd4+56], %f165;
	ld.global.nc.f32 	%f1373, [%rd49+60];
	fma.rn.f32 	%f166, %f1357, %f1373, %f134;
	st.global.f32 	[%rd4+60], %f166;
	ld.global.nc.f32 	%f1374, [%rd49+64];
	fma.rn.f32 	%f167, %f1357, %f1374, %f135;
	st.global.f32 	[%rd4+64], %f167;
	ld.global.nc.f32 	%f1375, [%rd49+68];
	fma.rn.f32 	%f168, %f1357, %f1375, %f136;
	st.global.f32 	[%rd4+68], %f168;
	ld.global.nc.f32 	%f1376, [%rd49+72];
	fma.rn.f32 	%f169, %f1357, %f1376, %f137;
	ld.global.nc.f32 	%f1377, [%rd49+76];
	fma.rn.f32 	%f170, %f1357, %f1377, %f138;
	ld.global.nc.f32 	%f1378, [%rd49+80];
	fma.rn.f32 	%f171, %f1357, %f1378, %f139;
	ld.global.nc.f32 	%f1379, [%rd49+84];
	fma.rn.f32 	%f172, %f1357, %f1379, %f140;
	ld.global.nc.f32 	%f1380, [%rd49+88];
	fma.rn.f32 	%f173, %f1357, %f1380, %f141;
	ld.global.nc.f32 	%f1381, [%rd49+92];
	fma.rn.f32 	%f174, %f1357, %f1381, %f142;
	ld.global.nc.f32 	%f1382, [%rd49+96];
	fma.rn.f32 	%f175, %f1357, %f1382, %f143;
	ld.global.nc.f32 	%f1383, [%rd49+100];
	fma.rn.f32 	%f176, %f1357, %f1383, %f144;
	ld.global.nc.f32 	%f1384, [%rd49+104];
	fma.rn.f32 	%f177, %f1357, %f1384, %f145;
	ld.global.nc.f32 	%f1385, [%rd49+108];
	fma.rn.f32 	%f178, %f1357, %f1385, %f146;
	ld.global.nc.f32 	%f1386, [%rd49+112];
	fma.rn.f32 	%f179, %f1357, %f1386, %f147;
	ld.global.nc.f32 	%f1387, [%rd49+116];
	fma.rn.f32 	%f180, %f1357, %f1387, %f148;
	ld.global.nc.f32 	%f1388, [%rd49+120];
	fma.rn.f32 	%f181, %f1357, %f1388, %f149;
	ld.global.nc.f32 	%f1389, [%rd49+124];
	fma.rn.f32 	%f182, %f1357, %f1389, %f150;
	mov.b32 	%r497, 0;
	mov.b32 	%r496, 1;
	@%p43 bra 	$L__BB9_35;
	setp.gt.u32 	%p45, %r9, %r5;
	mov.u32 	%r496, %r9;
	mov.u32 	%r497, %r19;
	@%p45 bra 	$L__BB9_35;
	mad.lo.s32 	%r497, %r7, %r9, %r19;
	mul.lo.s32 	%r496, %r9, %r9;
	setp.gt.u32 	%p46, %r496, %r5;
	@%p46 bra 	$L__BB9_35;
	mad.lo.s32 	%r497, %r41, %r496, %r497;
	mul.lo.s32 	%r496, %r496, %r9;
$L__BB9_35:
	mul.f32 	%f1390, %f52, %f13;
	setp.eq.s32 	%p47, %r5, 0;
	setp.gt.u32 	%p48, %r496, %r5;
	xor.b32  	%r329, %r49, %r19;
	selp.b32 	%r330, %r329, %r497, %p48;
	rem.u32 	%r331, %r330, %r5;
	shl.b32 	%r332, %r331, 5;
	mul.wide.u32 	%rd50, %r332, 4;
	add.s64 	%rd51, %rd3, %rd50;
	ld.global.nc.f32 	%f1391, [%rd51];
	fma.rn.f32 	%f183, %f1390, %f1391, %f151;
	st.global.f32 	[%rd4], %f183;
	ld.global.nc.f32 	%f1392, [%rd51+4];
	fma.rn.f32 	%f184, %f1390, %f1392, %f152;
	st.global.f32 	[%rd4+4], %f184;
	ld.global.nc.f32 	%f1393, [%rd51+8];
	fma.rn.f32 	%f185, %f1390, %f1393, %f153;
	st.global.f32 	[%rd4+8], %f185;
	ld.global.nc.f32 	%f1394, [%rd51+12];
	fma.rn.f32 	%f186, %f1390, %f1394, %f154;
	st.global.f32 	[%rd4+12], %f186;
	ld.global.nc.f32 	%f1395, [%rd51+16];
	fma.rn.f32 	%f187, %f1390, %f1395, %f155;
	st.global.f32 	[%rd4+16], %f187;
	ld.global.nc.f32 	%f1396, [%rd51+20];
	fma.rn.f32 	%f188, %f1390, %f1396, %f156;
	st.global.f32 	[%rd4+20], %f188;
	ld.global.nc.f32 	%f1397, [%rd51+24];
	fma.rn.f32 	%f189, %f1390, %f1397, %f157;
	st.global.f32 	[%rd4+24], %f189;
	ld.global.nc.f32 	%f1398, [%rd51+28];
	fma.rn.f32 	%f190, %f1390, %f1398, %f158;
	st.global.f32 	[%rd4+28], %f190;
	ld.global.nc.f32 	%f1399, [%rd51+32];
	fma.rn.f32 	%f191, %f1390, %f1399, %f159;
	st.global.f32 	[%rd4+32], %f191;
	ld.global.nc.f32 	%f1400, [%rd51+36];
	fma.rn.f32 	%f192, %f1390, %f1400, %f160;
	st.global.f32 	[%rd4+36], %f192;
	ld.global.nc.f32 	%f1401, [%rd51+40];
	fma.rn.f32 	%f193, %f1390, %f1401, %f161;
	st.global.f32 	[%rd4+40], %f193;
	ld.global.nc.f32 	%f1402, [%rd51+44];
	fma.rn.f32 	%f194, %f1390, %f1402, %f162;
	st.global.f32 	[%rd4+44], %f194;
	ld.global.nc.f32 	%f1403, [%rd51+48];
	fma.rn.f32 	%f195, %f1390, %f1403, %f163;
	st.global.f32 	[%rd4+48], %f195;
	ld.global.nc.f32 	%f1404, [%rd51+52];
	fma.rn.f32 	%f196, %f1390, %f1404, %f164;
	st.global.f32 	[%rd4+52], %f196;
	ld.global.nc.f32 	%f1405, [%rd51+56];
	fma.rn.f32 	%f197, %f1390, %f1405, %f165;
	st.global.f32 	[%rd4+56], %f197;
	ld.global.nc.f32 	%f1406, [%rd51+60];
	fma.rn.f32 	%f198, %f1390, %f1406, %f166;
	st.global.f32 	[%rd4+60], %f198;
	ld.global.nc.f32 	%f1407, [%rd51+64];
	fma.rn.f32 	%f199, %f1390, %f1407, %f167;
	st.global.f32 	[%rd4+64], %f199;
	ld.global.nc.f32 	%f1408, [%rd51+68];
	fma.rn.f32 	%f200, %f1390, %f1408, %f168;
	st.global.f32 	[%rd4+68], %f200;
	ld.global.nc.f32 	%f1409, [%rd51+72];
	fma.rn.f32 	%f201, %f1390, %f1409, %f169;
	st.global.f32 	[%rd4+72], %f201;
	ld.global.nc.f32 	%f1410, [%rd51+76];
	fma.rn.f32 	%f202, %f1390, %f1410, %f170;
	st.global.f32 	[%rd4+76], %f202;
	ld.global.nc.f32 	%f1411, [%rd51+80];
	fma.rn.f32 	%f203, %f1390, %f1411, %f171;
	st.global.f32 	[%rd4+80], %f203;
	ld.global.nc.f32 	%f1412, [%rd51+84];
	fma.rn.f32 	%f204, %f1390, %f1412, %f172;
	st.global.f32 	[%rd4+84], %f204;
	ld.global.nc.f32 	%f1413, [%rd51+88];
	fma.rn.f32 	%f205, %f1390, %f1413, %f173;
	st.global.f32 	[%rd4+88], %f205;
	ld.global.nc.f32 	%f1414, [%rd51+92];
	fma.rn.f32 	%f206, %f1390, %f1414, %f174;
	st.global.f32 	[%rd4+92], %f206;
	ld.global.nc.f32 	%f1415, [%rd51+96];
	fma.rn.f32 	%f207, %f1390, %f1415, %f175;
	st.global.f32 	[%rd4+96], %f207;
	ld.global.nc.f32 	%f1416, [%rd51+100];
	fma.rn.f32 	%f208, %f1390, %f1416, %f176;
	st.global.f32 	[%rd4+100], %f208;
	ld.global.nc.f32 	%f1417, [%rd51+104];
	fma.rn.f32 	%f209, %f1390, %f1417, %f177;
	st.global.f32 	[%rd4+104], %f209;
	ld.global.nc.f32 	%f1418, [%rd51+108];
	fma.rn.f32 	%f210, %f1390, %f1418, %f178;
	st.global.f32 	[%rd4+108], %f210;
	ld.global.nc.f32 	%f1419, [%rd51+112];
	fma.rn.f32 	%f211, %f1390, %f1419, %f179;
	st.global.f32 	[%rd4+112], %f211;
	ld.global.nc.f32 	%f1420, [%rd51+116];
	fma.rn.f32 	%f212, %f1390, %f1420, %f180;
	st.global.f32 	[%rd4+116], %f212;
	ld.global.nc.f32 	%f1421, [%rd51+120];
	fma.rn.f32 	%f213, %f1390, %f1421, %f181;
	st.global.f32 	[%rd4+120], %f213;
	ld.global.nc.f32 	%f1422, [%rd51+124];
	fma.rn.f32 	%f214, %f1390, %f1422, %f182;
	st.global.f32 	[%rd4+124], %f214;
	mov.b32 	%r499, 0;
	mov.b32 	%r498, 1;
	@%p47 bra 	$L__BB9_39;
	setp.gt.u32 	%p49, %r9, %r5;
	mov.u32 	%r498, %r9;
	mov.u32 	%r499, %r6;
	@%p49 bra 	$L__BB9_39;
	mad.lo.s32 	%r499, %r26, %r9, %r6;
	mul.lo.s32 	%r498, %r9, %r9;
	setp.gt.u32 	%p50, %r498, %r5;
	@%p50 bra 	$L__BB9_39;
	mad.lo.s32 	%r499, %r41, %r498, %r499;
	mul.lo.s32 	%r498, %r498, %r9;
$L__BB9_39:
	mul.f32 	%f1423, %f85, %f13;
	setp.eq.s32 	%p51, %r5, 0;
	setp.gt.u32 	%p52, %r498, %r5;
	xor.b32  	%r62, %r33, %r48;
	xor.b32  	%r335, %r62, %r6;
	selp.b32 	%r336, %r335, %r499, %p52;
	rem.u32 	%r337, %r336, %r5;
	shl.b32 	%r338, %r337, 5;
	mul.wide.u32 	%rd52, %r338, 4;
	add.s64 	%rd53, %rd3, %rd52;
	ld.global.nc.f32 	%f1424, [%rd53];
	fma.rn.f32 	%f215, %f1423, %f1424, %f183;
	st.global.f32 	[%rd4], %f215;
	ld.global.nc.f32 	%f1425, [%rd53+4];
	fma.rn.f32 	%f216, %f1423, %f1425, %f184;
	st.global.f32 	[%rd4+4], %f216;
	ld.global.nc.f32 	%f1426, [%rd53+8];
	fma.rn.f32 	%f217, %f1423, %f1426, %f185;
	st.global.f32 	[%rd4+8], %f217;
	ld.global.nc.f32 	%f1427, [%rd53+12];
	fma.rn.f32 	%f218, %f1423, %f1427, %f186;
	st.global.f32 	[%rd4+12], %f218;
	ld.global.nc.f32 	%f1428, [%rd53+16];
	fma.rn.f32 	%f219, %f1423, %f1428, %f187;
	st.global.f32 	[%rd4+16], %f219;
	ld.global.nc.f32 	%f1429, [%rd53+20];
	fma.rn.f32 	%f220, %f1423, %f1429, %f188;
	st.global.f32 	[%rd4+20], %f220;
	ld.global.nc.f32 	%f1430, [%rd53+24];
	fma.rn.f32 	%f221, %f1423, %f1430, %f189;
	st.global.f32 	[%rd4+24], %f221;
	ld.global.nc.f32 	%f1431, [%rd53+28];
	fma.rn.f32 	%f222, %f1423, %f1431, %f190;
	st.global.f32 	[%rd4+28], %f222;
	ld.global.nc.f32 	%f1432, [%rd53+32];
	fma.rn.f32 	%f223, %f1423, %f1432, %f191;
	st.global.f32 	[%rd4+32], %f223;
	ld.global.nc.f32 	%f1433, [%rd53+36];
	fma.rn.f32 	%f224, %f1423, %f1433, %f192;
	st.global.f32 	[%rd4+36], %f224;
	ld.global.nc.f32 	%f1434, [%rd53+40];
	fma.rn.f32 	%f225, %f1423, %f1434, %f193;
	st.global.f32 	[%rd4+40], %f225;
	ld.global.nc.f32 	%f1435, [%rd53+44];
	fma.rn.f32 	%f226, %f1423, %f1435, %f194;
	st.global.f32 	[%rd4+44], %f226;
	ld.global.nc.f32 	%f1436, [%rd53+48];
	fma.rn.f32 	%f227, %f1423, %f1436, %f195;
	st.global.f32 	[%rd4+48], %f227;
	ld.global.nc.f32 	%f1437, [%rd53+52];
	fma.rn.f32 	%f228, %f1423, %f1437, %f196;
	st.global.f32 	[%rd4+52], %f228;
	ld.global.nc.f32 	%f1438, [%rd53+56];
	fma.rn.f32 	%f229, %f1423, %f1438, %f197;
	st.global.f32 	[%rd4+56], %f229;
	ld.global.nc.f32 	%f1439, [%rd53+60];
	fma.rn.f32 	%f230, %f1423, %f1439, %f198;
	st.global.f32 	[%rd4+60], %f230;
	ld.global.nc.f32 	%f1440, [%rd53+64];
	fma.rn.f32 	%f231, %f1423, %f1440, %f199;
	st.global.f32 	[%rd4+64], %f231;
	ld.global.nc.f32 	%f1441, [%rd53+68];
	fma.rn.f32 	%f232, %f1423, %f1441, %f200;
	st.global.f32 	[%rd4+68], %f232;
	ld.global.nc.f32 	%f1442, [%rd53+72];
	fma.rn.f32 	%f233, %f1423, %f1442, %f201;
	ld.global.nc.f32 	%f1443, [%rd53+76];
	fma.rn.f32 	%f234, %f1423, %f1443, %f202;
	ld.global.nc.f32 	%f1444, [%rd53+80];
	fma.rn.f32 	%f235, %f1423, %f1444, %f203;
	ld.global.nc.f32 	%f1445, [%rd53+84];
	fma.rn.f32 	%f236, %f1423, %f1445, %f204;
	ld.global.nc.f32 	%f1446, [%rd53+88];
	fma.rn.f32 	%f237, %f1423, %f1446, %f205;
	ld.global.nc.f32 	%f1447, [%rd53+92];
	fma.rn.f32 	%f238, %f1423, %f1447, %f206;
	ld.global.nc.f32 	%f1448, [%rd53+96];
	fma.rn.f32 	%f239, %f1423, %f1448, %f207;
	ld.global.nc.f32 	%f1449, [%rd53+100];
	fma.rn.f32 	%f240, %f1423, %f1449, %f208;
	ld.global.nc.f32 	%f1450, [%rd53+104];
	fma.rn.f32 	%f241, %f1423, %f1450, %f209;
	ld.global.nc.f32 	%f1451, [%rd53+108];
	fma.rn.f32 	%f242, %f1423, %f1451, %f210;
	ld.global.nc.f32 	%f1452, [%rd53+112];
	fma.rn.f32 	%f243, %f1423, %f1452, %f211;
	ld.global.nc.f32 	%f1453, [%rd53+116];
	fma.rn.f32 	%f244, %f1423, %f1453, %f212;
	ld.global.nc.f32 	%f1454, [%rd53+120];
	fma.rn.f32 	%f245, %f1423, %f1454, %f213;
	ld.global.nc.f32 	%f1455, [%rd53+124];
	fma.rn.f32 	%f246, %f1423, %f1455, %f214;
	mov.b32 	%r501, 0;
	mov.b32 	%r500, 1;
	@%p51 bra 	$L__BB9_43;
	setp.gt.u32 	%p53, %r9, %r5;
	mov.u32 	%r500, %r9;
	mov.u32 	%r501, %r19;
	@%p53 bra 	$L__BB9_43;
	mad.lo.s32 	%r501, %r26, %r9, %r19;
	mul.lo.s32 	%r500, %r9, %r9;
	setp.gt.u32 	%p54, %r500, %r5;
	@%p54 bra 	$L__BB9_43;
	mad.lo.s32 	%r501, %r41, %r500, %r501;
	mul.lo.s32 	%r500, %r500, %r9;
$L__BB9_43:
	mul.f32 	%f1456, %f118, %f13;
	setp.gt.u32 	%p55, %r500, %r5;
	xor.b32  	%r339, %r62, %r19;
	selp.b32 	%r340, %r339, %r501, %p55;
	rem.u32 	%r341, %r340, %r5;
	shl.b32 	%r342, %r341, 5;
	mul.wide.u32 	%rd54, %r342, 4;
	add.s64 	%rd55, %rd3, %rd54;
	ld.global.nc.f32 	%f1457, [%rd55];
	fma.rn.f32 	%f1458, %f1456, %f1457, %f215;
	st.global.f32 	[%rd4], %f1458;
	ld.global.nc.f32 	%f1459, [%rd55+4];
	fma.rn.f32 	%f1460, %f1456, %f1459, %f216;
	st.global.f32 	[%rd4+4], %f1460;
	ld.global.nc.f32 	%f1461, [%rd55+8];
	fma.rn.f32 	%f1462, %f1456, %f1461, %f217;
	st.global.f32 	[%rd4+8], %f1462;
	ld.global.nc.f32 	%f1463, [%rd55+12];
	fma.rn.f32 	%f1464, %f1456, %f1463, %f218;
	st.global.f32 	[%rd4+12], %f1464;
	ld.global.nc.f32 	%f1465, [%rd55+16];
	fma.rn.f32 	%f1466, %f1456, %f1465, %f219;
	st.global.f32 	[%rd4+16], %f1466;
	ld.global.nc.f32 	%f1467, [%rd55+20];
	fma.rn.f32 	%f1468, %f1456, %f1467, %f220;
	st.global.f32 	[%rd4+20], %f1468;
	ld.global.nc.f32 	%f1469, [%rd55+24];
	fma.rn.f32 	%f1470, %f1456, %f1469, %f221;
	st.global.f32 	[%rd4+24], %f1470;
	ld.global.nc.f32 	%f1471, [%rd55+28];
	fma.rn.f32 	%f1472, %f1456, %f1471, %f222;
	st.global.f32 	[%rd4+28], %f1472;
	ld.global.nc.f32 	%f1473, [%rd55+32];
	fma.rn.f32 	%f1474, %f1456, %f1473, %f223;
	st.global.f32 	[%rd4+32], %f1474;
	ld.global.nc.f32 	%f1475, [%rd55+36];
	fma.rn.f32 	%f1476, %f1456, %f1475, %f224;
	st.global.f32 	[%rd4+36], %f1476;
	ld.global.nc.f32 	%f1477, [%rd55+40];
	fma.rn.f32 	%f1478, %f1456, %f1477, %f225;
	st.global.f32 	[%rd4+40], %f1478;
	ld.global.nc.f32 	%f1479, [%rd55+44];
	fma.rn.f32 	%f1480, %f1456, %f1479, %f226;
	st.global.f32 	[%rd4+44], %f1480;
	ld.global.nc.f32 	%f1481, [%rd55+48];
	fma.rn.f32 	%f1482, %f1456, %f1481, %f227;
	st.global.f32 	[%rd4+48], %f1482;
	ld.global.nc.f32 	%f1483, [%rd55+52];
	fma.rn.f32 	%f1484, %f1456, %f1483, %f228;
	st.global.f32 	[%rd4+52], %f1484;
	ld.global.nc.f32 	%f1485, [%rd55+56];
	fma.rn.f32 	%f1486, %f1456, %f1485, %f229;
	st.global.f32 	[%rd4+56], %f1486;
	ld.global.nc.f32 	%f1487, [%rd55+60];
	fma.rn.f32 	%f1488, %f1456, %f1487, %f230;
	st.global.f32 	[%rd4+60], %f1488;
	ld.global.nc.f32 	%f1489, [%rd55+64];
	fma.rn.f32 	%f1490, %f1456, %f1489, %f231;
	st.global.f32 	[%rd4+64], %f1490;
	ld.global.nc.f32 	%f1491, [%rd55+68];
	fma.rn.f32 	%f1492, %f1456, %f1491, %f232;
	st.global.f32 	[%rd4+68], %f1492;
	ld.global.nc.f32 	%f1493, [%rd55+72];
	fma.rn.f32 	%f1494, %f1456, %f1493, %f233;
	st.global.f32 	[%rd4+72], %f1494;
	ld.global.nc.f32 	%f1495, [%rd55+76];
	fma.rn.f32 	%f1496, %f1456, %f1495, %f234;
	st.global.f32 	[%rd4+76], %f1496;
	ld.global.nc.f32 	%f1497, [%rd55+80];
	fma.rn.f32 	%f1498, %f1456, %f1497, %f235;
	st.global.f32 	[%rd4+80], %f1498;
	ld.global.nc.f32 	%f1499, [%rd55+84];
	fma.rn.f32 	%f1500, %f1456, %f1499, %f236;
	st.global.f32 	[%rd4+84], %f1500;
	ld.global.nc.f32 	%f1501, [%rd55+88];
	fma.rn.f32 	%f1502, %f1456, %f1501, %f237;
	st.global.f32 	[%rd4+88], %f1502;
	ld.global.nc.f32 	%f1503, [%rd55+92];
	fma.rn.f32 	%f1504, %f1456, %f1503, %f238;
	st.global.f32 	[%rd4+92], %f1504;
	ld.global.nc.f32 	%f1505, [%rd55+96];
	fma.rn.f32 	%f1506, %f1456, %f1505, %f239;
	st.global.f32 	[%rd4+96], %f1506;
	ld.global.nc.f32 	%f1507, [%rd55+100];
	fma.rn.f32 	%f1508, %f1456, %f1507, %f240;
	st.global.f32 	[%rd4+100], %f1508;
	ld.global.nc.f32 	%f1509, [%rd55+104];
	fma.rn.f32 	%f1510, %f1456, %f1509, %f241;
	st.global.f32 	[%rd4+104], %f1510;
	ld.global.nc.f32 	%f1511, [%rd55+108];
	fma.rn.f32 	%f1512, %f1456, %f1511, %f242;
	st.global.f32 	[%rd4+108], %f1512;
	ld.global.nc.f32 	%f1513, [%rd55+112];
	fma.rn.f32 	%f1514, %f1456, %f1513, %f243;
	st.global.f32 	[%rd4+112], %f1514;
	ld.global.nc.f32 	%f1515, [%rd55+116];
	fma.rn.f32 	%f1516, %f1456, %f1515, %f244;
	st.global.f32 	[%rd4+116], %f1516;
	ld.global.nc.f32 	%f1517, [%rd55+120];
	fma.rn.f32 	%f1518, %f1456, %f1517, %f245;
	st.global.f32 	[%rd4+120], %f1518;
	ld.global.nc.f32 	%f1519, [%rd55+124];
	fma.rn.f32 	%f1520, %f1456, %f1519, %f246;
	st.global.f32 	[%rd4+124], %f1520;
	bra.uni 	$L__BB9_46;
$L__BB9_44:
	setp.eq.f32 	%p23, %f15, %f14;
	abs.f32 	%f621, %f14;
	mov.f32 	%f622, 0f3F800000;
	sub.f32 	%f623, %f622, %f11;
	sub.f32 	%f624, %f622, %f12;
	mul.f32 	%f625, %f623, %f624;
	sub.f32 	%f626, %f622, %f13;
	mul.f32 	%f627, %f625, %f626;
	lg2.approx.f32 	%f628, %f621;
	mul.f32 	%f629, %f628, 0fBF2AAAAB;
	ex2.approx.ftz.f32 	%f630, %f629;
	mul.f32 	%f631, %f621, %f630;
	neg.f32 	%f632, %f631;
	mul.f32 	%f633, %f630, %f632;
	fma.rn.f32 	%f634, %f631, %f633, 0f3F800000;
	mul.f32 	%f635, %f634, 0f3EAAAAAB;
	fma.rn.f32 	%f636, %f631, %f635, %f631;
	selp.f32 	%f637, %f15, %f636, %p23;
	cvt.rzi.u32.f32 	%r260, %f637;
	rem.u32 	%r261, %r6, %r260;
	rem.u32 	%r262, %r7, %r260;
	mul.lo.s32 	%r263, %r262, %r260;
	add.s32 	%r264, %r263, %r261;
	mul.lo.s32 	%r265, %r260, %r260;
	rem.u32 	%r266, %r8, %r260;
	mul.lo.s32 	%r267, %r266, %r265;
	add.s32 	%r268, %r267, %r264;
	shl.b32 	%r269, %r268, 5;
	mul.wide.u32 	%rd21, %r269, 4;
	add.s64 	%rd22, %rd3, %rd21;
	ld.global.nc.f32 	%f638, [%rd22];
	mul.wide.u32 	%rd23, %r4, 4;
	add.s64 	%rd24, %rd1, %rd23;
	ld.global.f32 	%f639, [%rd24];
	fma.rn.f32 	%f640, %f627, %f638, %f639;
	ld.global.nc.f32 	%f641, [%rd22+4];
	ld.global.f32 	%f642, [%rd24+4];
	fma.rn.f32 	%f643, %f627, %f641, %f642;
	ld.global.nc.f32 	%f644, [%rd22+8];
	ld.global.f32 	%f645, [%rd24+8];
	fma.rn.f32 	%f646, %f627, %f644, %f645;
	ld.global.nc.f32 	%f647, [%rd22+12];
	ld.global.f32 	%f648, [%rd24+12];
	fma.rn.f32 	%f649, %f627, %f647, %f648;
	ld.global.nc.f32 	%f650, [%rd22+16];
	ld.global.f32 	%f651, [%rd24+16];
	fma.rn.f32 	%f652, %f627, %f650, %f651;
	ld.global.nc.f32 	%f653, [%rd22+20];
	ld.global.f32 	%f654, [%rd24+20];
	fma.rn.f32 	%f655, %f627, %f653, %f654;
	ld.global.nc.f32 	%f656, [%rd22+24];
	ld.global.f32 	%f657, [%rd24+24];
	fma.rn.f32 	%f658, %f627, %f656, %f657;
	ld.global.nc.f32 	%f659, [%rd22+28];
	ld.global.f32 	%f660, [%rd24+28];
	fma.rn.f32 	%f661, %f627, %f659, %f660;
	ld.global.nc.f32 	%f662, [%rd22+32];
	ld.global.f32 	%f663, [%rd24+32];
	fma.rn.f32 	%f664, %f627, %f662, %f663;
	ld.global.nc.f32 	%f665, [%rd22+36];
	ld.global.f32 	%f666, [%rd24+36];
	fma.rn.f32 	%f667, %f627, %f665, %f666;
	ld.global.nc.f32 	%f668, [%rd22+40];
	ld.global.f32 	%f669, [%rd24+40];
	fma.rn.f32 	%f670, %f627, %f668, %f669;
	ld.global.nc.f32 	%f671, [%rd22+44];
	ld.global.f32 	%f672, [%rd24+44];
	fma.rn.f32 	%f673, %f627, %f671, %f672;
	ld.global.nc.f32 	%f674, [%rd22+48];
	ld.global.f32 	%f675, [%rd24+48];
	fma.rn.f32 	%f676, %f627, %f674, %f675;
	ld.global.nc.f32 	%f677, [%rd22+52];
	ld.global.f32 	%f678, [%rd24+52];
	fma.rn.f32 	%f679, %f627, %f677, %f678;
	ld.global.nc.f32 	%f680, [%rd22+56];
	ld.global.f32 	%f681, [%rd24+56];
	fma.rn.f32 	%f682, %f627, %f680, %f681;
	ld.global.nc.f32 	%f683, [%rd22+60];
	ld.global.f32 	%f684, [%rd24+60];
	fma.rn.f32 	%f685, %f627, %f683, %f684;
	ld.global.nc.f32 	%f686, [%rd22+64];
	ld.global.f32 	%f687, [%rd24+64];
	fma.rn.f32 	%f688, %f627, %f686, %f687;
	ld.global.nc.f32 	%f689, [%rd22+68];
	ld.global.f32 	%f690, [%rd24+68];
	fma.rn.f32 	%f691, %f627, %f689, %f690;
	ld.global.nc.f32 	%f692, [%rd22+72];
	ld.global.f32 	%f693, [%rd24+72];
	fma.rn.f32 	%f694, %f627, %f692, %f693;
	ld.global.nc.f32 	%f695, [%rd22+76];
	ld.global.f32 	%f696, [%rd24+76];
	fma.rn.f32 	%f697, %f627, %f695, %f696;
	ld.global.nc.f32 	%f698, [%rd22+80];
	ld.global.f32 	%f699, [%rd24+80];
	fma.rn.f32 	%f700, %f627, %f698, %f699;
	ld.global.nc.f32 	%f701, [%rd22+84];
	ld.global.f32 	%f702, [%rd24+84];
	fma.rn.f32 	%f703, %f627, %f701, %f702;
	ld.global.nc.f32 	%f704, [%rd22+88];
	ld.global.f32 	%f705, [%rd24+88];
	fma.rn.f32 	%f706, %f627, %f704, %f705;
	ld.global.nc.f32 	%f707, [%rd22+92];
	ld.global.f32 	%f708, [%rd24+92];
	fma.rn.f32 	%f709, %f627, %f707, %f708;
	ld.global.nc.f32 	%f710, [%rd22+96];
	ld.global.f32 	%f711, [%rd24+96];
	fma.rn.f32 	%f712, %f627, %f710, %f711;
	ld.global.nc.f32 	%f713, [%rd22+100];
	ld.global.f32 	%f714, [%rd24+100];
	fma.rn.f32 	%f715, %f627, %f713, %f714;
	ld.global.nc.f32 	%f716, [%rd22+104];
	ld.global.f32 	%f717, [%rd24+104];
	fma.rn.f32 	%f718, %f627, %f716, %f717;
	ld.global.nc.f32 	%f719, [%rd22+108];
	ld.global.f32 	%f720, [%rd24+108];
	fma.rn.f32 	%f721, %f627, %f719, %f720;
	ld.global.nc.f32 	%f722, [%rd22+112];
	ld.global.f32 	%f723, [%rd24+112];
	fma.rn.f32 	%f724, %f627, %f722, %f723;
	ld.global.nc.f32 	%f725, [%rd22+116];
	ld.global.f32 	%f726, [%rd24+116];
	fma.rn.f32 	%f727, %f627, %f725, %f726;
	ld.global.nc.f32 	%f728, [%rd22+120];
	ld.global.f32 	%f729, [%rd24+120];
	fma.rn.f32 	%f730, %f627, %f728, %f729;
	ld.global.nc.f32 	%f731, [%rd22+124];
	ld.global.f32 	%f732, [%rd24+124];
	fma.rn.f32 	%f733, %f627, %f731, %f732;
	add.s32 	%r270, %r6, 1;
	mul.f32 	%f734, %f11, %f624;
	mul.f32 	%f735, %f734, %f626;
	rem.u32 	%r271, %r270, %r260;
	add.s32 	%r272, %r263, %r271;
	add.s32 	%r273, %r267, %r272;
	shl.b32 	%r274, %r273, 5;
	mul.wide.u32 	%rd25, %r274, 4;
	add.s64 	%rd26, %rd3, %rd25;
	ld.global.nc.f32 	%f736, [%rd26];
	fma.rn.f32 	%f737, %f735, %f736, %f640;
	ld.global.nc.f32 	%f738, [%rd26+4];
	fma.rn.f32 	%f739, %f735, %f738, %f643;
	ld.global.nc.f32 	%f740, [%rd26+8];
	fma.rn.f32 	%f741, %f735, %f740, %f646;
	ld.global.nc.f32 	%f742, [%rd26+12];
	fma.rn.f32 	%f743, %f735, %f742, %f649;
	ld.global.nc.f32 	%f744, [%rd26+16];
	fma.rn.f32 	%f745, %f735, %f744, %f652;
	ld.global.nc.f32 	%f746, [%rd26+20];
	fma.rn.f32 	%f747, %f735, %f746, %f655;
	ld.global.nc.f32 	%f748, [%rd26+24];
	fma.rn.f32 	%f749, %f735, %f748, %f658;
	ld.global.nc.f32 	%f750, [%rd26+28];
	fma.rn.f32 	%f751, %f735, %f750, %f661;
	ld.global.nc.f32 	%f752, [%rd26+32];
	fma.rn.f32 	%f753, %f735, %f752, %f664;
	ld.global.nc.f32 	%f754, [%rd26+36];
	fma.rn.f32 	%f755, %f735, %f754, %f667;
	ld.global.nc.f32 	%f756, [%rd26+40];
	fma.rn.f32 	%f757, %f735, %f756, %f670;
	ld.global.nc.f32 	%f758, [%rd26+44];
	fma.rn.f32 	%f759, %f735, %f758, %f673;
	ld.global.nc.f32 	%f760, [%rd26+48];
	fma.rn.f32 	%f761, %f735, %f760, %f676;
	ld.global.nc.f32 	%f762, [%rd26+52];
	fma.rn.f32 	%f763, %f735, %f762, %f679;
	ld.global.nc.f32 	%f764, [%rd26+56];
	fma.rn.f32 	%f765, %f735, %f764, %f682;
	ld.global.nc.f32 	%f766, [%rd26+60];
	fma.rn.f32 	%f767, %f735, %f766, %f685;
	ld.global.nc.f32 	%f768, [%rd26+64];
	fma.rn.f32 	%f769, %f735, %f768, %f688;
	ld.global.nc.f32 	%f770, [%rd26+68];
	fma.rn.f32 	%f771, %f735, %f770, %f691;
	ld.global.nc.f32 	%f772, [%rd26+72];
	fma.rn.f32 	%f773, %f735, %f772, %f694;
	ld.global.nc.f32 	%f774, [%rd26+76];
	fma.rn.f32 	%f775, %f735, %f774, %f697;
	ld.global.nc.f32 	%f776, [%rd26+80];
	fma.rn.f32 	%f777, %f735, %f776, %f700;
	ld.global.nc.f32 	%f778, [%rd26+84];
	fma.rn.f32 	%f779, %f735, %f778, %f703;
	ld.global.nc.f32 	%f780, [%rd26+88];
	fma.rn.f32 	%f781, %f735, %f780, %f706;
	ld.global.nc.f32 	%f782, [%rd26+92];
	fma.rn.f32 	%f783, %f735, %f782, %f709;
	ld.global.nc.f32 	%f784, [%rd26+96];
	fma.rn.f32 	%f785, %f735, %f784, %f712;
	ld.global.nc.f32 	%f786, [%rd26+100];
	fma.rn.f32 	%f787, %f735, %f786, %f715;
	ld.global.nc.f32 	%f788, [%rd26+104];
	fma.rn.f32 	%f789, %f735, %f788, %f718;
	ld.global.nc.f32 	%f790, [%rd26+108];
	fma.rn.f32 	%f791, %f735, %f790, %f721;
	ld.global.nc.f32 	%f792, [%rd26+112];
	fma.rn.f32 	%f793, %f735, %f792, %f724;
	ld.global.nc.f32 	%f794, [%rd26+116];
	fma.rn.f32 	%f795, %f735, %f794, %f727;
	ld.global.nc.f32 	%f796, [%rd26+120];
	fma.rn.f32 	%f797, %f735, %f796, %f730;
	ld.global.nc.f32 	%f798, [%rd26+124];
	fma.rn.f32 	%f799, %f735, %f798, %f733;
	add.s32 	%r275, %r7, 1;
	mul.f32 	%f800, %f623, %f12;
	mul.f32 	%f801, %f800, %f626;
	rem.u32 	%r276, %r275, %r260;
	mul.lo.s32 	%r277, %r276, %r260;
	add.s32 	%r278, %r277, %r261;
	add.s32 	%r279, %r267, %r278;
	shl.b32 	%r280, %r279, 5;
	mul.wide.u32 	%rd27, %r280, 4;
	add.s64 	%rd28, %rd3, %rd27;
	ld.global.nc.f32 	%f802, [%rd28];
	fma.rn.f32 	%f803, %f801, %f802, %f737;
	ld.global.nc.f32 	%f804, [%rd28+4];
	fma.rn.f32 	%f805, %f801, %f804, %f739;
	ld.global.nc.f32 	%f806, [%rd28+8];
	fma.rn.f32 	%f807, %f801, %f806, %f741;
	ld.global.nc.f32 	%f808, [%rd28+12];
	fma.rn.f32 	%f809, %f801, %f808, %f743;
	ld.global.nc.f32 	%f810, [%rd28+16];
	fma.rn.f32 	%f811, %f801, %f810, %f745;
	ld.global.nc.f32 	%f812, [%rd28+20];
	fma.rn.f32 	%f813, %f801, %f812, %f747;
	ld.global.nc.f32 	%f814, [%rd28+24];
	fma.rn.f32 	%f815, %f801, %f814, %f749;
	ld.global.nc.f32 	%f816, [%rd28+28];
	fma.rn.f32 	%f817, %f801, %f816, %f751;
	ld.global.nc.f32 	%f818, [%rd28+32];
	fma.rn.f32 	%f819, %f801, %f818, %f753;
	ld.global.nc.f32 	%f820, [%rd28+36];
	fma.rn.f32 	%f821, %f801, %f820, %f755;
	ld.global.nc.f32 	%f822, [%rd28+40];
	fma.rn.f32 	%f823, %f801, %f822, %f757;
	ld.global.nc.f32 	%f824, [%rd28+44];
	fma.rn.f32 	%f825, %f801, %f824, %f759;
	ld.global.nc.f32 	%f826, [%rd28+48];
	fma.rn.f32 	%f827, %f801, %f826, %f761;
	ld.global.nc.f32 	%f828, [%rd28+52];
	fma.rn.f32 	%f829, %f801, %f828, %f763;
	ld.global.nc.f32 	%f830, [%rd28+56];
	fma.rn.f32 	%f831, %f801, %f830, %f765;
	ld.global.nc.f32 	%f832, [%rd28+60];
	fma.rn.f32 	%f833, %f801, %f832, %f767;
	ld.global.nc.f32 	%f834, [%rd28+64];
	fma.rn.f32 	%f835, %f801, %f834, %f769;
	ld.global.nc.f32 	%f836, [%rd28+68];
	fma.rn.f32 	%f837, %f801, %f836, %f771;
	ld.global.nc.f32 	%f838, [%rd28+72];
	fma.rn.f32 	%f839, %f801, %f838, %f773;
	ld.global.nc.f32 	%f840, [%rd28+76];
	fma.rn.f32 	%f841, %f801, %f840, %f775;
	ld.global.nc.f32 	%f842, [%rd28+80];
	fma.rn.f32 	%f843, %f801, %f842, %f777;
	ld.global.nc.f32 	%f844, [%rd28+84];
	fma.rn.f32 	%f845, %f801, %f844, %f779;
	ld.global.nc.f32 	%f846, [%rd28+88];
	fma.rn.f32 	%f847, %f801, %f846, %f781;
	ld.global.nc.f32 	%f848, [%rd28+92];
	fma.rn.f32 	%f849, %f801, %f848, %f783;
	ld.global.nc.f32 	%f850, [%rd28+96];
	fma.rn.f32 	%f851, %f801, %f850, %f785;
	ld.global.nc.f32 	%f852, [%rd28+100];
	fma.rn.f32 	%f853, %f801, %f852, %f787;
	ld.global.nc.f32 	%f854, [%rd28+104];
	fma.rn.f32 	%f855, %f801, %f854, %f789;
	ld.global.nc.f32 	%f856, [%rd28+108];
	fma.rn.f32 	%f857, %f801, %f856, %f791;
	ld.global.nc.f32 	%f858, [%rd28+112];
	fma.rn.f32 	%f859, %f801, %f858, %f793;
	ld.global.nc.f32 	%f860, [%rd28+116];
	fma.rn.f32 	%f861, %f801, %f860, %f795;
	ld.global.nc.f32 	%f862, [%rd28+120];
	fma.rn.f32 	%f863, %f801, %f862, %f797;
	ld.global.nc.f32 	%f864, [%rd28+124];
	fma.rn.f32 	%f865, %f801, %f864, %f799;
	mul.f32 	%f866, %f11, %f12;
	mul.f32 	%f867, %f866, %f626;
	add.s32 	%r281, %r277, %r271;
	add.s32 	%r282, %r267, %r281;
	shl.b32 	%r283, %r282, 5;
	mul.wide.u32 	%rd29, %r283, 4;
	add.s64 	%rd30, %rd3, %rd29;
	ld.global.nc.f32 	%f868, [%rd30];
	fma.rn.f32 	%f869, %f867, %f868, %f803;
	ld.global.nc.f32 	%f870, [%rd30+4];
	fma.rn.f32 	%f871, %f867, %f870, %f805;
	ld.global.nc.f32 	%f872, [%rd30+8];
	fma.rn.f32 	%f873, %f867, %f872, %f807;
	ld.global.nc.f32 	%f874, [%rd30+12];
	fma.rn.f32 	%f875, %f867, %f874, %f809;
	ld.global.nc.f32 	%f876, [%rd30+16];
	fma.rn.f32 	%f877, %f867, %f876, %f811;
	ld.global.nc.f32 	%f878, [%rd30+20];
	fma.rn.f32 	%f879, %f867, %f878, %f813;
	ld.global.nc.f32 	%f880, [%rd30+24];
	fma.rn.f32 	%f881, %f867, %f880, %f815;
	ld.global.nc.f32 	%f882, [%rd30+28];
	fma.rn.f32 	%f883, %f867, %f882, %f817;
	ld.global.nc.f32 	%f884, [%rd30+32];
	fma.rn.f32 	%f885, %f867, %f884, %f819;
	ld.global.nc.f32 	%f886, [%rd30+36];
	fma.rn.f32 	%f887, %f867, %f886, %f821;
	ld.global.nc.f32 	%f888, [%rd30+40];
	fma.rn.f32 	%f889, %f867, %f888, %f823;
	ld.global.nc.f32 	%f890, [%rd30+44];
	fma.rn.f32 	%f891, %f867, %f890, %f825;
	ld.global.nc.f32 	%f892, [%rd30+48];
	fma.rn.f32 	%f893, %f867, %f892, %f827;
	ld.global.nc.f32 	%f894, [%rd30+52];
	fma.rn.f32 	%f895, %f867, %f894, %f829;
	ld.global.nc.f32 	%f896, [%rd30+56];
	fma.rn.f32 	%f897, %f867, %f896, %f831;
	ld.global.nc.f32 	%f898, [%rd30+60];
	fma.rn.f32 	%f899, %f867, %f898, %f833;
	ld.global.nc.f32 	%f900, [%rd30+64];
	fma.rn.f32 	%f901, %f867, %f900, %f835;
	ld.global.nc.f32 	%f902, [%rd30+68];
	fma.rn.f32 	%f903, %f867, %f902, %f837;
	ld.global.nc.f32 	%f904, [%rd30+72];
	fma.rn.f32 	%f905, %f867, %f904, %f839;
	ld.global.nc.f32 	%f906, [%rd30+76];
	fma.rn.f32 	%f907, %f867, %f906, %f841;
	ld.global.nc.f32 	%f908, [%rd30+80];
	fma.rn.f32 	%f909, %f867, %f908, %f843;
	ld.global.nc.f32 	%f910, [%rd30+84];
	fma.rn.f32 	%f911, %f867, %f910, %f845;
	ld.global.nc.f32 	%f912, [%rd30+88];
	fma.rn.f32 	%f913, %f867, %f912, %f847;
	ld.global.nc.f32 	%f914, [%rd30+92];
	fma.rn.f32 	%f915, %f867, %f914, %f849;
	ld.global.nc.f32 	%f916, [%rd30+96];
	fma.rn.f32 	%f917, %f867, %f916, %f851;
	ld.global.nc.f32 	%f918, [%rd30+100];
	fma.rn.f32 	%f919, %f867, %f918, %f853;
	ld.global.nc.f32 	%f920, [%rd30+104];
	fma.rn.f32 	%f921, %f867, %f920, %f855;
	ld.global.nc.f32 	%f922, [%rd30+108];
	fma.rn.f32 	%f923, %f867, %f922, %f857;
	ld.global.nc.f32 	%f924, [%rd30+112];
	fma.rn.f32 	%f925, %f867, %f924, %f859;
	ld.global.nc.f32 	%f926, [%rd30+116];
	fma.rn.f32 	%f927, %f867, %f926, %f861;
	ld.global.nc.f32 	%f928, [%rd30+120];
	fma.rn.f32 	%f929, %f867, %f928, %f863;
	ld.global.nc.f32 	%f930, [%rd30+124];
	fma.rn.f32 	%f931, %f867, %f930, %f865;
	add.s32 	%r284, %r8, 1;
	mul.f32 	%f932, %f625, %f13;
	rem.u32 	%r285, %r284, %r260;
	mul.lo.s32 	%r286, %r285, %r265;
	add.s32 	%r287, %r286, %r264;
	shl.b32 	%r288, %r287, 5;
	mul.wide.u32 	%rd31, %r288, 4;
	add.s64 	%rd32, %rd3, %rd31;
	ld.global.nc.f32 	%f933, [%rd32];
	fma.rn.f32 	%f934, %f932, %f933, %f869;
	ld.global.nc.f32 	%f935, [%rd32+4];
	fma.rn.f32 	%f936, %f932, %f935, %f871;
	ld.global.nc.f32 	%f937, [%rd32+8];
	fma.rn.f32 	%f938, %f932, %f937, %f873;
	ld.global.nc.f32 	%f939, [%rd32+12];
	fma.rn.f32 	%f940, %f932, %f939, %f875;
	ld.global.nc.f32 	%f941, [%rd32+16];
	fma.rn.f32 	%f942, %f932, %f941, %f877;
	ld.global.nc.f32 	%f943, [%rd32+20];
	fma.rn.f32 	%f944, %f932, %f943, %f879;
	ld.global.nc.f32 	%f945, [%rd32+24];
	fma.rn.f32 	%f946, %f932, %f945, %f881;
	ld.global.nc.f32 	%f947, [%rd32+28];
	fma.rn.f32 	%f948, %f932, %f947, %f883;
	ld.global.nc.f32 	%f949, [%rd32+32];
	fma.rn.f32 	%f950, %f932, %f949, %f885;
	ld.global.nc.f32 	%f951, [%rd32+36];
	fma.rn.f32 	%f952, %f932, %f951, %f887;
	ld.global.nc.f32 	%f953, [%rd32+40];
	fma.rn.f32 	%f954, %f932, %f953, %f889;
	ld.global.nc.f32 	%f955, [%rd32+44];
	fma.rn.f32 	%f956, %f932, %f955, %f891;
	ld.global.nc.f32 	%f957, [%rd32+48];
	fma.rn.f32 	%f958, %f932, %f957, %f893;
	ld.global.nc.f32 	%f959, [%rd32+52];
	fma.rn.f32 	%f960, %f932, %f959, %f895;
	ld.global.nc.f32 	%f961, [%rd32+56];
	fma.rn.f32 	%f962, %f932, %f961, %f897;
	ld.global.nc.f32 	%f963, [%rd32+60];
	fma.rn.f32 	%f964, %f932, %f963, %f899;
	ld.global.nc.f32 	%f965, [%rd32+64];
	fma.rn.f32 	%f966, %f932, %f965, %f901;
	ld.global.nc.f32 	%f967, [%rd32+68];
	fma.rn.f32 	%f968, %f932, %f967, %f903;
	ld.global.nc.f32 	%f969, [%rd32+72];
	fma.rn.f32 	%f970, %f932, %f969, %f905;
	ld.global.nc.f32 	%f971, [%rd32+76];
	fma.rn.f32 	%f972, %f932, %f971, %f907;
	ld.global.nc.f32 	%f973, [%rd32+80];
	fma.rn.f32 	%f974, %f932, %f973, %f909;
	ld.global.nc.f32 	%f975, [%rd32+84];
	fma.rn.f32 	%f976, %f932, %f975, %f911;
	ld.global.nc.f32 	%f977, [%rd32+88];
	fma.rn.f32 	%f978, %f932, %f977, %f913;
	ld.global.nc.f32 	%f979, [%rd32+92];
	fma.rn.f32 	%f980, %f932, %f979, %f915;
	ld.global.nc.f32 	%f981, [%rd32+96];
	fma.rn.f32 	%f982, %f932, %f981, %f917;
	ld.global.nc.f32 	%f983, [%rd32+100];
	fma.rn.f32 	%f984, %f932, %f983, %f919;
	ld.global.nc.f32 	%f985, [%rd32+104];
	fma.rn.f32 	%f986, %f932, %f985, %f921;
	ld.global.nc.f32 	%f987, [%rd32+108];
	fma.rn.f32 	%f988, %f932, %f987, %f923;
	ld.global.nc.f32 	%f989, [%rd32+112];
	fma.rn.f32 	%f990, %f932, %f989, %f925;
	ld.global.nc.f32 	%f991, [%rd32+116];
	fma.rn.f32 	%f992, %f932, %f991, %f927;
	ld.global.nc.f32 	%f993, [%rd32+120];
	fma.rn.f32 	%f994, %f932, %f993, %f929;
	ld.global.nc.f32 	%f995, [%rd32+124];
	fma.rn.f32 	%f996, %f932, %f995, %f931;
	mul.f32 	%f997, %f734, %f13;
	add.s32 	%r289, %r286, %r272;
	shl.b32 	%r290, %r289, 5;
	mul.wide.u32 	%rd33, %r290, 4;
	add.s64 	%rd34, %rd3, %rd33;
	ld.global.nc.f32 	%f998, [%rd34];
	fma.rn.f32 	%f999, %f997, %f998, %f934;
	ld.global.nc.f32 	%f1000, [%rd34+4];
	fma.rn.f32 	%f1001, %f997, %f1000, %f936;
	ld.global.nc.f32 	%f1002, [%rd34+8];
	fma.rn.f32 	%f1003, %f997, %f1002, %f938;
	ld.global.nc.f32 	%f1004, [%rd34+12];
	fma.rn.f32 	%f1005, %f997, %f1004, %f940;
	ld.global.nc.f32 	%f1006, [%rd34+16];
	fma.rn.f32 	%f1007, %f997, %f1006, %f942;
	ld.global.nc.f32 	%f1008, [%rd34+20];
	fma.rn.f32 	%f1009, %f997, %f1008, %f944;
	ld.global.nc.f32 	%f1010, [%rd34+24];
	fma.rn.f32 	%f1011, %f997, %f1010, %f946;
	ld.global.nc.f32 	%f1012, [%rd34+28];
	fma.rn.f32 	%f1013, %f997, %f1012, %f948;
	ld.global.nc.f32 	%f1014, [%rd34+32];
	fma.rn.f32 	%f1015, %f997, %f1014, %f950;
	ld.global.nc.f32 	%f1016, [%rd34+36];
	fma.rn.f32 	%f1017, %f997, %f1016, %f952;
	ld.global.nc.f32 	%f1018, [%rd34+40];
	fma.rn.f32 	%f1019, %f997, %f1018, %f954;
	ld.global.nc.f32 	%f1020, [%rd34+44];
	fma.rn.f32 	%f1021, %f997, %f1020, %f956;
	ld.global.nc.f32 	%f1022, [%rd34+48];
	fma.rn.f32 	%f1023, %f997, %f1022, %f958;
	ld.global.nc.f32 	%f1024, [%rd34+52];
	fma.rn.f32 	%f1025, %f997, %f1024, %f960;
	ld.global.nc.f32 	%f1026, [%rd34+56];
	fma.rn.f32 	%f1027, %f997, %f1026, %f962;
	ld.global.nc.f32 	%f1028, [%rd34+60];
	fma.rn.f32 	%f1029, %f997, %f1028, %f964;
	ld.global.nc.f32 	%f1030, [%rd34+64];
	fma.rn.f32 	%f1031, %f997, %f1030, %f966;
	ld.global.nc.f32 	%f1032, [%rd34+68];
	fma.rn.f32 	%f1033, %f997, %f1032, %f968;
	ld.global.nc.f32 	%f1034, [%rd34+72];
	fma.rn.f32 	%f1035, %f997, %f1034, %f970;
	ld.global.nc.f32 	%f1036, [%rd34+76];
	fma.rn.f32 	%f1037, %f997, %f1036, %f972;
	ld.global.nc.f32 	%f1038, [%rd34+80];
	fma.rn.f32 	%f1039, %f997, %f1038, %f974;
	ld.global.nc.f32 	%f1040, [%rd34+84];
	fma.rn.f32 	%f1041, %f997, %f1040, %f976;
	ld.global.nc.f32 	%f1042, [%rd34+88];
	fma.rn.f32 	%f1043, %f997, %f1042, %f978;
	ld.global.nc.f32 	%f1044, [%rd34+92];
	fma.rn.f32 	%f1045, %f997, %f1044, %f980;
	ld.global.nc.f32 	%f1046, [%rd34+96];
	fma.rn.f32 	%f1047, %f997, %f1046, %f982;
	ld.global.nc.f32 	%f1048, [%rd34+100];
	fma.rn.f32 	%f1049, %f997, %f1048, %f984;
	ld.global.nc.f32 	%f1050, [%rd34+104];
	fma.rn.f32 	%f1051, %f997, %f1050, %f986;
	ld.global.nc.f32 	%f1052, [%rd34+108];
	fma.rn.f32 	%f1053, %f997, %f1052, %f988;
	ld.global.nc.f32 	%f1054, [%rd34+112];
	fma.rn.f32 	%f1055, %f997, %f1054, %f990;
	ld.global.nc.f32 	%f1056, [%rd34+116];
	fma.rn.f32 	%f1057, %f997, %f1056, %f992;
	ld.global.nc.f32 	%f1058, [%rd34+120];
	fma.rn.f32 	%f1059, %f997, %f1058, %f994;
	ld.global.nc.f32 	%f1060, [%rd34+124];
	fma.rn.f32 	%f1061, %f997, %f1060, %f996;
	mul.f32 	%f1062, %f800, %f13;
	add.s32 	%r291, %r286, %r278;
	shl.b32 	%r292, %r291, 5;
	mul.wide.u32 	%rd35, %r292, 4;
	add.s64 	%rd36, %rd3, %rd35;
	ld.global.nc.f32 	%f1063, [%rd36];
	fma.rn.f32 	%f1064, %f1062, %f1063, %f999;
	ld.global.nc.f32 	%f1065, [%rd36+4];
	fma.rn.f32 	%f1066, %f1062, %f1065, %f1001;
	ld.global.nc.f32 	%f1067, [%rd36+8];
	fma.rn.f32 	%f1068, %f1062, %f1067, %f1003;
	ld.global.nc.f32 	%f1069, [%rd36+12];
	fma.rn.f32 	%f1070, %f1062, %f1069, %f1005;
	ld.global.nc.f32 	%f1071, [%rd36+16];
	fma.rn.f32 	%f1072, %f1062, %f1071, %f1007;
	ld.global.nc.f32 	%f1073, [%rd36+20];
	fma.rn.f32 	%f1074, %f1062, %f1073, %f1009;
	ld.global.nc.f32 	%f1075, [%rd36+24];
	fma.rn.f32 	%f1076, %f1062, %f1075, %f1011;
	ld.global.nc.f32 	%f1077, [%rd36+28];
	fma.rn.f32 	%f1078, %f1062, %f1077, %f1013;
	ld.global.nc.f32 	%f1079, [%rd36+32];
	fma.rn.f32 	%f1080, %f1062, %f1079, %f1015;
	ld.global.nc.f32 	%f1081, [%rd36+36];
	fma.rn.f32 	%f1082, %f1062, %f1081, %f1017;
	ld.global.nc.f32 	%f1083, [%rd36+40];
	fma.rn.f32 	%f1084, %f1062, %f1083, %f1019;
	ld.global.nc.f32 	%f1085, [%rd36+44];
	fma.rn.f32 	%f1086, %f1062, %f1085, %f1021;
	ld.global.nc.f32 	%f1087, [%rd36+48];
	fma.rn.f32 	%f1088, %f1062, %f1087, %f1023;
	ld.global.nc.f32 	%f1089, [%rd36+52];
	fma.rn.f32 	%f1090, %f1062, %f1089, %f1025;
	ld.global.nc.f32 	%f1091, [%rd36+56];
	fma.rn.f32 	%f1092, %f1062, %f1091, %f1027;
	ld.global.nc.f32 	%f1093, [%rd36+60];
	fma.rn.f32 	%f1094, %f1062, %f1093, %f1029;
	ld.global.nc.f32 	%f1095, [%rd36+64];
	fma.rn.f32 	%f1096, %f1062, %f1095, %f1031;
	ld.global.nc.f32 	%f1097, [%rd36+68];
	fma.rn.f32 	%f1098, %f1062, %f1097, %f1033;
	ld.global.nc.f32 	%f1099, [%rd36+72];
	fma.rn.f32 	%f1100, %f1062, %f1099, %f1035;
	ld.global.nc.f32 	%f1101, [%rd36+76];
	fma.rn.f32 	%f1102, %f1062, %f1101, %f1037;
	ld.global.nc.f32 	%f1103, [%rd36+80];
	fma.rn.f32 	%f1104, %f1062, %f1103, %f1039;
	ld.global.nc.f32 	%f1105, [%rd36+84];
	fma.rn.f32 	%f1106, %f1062, %f1105, %f1041;
	ld.global.nc.f32 	%f1107, [%rd36+88];
	fma.rn.f32 	%f1108, %f1062, %f1107, %f1043;
	ld.global.nc.f32 	%f1109, [%rd36+92];
	fma.rn.f32 	%f1110, %f1062, %f1109, %f1045;
	ld.global.nc.f32 	%f1111, [%rd36+96];
	fma.rn.f32 	%f1112, %f1062, %f1111, %f1047;
	ld.global.nc.f32 	%f1113, [%rd36+100];
	fma.rn.f32 	%f1114, %f1062, %f1113, %f1049;
	ld.global.nc.f32 	%f1115, [%rd36+104];
	fma.rn.f32 	%f1116, %f1062, %f1115, %f1051;
	ld.global.nc.f32 	%f1117, [%rd36+108];
	fma.rn.f32 	%f1118, %f1062, %f1117, %f1053;
	ld.global.nc.f32 	%f1119, [%rd36+112];
	fma.rn.f32 	%f1120, %f1062, %f1119, %f1055;
	ld.global.nc.f32 	%f1121, [%rd36+116];
	fma.rn.f32 	%f1122, %f1062, %f1121, %f1057;
	ld.global.nc.f32 	%f1123, [%rd36+120];
	fma.rn.f32 	%f1124, %f1062, %f1123, %f1059;
	ld.global.nc.f32 	%f1125, [%rd36+124];
	fma.rn.f32 	%f1126, %f1062, %f1125, %f1061;
	mul.f32 	%f1127, %f866, %f13;
	add.s32 	%r293, %r286, %r281;
	shl.b32 	%r294, %r293, 5;
	mul.wide.u32 	%rd37, %r294, 4;
	add.s64 	%rd38, %rd3, %rd37;
	ld.global.nc.f32 	%f1128, [%rd38];
	fma.rn.f32 	%f1129, %f1127, %f1128, %f1064;
	st.global.f32 	[%rd24], %f1129;
	ld.global.nc.f32 	%f1130, [%rd38+4];
	fma.rn.f32 	%f1131, %f1127, %f1130, %f1066;
	st.global.f32 	[%rd24+4], %f1131;
	ld.global.nc.f32 	%f1132, [%rd38+8];
	fma.rn.f32 	%f1133, %f1127, %f1132, %f1068;
	st.global.f32 	[%rd24+8], %f1133;
	ld.global.nc.f32 	%f1134, [%rd38+12];
	fma.rn.f32 	%f1135, %f1127, %f1134, %f1070;
	st.global.f32 	[%rd24+12], %f1135;
	ld.global.nc.f32 	%f1136, [%rd38+16];
	fma.rn.f32 	%f1137, %f1127, %f1136, %f1072;
	st.global.f32 	[%rd24+16], %f1137;
	ld.global.nc.f32 	%f1138, [%rd38+20];
	fma.rn.f32 	%f1139, %f1127, %f1138, %f1074;
	st.global.f32 	[%rd24+20], %f1139;
	ld.global.nc.f32 	%f1140, [%rd38+24];
	fma.rn.f32 	%f1141, %f1127, %f1140, %f1076;
	st.global.f32 	[%rd24+24], %f1141;
	ld.global.nc.f32 	%f1142, [%rd38+28];
	fma.rn.f32 	%f1143, %f1127, %f1142, %f1078;
	st.global.f32 	[%rd24+28], %f1143;
	ld.global.nc.f32 	%f1144, [%rd38+32];
	fma.rn.f32 	%f1145, %f1127, %f1144, %f1080;
	st.global.f32 	[%rd24+32], %f1145;
	ld.global.nc.f32 	%f1146, [%rd38+36];
	fma.rn.f32 	%f1147, %f1127, %f1146, %f1082;
	st.global.f32 	[%rd24+36], %f1147;
	ld.global.nc.f32 	%f1148, [%rd38+40];
	fma.rn.f32 	%f1149, %f1127, %f1148, %f1084;
	st.global.f32 	[%rd24+40], %f1149;
	ld.global.nc.f32 	%f1150, [%rd38+44];
	fma.rn.f32 	%f1151, %f1127, %f1150, %f1086;
	st.global.f32 	[%rd24+44], %f1151;
	ld.global.nc.f32 	%f1152, [%rd38+48];
	fma.rn.f32 	%f1153, %f1127, %f1152, %f1088;
	st.global.f32 	[%rd24+48], %f1153;
	ld.global.nc.f32 	%f1154, [%rd38+52];
	fma.rn.f32 	%f1155, %f1127, %f1154, %f1090;
	st.global.f32 	[%rd24+52], %f1155;
	ld.global.nc.f32 	%f1156, [%rd38+56];
	fma.rn.f32 	%f1157, %f1127, %f1156, %f1092;
	st.global.f32 	[%rd24+56], %f1157;
	ld.global.nc.f32 	%f1158, [%rd38+60];
	fma.rn.f32 	%f1159, %f1127, %f1158, %f1094;
	st.global.f32 	[%rd24+60], %f1159;
	ld.global.nc.f32 	%f1160, [%rd38+64];
	fma.rn.f32 	%f1161, %f1127, %f1160, %f1096;
	st.global.f32 	[%rd24+64], %f1161;
	ld.global.nc.f32 	%f1162, [%rd38+68];
	fma.rn.f32 	%f1163, %f1127, %f1162, %f1098;
	st.global.f32 	[%rd24+68], %f1163;
	ld.global.nc.f32 	%f1164, [%rd38+72];
	fma.rn.f32 	%f1165, %f1127, %f1164, %f1100;
	st.global.f32 	[%rd24+72], %f1165;
	ld.global.nc.f32 	%f1166, [%rd38+76];
	fma.rn.f32 	%f1167, %f1127, %f1166, %f1102;
	st.global.f32 	[%rd24+76], %f1167;
	ld.global.nc.f32 	%f1168, [%rd38+80];
	fma.rn.f32 	%f1169, %f1127, %f1168, %f1104;
	st.global.f32 	[%rd24+80], %f1169;
	ld.global.nc.f32 	%f1170, [%rd38+84];
	fma.rn.f32 	%f1171, %f1127, %f1170, %f1106;
	st.global.f32 	[%rd24+84], %f1171;
	ld.global.nc.f32 	%f1172, [%rd38+88];
	fma.rn.f32 	%f1173, %f1127, %f1172, %f1108;
	st.global.f32 	[%rd24+88], %f1173;
	ld.global.nc.f32 	%f1174, [%rd38+92];
	fma.rn.f32 	%f1175, %f1127, %f1174, %f1110;
	st.global.f32 	[%rd24+92], %f1175;
	ld.global.nc.f32 	%f1176, [%rd38+96];
	fma.rn.f32 	%f1177, %f1127, %f1176, %f1112;
	st.global.f32 	[%rd24+96], %f1177;
	ld.global.nc.f32 	%f1178, [%rd38+100];
	fma.rn.f32 	%f1179, %f1127, %f1178, %f1114;
	st.global.f32 	[%rd24+100], %f1179;
	ld.global.nc.f32 	%f1180, [%rd38+104];
	fma.rn.f32 	%f1181, %f1127, %f1180, %f1116;
	st.global.f32 	[%rd24+104], %f1181;
	ld.global.nc.f32 	%f1182, [%rd38+108];
	fma.rn.f32 	%f1183, %f1127, %f1182, %f1118;
	st.global.f32 	[%rd24+108], %f1183;
	ld.global.nc.f32 	%f1184, [%rd38+112];
	fma.rn.f32 	%f1185, %f1127, %f1184, %f1120;
	st.global.f32 	[%rd24+112], %f1185;
	ld.global.nc.f32 	%f1186, [%rd38+116];
	fma.rn.f32 	%f1187, %f1127, %f1186, %f1122;
	st.global.f32 	[%rd24+116], %f1187;
	ld.global.nc.f32 	%f1188, [%rd38+120];
	fma.rn.f32 	%f1189, %f1127, %f1188, %f1124;
	st.global.f32 	[%rd24+120], %f1189;
	ld.global.nc.f32 	%f1190, [%rd38+124];
	fma.rn.f32 	%f1191, %f1127, %f1190, %f1126;
	st.global.f32 	[%rd24+124], %f1191;
	bra.uni 	$L__BB9_46;
$L__BB9_45:
	mov.f32 	%f1521, 0f3F800000;
	sub.f32 	%f1522, %f1521, %f11;
	sub.f32 	%f1523, %f1521, %f12;
	mul.f32 	%f1524, %f1522, %f1523;
	sub.f32 	%f1525, %f1521, %f13;
	mul.f32 	%f1526, %f1524, %f1525;
	ld.global.nc.f32 	%f1527, [%rd3];
	mul.wide.u32 	%rd56, %r4, 4;
	add.s64 	%rd57, %rd1, %rd56;
	ld.global.f32 	%f1528, [%rd57];
	fma.rn.f32 	%f1529, %f1526, %f1527, %f1528;
	ld.global.nc.f32 	%f1530, [%rd3+4];
	ld.global.f32 	%f1531, [%rd57+4];
	fma.rn.f32 	%f1532, %f1526, %f1530, %f1531;
	ld.global.nc.f32 	%f1533, [%rd3+8];
	ld.global.f32 	%f1534, [%rd57+8];
	fma.rn.f32 	%f1535, %f1526, %f1533, %f1534;
	ld.global.nc.f32 	%f1536, [%rd3+12];
	ld.global.f32 	%f1537, [%rd57+12];
	fma.rn.f32 	%f1538, %f1526, %f1536, %f1537;
	ld.global.nc.f32 	%f1539, [%rd3+16];
	ld.global.f32 	%f1540, [%rd57+16];
	fma.rn.f32 	%f1541, %f1526, %f1539, %f1540;
	ld.global.nc.f32 	%f1542, [%rd3+20];
	ld.global.f32 	%f1543, [%rd57+20];
	fma.rn.f32 	%f1544, %f1526, %f1542, %f1543;
	ld.global.nc.f32 	%f1545, [%rd3+24];
	ld.global.f32 	%f1546, [%rd57+24];
	fma.rn.f32 	%f1547, %f1526, %f1545, %f1546;
	ld.global.nc.f32 	%f1548, [%rd3+28];
	ld.global.f32 	%f1549, [%rd57+28];
	fma.rn.f32 	%f1550, %f1526, %f1548, %f1549;
	ld.global.nc.f32 	%f1551, [%rd3+32];
	ld.global.f32 	%f1552, [%rd57+32];
	fma.rn.f32 	%f1553, %f1526, %f1551, %f1552;
	ld.global.nc.f32 	%f1554, [%rd3+36];
	ld.global.f32 	%f1555, [%rd57+36];
	fma.rn.f32 	%f1556, %f1526, %f1554, %f1555;
	ld.global.nc.f32 	%f1557, [%rd3+40];
	ld.global.f32 	%f1558, [%rd57+40];
	fma.rn.f32 	%f1559, %f1526, %f1557, %f1558;
	ld.global.nc.f32 	%f1560, [%rd3+44];
	ld.global.f32 	%f1561, [%rd57+44];
	fma.rn.f32 	%f1562, %f1526, %f1560, %f1561;
	ld.global.nc.f32 	%f1563, [%rd3+48];
	ld.global.f32 	%f1564, [%rd57+48];
	fma.rn.f32 	%f1565, %f1526, %f1563, %f1564;
	ld.global.nc.f32 	%f1566, [%rd3+52];
	ld.global.f32 	%f1567, [%rd57+52];
	fma.rn.f32 	%f1568, %f1526, %f1566, %f1567;
	ld.global.nc.f32 	%f1569, [%rd3+56];
	ld.global.f32 	%f1570, [%rd57+56];
	fma.rn.f32 	%f1571, %f1526, %f1569, %f1570;
	ld.global.nc.f32 	%f1572, [%rd3+60];
	ld.global.f32 	%f1573, [%rd57+60];
	fma.rn.f32 	%f1574, %f1526, %f1572, %f1573;
	ld.global.nc.f32 	%f1575, [%rd3+64];
	ld.global.f32 	%f1576, [%rd57+64];
	fma.rn.f32 	%f1577, %f1526, %f1575, %f1576;
	ld.global.nc.f32 	%f1578, [%rd3+68];
	ld.global.f32 	%f1579, [%rd57+68];
	fma.rn.f32 	%f1580, %f1526, %f1578, %f1579;
	ld.global.nc.f32 	%f1581, [%rd3+72];
	ld.global.f32 	%f1582, [%rd57+72];
	fma.rn.f32 	%f1583, %f1526, %f1581, %f1582;
	ld.global.nc.f32 	%f1584, [%rd3+76];
	ld.global.f32 	%f1585, [%rd57+76];
	fma.rn.f32 	%f1586, %f1526, %f1584, %f1585;
	ld.global.nc.f32 	%f1587, [%rd3+80];
	ld.global.f32 	%f1588, [%rd57+80];
	fma.rn.f32 	%f1589, %f1526, %f1587, %f1588;
	ld.global.nc.f32 	%f1590, [%rd3+84];
	ld.global.f32 	%f1591, [%rd57+84];
	fma.rn.f32 	%f1592, %f1526, %f1590, %f1591;
	ld.global.nc.f32 	%f1593, [%rd3+88];
	ld.global.f32 	%f1594, [%rd57+88];
	fma.rn.f32 	%f1595, %f1526, %f1593, %f1594;
	ld.global.nc.f32 	%f1596, [%rd3+92];
	ld.global.f32 	%f1597, [%rd57+92];
	fma.rn.f32 	%f1598, %f1526, %f1596, %f1597;
	ld.global.nc.f32 	%f1599, [%rd3+96];
	ld.global.f32 	%f1600, [%rd57+96];
	fma.rn.f32 	%f1601, %f1526, %f1599, %f1600;
	ld.global.nc.f32 	%f1602, [%rd3+100];
	ld.global.f32 	%f1603, [%rd57+100];
	fma.rn.f32 	%f1604, %f1526, %f1602, %f1603;
	ld.global.nc.f32 	%f1605, [%rd3+104];
	ld.global.f32 	%f1606, [%rd57+104];
	fma.rn.f32 	%f1607, %f1526, %f1605, %f1606;
	ld.global.nc.f32 	%f1608, [%rd3+108];
	ld.global.f32 	%f1609, [%rd57+108];
	fma.rn.f32 	%f1610, %f1526, %f1608, %f1609;
	ld.global.nc.f32 	%f1611, [%rd3+112];
	ld.global.f32 	%f1612, [%rd57+112];
	fma.rn.f32 	%f1613, %f1526, %f1611, %f1612;
	ld.global.nc.f32 	%f1614, [%rd3+116];
	ld.global.f32 	%f1615, [%rd57+116];
	fma.rn.f32 	%f1616, %f1526, %f1614, %f1615;
	ld.global.nc.f32 	%f1617, [%rd3+120];
	ld.global.f32 	%f1618, [%rd57+120];
	fma.rn.f32 	%f1619, %f1526, %f1617, %f1618;
	ld.global.nc.f32 	%f1620, [%rd3+124];
	ld.global.f32 	%f1621, [%rd57+124];
	fma.rn.f32 	%f1622, %f1526, %f1620, %f1621;
	mul.f32 	%f1623, %f11, %f1523;
	mul.f32 	%f1624, %f1623, %f1525;
	fma.rn.f32 	%f1625, %f1624, %f1527, %f1529;
	fma.rn.f32 	%f1626, %f1624, %f1530, %f1532;
	fma.rn.f32 	%f1627, %f1624, %f1533, %f1535;
	fma.rn.f32 	%f1628, %f1624, %f1536, %f1538;
	fma.rn.f32 	%f1629, %f1624, %f1539, %f1541;
	fma.rn.f32 	%f1630, %f1624, %f1542, %f1544;
	fma.rn.f32 	%f1631, %f1624, %f1545, %f1547;
	fma.rn.f32 	%f1632, %f1624, %f1548, %f1550;
	fma.rn.f32 	%f1633, %f1624, %f1551, %f1553;
	fma.rn.f32 	%f1634, %f1624, %f1554, %f1556;
	fma.rn.f32 	%f1635, %f1624, %f1557, %f1559;
	fma.rn.f32 	%f1636, %f1624, %f1560, %f1562;
	fma.rn.f32 	%f1637, %f1624, %f1563, %f1565;
	fma.rn.f32 	%f1638, %f1624, %f1566, %f1568;
	fma.rn.f32 	%f1639, %f1624, %f1569, %f1571;
	fma.rn.f32 	%f1640, %f1624, %f1572, %f1574;
	fma.rn.f32 	%f1641, %f1624, %f1575, %f1577;
	fma.rn.f32 	%f1642, %f1624, %f1578, %f1580;
	fma.rn.f32 	%f1643, %f1624, %f1581, %f1583;
	fma.rn.f32 	%f1644, %f1624, %f1584, %f1586;
	fma.rn.f32 	%f1645, %f1624, %f1587, %f1589;
	fma.rn.f32 	%f1646, %f1624, %f1590, %f1592;
	fma.rn.f32 	%f1647, %f1624, %f1593, %f1595;
	fma.rn.f32 	%f1648, %f1624, %f1596, %f1598;
	fma.rn.f32 	%f1649, %f1624, %f1599, %f1601;
	fma.rn.f32 	%f1650, %f1624, %f1602, %f1604;
	fma.rn.f32 	%f1651, %f1624, %f1605, %f1607;
	fma.rn.f32 	%f1652, %f1624, %f1608, %f1610;
	fma.rn.f32 	%f1653, %f1624, %f1611, %f1613;
	fma.rn.f32 	%f1654, %f1624, %f1614, %f1616;
	fma.rn.f32 	%f1655, %f1624, %f1617, %f1619;
	fma.rn.f32 	%f1656, %f1624, %f1620, %f1622;
	mul.f32 	%f1657, %f1522, %f12;
	mul.f32 	%f1658, %f1657, %f1525;
	fma.rn.f32 	%f1659, %f1658, %f1527, %f1625;
	fma.rn.f32 	%f1660, %f1658, %f1530, %f1626;
	fma.rn.f32 	%f1661, %f1658, %f1533, %f1627;
	fma.rn.f32 	%f1662, %f1658, %f1536, %f1628;
	fma.rn.f32 	%f1663, %f1658, %f1539, %f1629;
	fma.rn.f32 	%f1664, %f1658, %f1542, %f1630;
	fma.rn.f32 	%f1665, %f1658, %f1545, %f1631;
	fma.rn.f32 	%f1666, %f1658, %f1548, %f1632;
	fma.rn.f32 	%f1667, %f1658, %f1551, %f1633;
	fma.rn.f32 	%f1668, %f1658, %f1554, %f1634;
	fma.rn.f32 	%f1669, %f1658, %f1557, %f1635;
	fma.rn.f32 	%f1670, %f1658, %f1560, %f1636;
	fma.rn.f32 	%f1671, %f1658, %f1563, %f1637;
	fma.rn.f32 	%f1672, %f1658, %f1566, %f1638;
	fma.rn.f32 	%f1673, %f1658, %f1569, %f1639;
	fma.rn.f32 	%f1674, %f1658, %f1572, %f1640;
	fma.rn.f32 	%f1675, %f1658, %f1575, %f1641;
	fma.rn.f32 	%f1676, %f1658, %f1578, %f1642;
	fma.rn.f32 	%f1677, %f1658, %f1581, %f1643;
	fma.rn.f32 	%f1678, %f1658, %f1584, %f1644;
	fma.rn.f32 	%f1679, %f1658, %f1587, %f1645;
	fma.rn.f32 	%f1680, %f1658, %f1590, %f1646;
	fma.rn.f32 	%f1681, %f1658, %f1593, %f1647;
	fma.rn.f32 	%f1682, %f1658, %f1596, %f1648;
	fma.rn.f32 	%f1683, %f1658, %f1599, %f1649;
	fma.rn.f32 	%f1684, %f1658, %f1602, %f1650;
	fma.rn.f32 	%f1685, %f1658, %f1605, %f1651;
	fma.rn.f32 	%f1686, %f1658, %f1608, %f1652;
	fma.rn.f32 	%f1687, %f1658, %f1611, %f1653;
	fma.rn.f32 	%f1688, %f1658, %f1614, %f1654;
	fma.rn.f32 	%f1689, %f1658, %f1617, %f1655;
	fma.rn.f32 	%f1690, %f1658, %f1620, %f1656;
	mul.f32 	%f1691, %f11, %f12;
	mul.f32 	%f1692, %f1691, %f1525;
	fma.rn.f32 	%f1693, %f1692, %f1527, %f1659;
	fma.rn.f32 	%f1694, %f1692, %f1530, %f1660;
	fma.rn.f32 	%f1695, %f1692, %f1533, %f1661;
	fma.rn.f32 	%f1696, %f1692, %f1536, %f1662;
	fma.rn.f32 	%f1697, %f1692, %f1539, %f1663;
	fma.rn.f32 	%f1698, %f1692, %f1542, %f1664;
	fma.rn.f32 	%f1699, %f1692, %f1545, %f1665;
	fma.rn.f32 	%f1700, %f1692, %f1548, %f1666;
	fma.rn.f32 	%f1701, %f1692, %f1551, %f1667;
	fma.rn.f32 	%f1702, %f1692, %f1554, %f1668;
	fma.rn.f32 	%f1703, %f1692, %f1557, %f1669;
	fma.rn.f32 	%f1704, %f1692, %f1560, %f1670;
	fma.rn.f32 	%f1705, %f1692, %f1563, %f1671;
	fma.rn.f32 	%f1706, %f1692, %f1566, %f1672;
	fma.rn.f32 	%f1707, %f1692, %f1569, %f1673;
	fma.rn.f32 	%f1708, %f1692, %f1572, %f1674;
	fma.rn.f32 	%f1709, %f1692, %f1575, %f1675;
	fma.rn.f32 	%f1710, %f1692, %f1578, %f1676;
	fma.rn.f32 	%f1711, %f1692, %f1581, %f1677;
	fma.rn.f32 	%f1712, %f1692, %f1584, %f1678;
	fma.rn.f32 	%f1713, %f1692, %f1587, %f1679;
	fma.rn.f32 	%f1714, %f1692, %f1590, %f1680;
	fma.rn.f32 	%f1715, %f1692, %f1593, %f1681;
	fma.rn.f32 	%f1716, %f1692, %f1596, %f1682;
	fma.rn.f32 	%f1717, %f1692, %f1599, %f1683;
	fma.rn.f32 	%f1718, %f1692, %f1602, %f1684;
	fma.rn.f32 	%f1719, %f1692, %f1605, %f1685;
	fma.rn.f32 	%f1720, %f1692, %f1608, %f1686;
	fma.rn.f32 	%f1721, %f1692, %f1611, %f1687;
	fma.rn.f32 	%f1722, %f1692, %f1614, %f1688;
	fma.rn.f32 	%f1723, %f1692, %f1617, %f1689;
	fma.rn.f32 	%f1724, %f1692, %f1620, %f1690;
	mul.f32 	%f1725, %f1524, %f13;
	fma.rn.f32 	%f1726, %f1725, %f1527, %f1693;
	fma.rn.f32 	%f1727, %f1725, %f1530, %f1694;
	fma.rn.f32 	%f1728, %f1725, %f1533, %f1695;
	fma.rn.f32 	%f1729, %f1725, %f1536, %f1696;
	fma.rn.f32 	%f1730, %f1725, %f1539, %f1697;
	fma.rn.f32 	%f1731, %f1725, %f1542, %f1698;
	fma.rn.f32 	%f1732, %f1725, %f1545, %f1699;
	fma.rn.f32 	%f1733, %f1725, %f1548, %f1700;
	fma.rn.f32 	%f1734, %f1725, %f1551, %f1701;
	fma.rn.f32 	%f1735, %f1725, %f1554, %f1702;
	fma.rn.f32 	%f1736, %f1725, %f1557, %f1703;
	fma.rn.f32 	%f1737, %f1725, %f1560, %f1704;
	fma.rn.f32 	%f1738, %f1725, %f1563, %f1705;
	fma.rn.f32 	%f1739, %f1725, %f1566, %f1706;
	fma.rn.f32 	%f1740, %f1725, %f1569, %f1707;
	fma.rn.f32 	%f1741, %f1725, %f1572, %f1708;
	fma.rn.f32 	%f1742, %f1725, %f1575, %f1709;
	fma.rn.f32 	%f1743, %f1725, %f1578, %f1710;
	fma.rn.f32 	%f1744, %f1725, %f1581, %f1711;
	fma.rn.f32 	%f1745, %f1725, %f1584, %f1712;
	fma.rn.f32 	%f1746, %f1725, %f1587, %f1713;
	fma.rn.f32 	%f1747, %f1725, %f1590, %f1714;
	fma.rn.f32 	%f1748, %f1725, %f1593, %f1715;
	fma.rn.f32 	%f1749, %f1725, %f1596, %f1716;
	fma.rn.f32 	%f1750, %f1725, %f1599, %f1717;
	fma.rn.f32 	%f1751, %f1725, %f1602, %f1718;
	fma.rn.f32 	%f1752, %f1725, %f1605, %f1719;
	fma.rn.f32 	%f1753, %f1725, %f1608, %f1720;
	fma.rn.f32 	%f1754, %f1725, %f1611, %f1721;
	fma.rn.f32 	%f1755, %f1725, %f1614, %f1722;
	fma.rn.f32 	%f1756, %f1725, %f1617, %f1723;
	fma.rn.f32 	%f1757, %f1725, %f1620, %f1724;
	mul.f32 	%f1758, %f1623, %f13;
	fma.rn.f32 	%f1759, %f1758, %f1527, %f1726;
	fma.rn.f32 	%f1760, %f1758, %f1530, %f1727;
	fma.rn.f32 	%f1761, %f1758, %f1533, %f1728;
	fma.rn.f32 	%f1762, %f1758, %f1536, %f1729;
	fma.rn.f32 	%f1763, %f1758, %f1539, %f1730;
	fma.rn.f32 	%f1764, %f1758, %f1542, %f1731;
	fma.rn.f32 	%f1765, %f1758, %f1545, %f1732;
	fma.rn.f32 	%f1766, %f1758, %f1548, %f1733;
	fma.rn.f32 	%f1767, %f1758, %f1551, %f1734;
	fma.rn.f32 	%f1768, %f1758, %f1554, %f1735;
	fma.rn.f32 	%f1769, %f1758, %f1557, %f1736;
	fma.rn.f32 	%f1770, %f1758, %f1560, %f1737;
	fma.rn.f32 	%f1771, %f1758, %f1563, %f1738;
	fma.rn.f32 	%f1772, %f1758, %f1566, %f1739;
	fma.rn.f32 	%f1773, %f1758, %f1569, %f1740;
	fma.rn.f32 	%f1774, %f1758, %f1572, %f1741;
	fma.rn.f32 	%f1775, %f1758, %f1575, %f1742;
	fma.rn.f32 	%f1776, %f1758, %f1578, %f1743;
	fma.rn.f32 	%f1777, %f1758, %f1581, %f1744;
	fma.rn.f32 	%f1778, %f1758, %f1584, %f1745;
	fma.rn.f32 	%f1779, %f1758, %f1587, %f1746;
	fma.rn.f32 	%f1780, %f1758, %f1590, %f1747;
	fma.rn.f32 	%f1781, %f1758, %f1593, %f1748;
	fma.rn.f32 	%f1782, %f1758, %f1596, %f1749;
	fma.rn.f32 	%f1783, %f1758, %f1599, %f1750;
	fma.rn.f32 	%f1784, %f1758, %f1602, %f1751;
	fma.rn.f32 	%f1785, %f1758, %f1605, %f1752;
	fma.rn.f32 	%f1786, %f1758, %f1608, %f1753;
	fma.rn.f32 	%f1787, %f1758, %f1611, %f1754;
	fma.rn.f32 	%f1788, %f1758, %f1614, %f1755;
	fma.rn.f32 	%f1789, %f1758, %f1617, %f1756;
	fma.rn.f32 	%f1790, %f1758, %f1620, %f1757;
	mul.f32 	%f1791, %f1657, %f13;
	fma.rn.f32 	%f1792, %f1791, %f1527, %f1759;
	fma.rn.f32 	%f1793, %f1791, %f1530, %f1760;
	fma.rn.f32 	%f1794, %f1791, %f1533, %f1761;
	fma.rn.f32 	%f1795, %f1791, %f1536, %f1762;
	fma.rn.f32 	%f1796, %f1791, %f1539, %f1763;
	fma.rn.f32 	%f1797, %f1791, %f1542, %f1764;
	fma.rn.f32 	%f1798, %f1791, %f1545, %f1765;
	fma.rn.f32 	%f1799, %f1791, %f1548, %f1766;
	fma.rn.f32 	%f1800, %f1791, %f1551, %f1767;
	fma.rn.f32 	%f1801, %f1791, %f1554, %f1768;
	fma.rn.f32 	%f1802, %f1791, %f1557, %f1769;
	fma.rn.f32 	%f1803, %f1791, %f1560, %f1770;
	fma.rn.f32 	%f1804, %f1791, %f1563, %f1771;
	fma.rn.f32 	%f1805, %f1791, %f1566, %f1772;
	fma.rn.f32 	%f1806, %f1791, %f1569, %f1773;
	fma.rn.f32 	%f1807, %f1791, %f1572, %f1774;
	fma.rn.f32 	%f1808, %f1791, %f1575, %f1775;
	fma.rn.f32 	%f1809, %f1791, %f1578, %f1776;
	fma.rn.f32 	%f1810, %f1791, %f1581, %f1777;
	fma.rn.f32 	%f1811, %f1791, %f1584, %f1778;
	fma.rn.f32 	%f1812, %f1791, %f1587, %f1779;
	fma.rn.f32 	%f1813, %f1791, %f1590, %f1780;
	fma.rn.f32 	%f1814, %f1791, %f1593, %f1781;
	fma.rn.f32 	%f1815, %f1791, %f1596, %f1782;
	fma.rn.f32 	%f1816, %f1791, %f1599, %f1783;
	fma.rn.f32 	%f1817, %f1791, %f1602, %f1784;
	fma.rn.f32 	%f1818, %f1791, %f1605, %f1785;
	fma.rn.f32 	%f1819, %f1791, %f1608, %f1786;
	fma.rn.f32 	%f1820, %f1791, %f1611, %f1787;
	fma.rn.f32 	%f1821, %f1791, %f1614, %f1788;
	fma.rn.f32 	%f1822, %f1791, %f1617, %f1789;
	fma.rn.f32 	%f1823, %f1791, %f1620, %f1790;
	mul.f32 	%f1824, %f1691, %f13;
	fma.rn.f32 	%f1825, %f1824, %f1527, %f1792;
	st.global.f32 	[%rd57], %f1825;
	fma.rn.f32 	%f1826, %f1824, %f1530, %f1793;
	st.global.f32 	[%rd57+4], %f1826;
	fma.rn.f32 	%f1827, %f1824, %f1533, %f1794;
	st.global.f32 	[%rd57+8], %f1827;
	fma.rn.f32 	%f1828, %f1824, %f1536, %f1795;
	st.global.f32 	[%rd57+12], %f1828;
	fma.rn.f32 	%f1829, %f1824, %f1539, %f1796;
	st.global.f32 	[%rd57+16], %f1829;
	fma.rn.f32 	%f1830, %f1824, %f1542, %f1797;
	st.global.f32 	[%rd57+20], %f1830;
	fma.rn.f32 	%f1831, %f1824, %f1545, %f1798;
	st.global.f32 	[%rd57+24], %f1831;
	fma.rn.f32 	%f1832, %f1824, %f1548, %f1799;
	st.global.f32 	[%rd57+28], %f1832;
	fma.rn.f32 	%f1833, %f1824, %f1551, %f1800;
	st.global.f32 	[%rd57+32], %f1833;
	fma.rn.f32 	%f1834, %f1824, %f1554, %f1801;
	st.global.f32 	[%rd57+36], %f1834;
	fma.rn.f32 	%f1835, %f1824, %f1557, %f1802;
	st.global.f32 	[%rd57+40], %f1835;
	fma.rn.f32 	%f1836, %f1824, %f1560, %f1803;
	st.global.f32 	[%rd57+44], %f1836;
	fma.rn.f32 	%f1837, %f1824, %f1563, %f1804;
	st.global.f32 	[%rd57+48], %f1837;
	fma.rn.f32 	%f1838, %f1824, %f1566, %f1805;
	st.global.f32 	[%rd57+52], %f1838;
	fma.rn.f32 	%f1839, %f1824, %f1569, %f1806;
	st.global.f32 	[%rd57+56], %f1839;
	fma.rn.f32 	%f1840, %f1824, %f1572, %f1807;
	st.global.f32 	[%rd57+60], %f1840;
	fma.rn.f32 	%f1841, %f1824, %f1575, %f1808;
	st.global.f32 	[%rd57+64], %f1841;
	fma.rn.f32 	%f1842, %f1824, %f1578, %f1809;
	st.global.f32 	[%rd57+68], %f1842;
	fma.rn.f32 	%f1843, %f1824, %f1581, %f1810;
	st.global.f32 	[%rd57+72], %f1843;
	fma.rn.f32 	%f1844, %f1824, %f1584, %f1811;
	st.global.f32 	[%rd57+76], %f1844;
	fma.rn.f32 	%f1845, %f1824, %f1587, %f1812;
	st.global.f32 	[%rd57+80], %f1845;
	fma.rn.f32 	%f1846, %f1824, %f1590, %f1813;
	st.global.f32 	[%rd57+84], %f1846;
	fma.rn.f32 	%f1847, %f1824, %f1593, %f1814;
	st.global.f32 	[%rd57+88], %f1847;
	fma.rn.f32 	%f1848, %f1824, %f1596, %f1815;
	st.global.f32 	[%rd57+92], %f1848;
	fma.rn.f32 	%f1849, %f1824, %f1599, %f1816;
	st.global.f32 	[%rd57+96], %f1849;
	fma.rn.f32 	%f1850, %f1824, %f1602, %f1817;
	st.global.f32 	[%rd57+100], %f1850;
	fma.rn.f32 	%f1851, %f1824, %f1605, %f1818;
	st.global.f32 	[%rd57+104], %f1851;
	fma.rn.f32 	%f1852, %f1824, %f1608, %f1819;
	st.global.f32 	[%rd57+108], %f1852;
	fma.rn.f32 	%f1853, %f1824, %f1611, %f1820;
	st.global.f32 	[%rd57+112], %f1853;
	fma.rn.f32 	%f1854, %f1824, %f1614, %f1821;
	st.global.f32 	[%rd57+116], %f1854;
	fma.rn.f32 	%f1855, %f1824, %f1617, %f1822;
	st.global.f32 	[%rd57+120], %f1855;
	fma.rn.f32 	%f1856, %f1824, %f1620, %f1823;
	st.global.f32 	[%rd57+124], %f1856;
$L__BB9_46:
	setp.eq.s16 	%p56, %rs1, 0;
	@%p56 bra 	$L__BB9_148;
	mul.lo.s32 	%r69, %r3, 96;
	setp.eq.s32 	%p57, %r236, 1;
	@%p57 bra 	$L__BB9_146;
	setp.ne.s32 	%p58, %r236, 0;
	@%p58 bra 	$L__BB9_147;
	setp.eq.s32 	%p60, %r5, 0;
	add.s32 	%r70, %r6, 1;
	mov.f32 	%f3003, 0f3F800000;
	sub.f32 	%f3004, %f3003, %f11;
	mul.f32 	%f247, %f10, %f3004;
	mov.b32 	%r534, 0;
	@%p60 bra 	$L__BB9_53;
	setp.gt.u32 	%p61, %r9, %r5;
	mov.u32 	%r534, %r6;
	@%p61 bra 	$L__BB9_53;
	mul.lo.s32 	%r187, %r9, %r9;
	setp.gt.u32 	%p62, %r187, %r5;
	mov.u32 	%r534, %r6;
	@%p62 bra 	$L__BB9_53;
	mad.lo.s32 	%r534, %r8, %r187, %r6;
$L__BB9_53:
	setp.eq.s32 	%p63, %r5, 0;
	rem.u32 	%r192, %r534, %r5;
	mov.b32 	%r535, 0;
	@%p63 bra 	$L__BB9_57;
	setp.gt.u32 	%p64, %r9, %r5;
	mov.u32 	%r535, %r70;
	@%p64 bra 	$L__BB9_57;
	mul.lo.s32 	%r193, %r9, %r9;
	setp.gt.u32 	%p65, %r193, %r5;
	mov.u32 	%r535, %r70;
	@%p65 bra 	$L__BB9_57;
	mad.lo.s32 	%r535, %r8, %r193, %r70;
$L__BB9_57:
	mov.f32 	%f3005, 0f3F800000;
	sub.f32 	%f443, %f3005, %f13;
	mul.f32 	%f3006, %f247, %f443;
	setp.eq.s32 	%p66, %r5, 0;
	rem.u32 	%r388, %r535, %r5;
	shl.b32 	%r389, %r388, 5;
	mul.wide.u32 	%rd85, %r389, 4;
	add.s64 	%rd86, %rd3, %rd85;
	ld.global.nc.f32 	%f3007, [%rd86];
	shl.b32 	%r390, %r192, 5;
	mul.wide.u32 	%rd87, %r390, 4;
	add.s64 	%rd88, %rd3, %rd87;
	ld.global.nc.f32 	%f3008, [%rd88];
	sub.f32 	%f3009, %f3007, %f3008;
	mul.wide.u32 	%rd89, %r69, 4;
	add.s64 	%rd5, %rd2, %rd89;
	ld.global.f32 	%f3010, [%rd5];
	fma.rn.f32 	%f444, %f3006, %f3009, %f3010;
	st.global.f32 	[%rd5], %f444;
	ld.global.nc.f32 	%f3011, [%rd86+4];
	ld.global.nc.f32 	%f3012, [%rd88+4];
	sub.f32 	%f3013, %f3011, %f3012;
	ld.global.f32 	%f3014, [%rd5+4];
	fma.rn.f32 	%f445, %f3006, %f3013, %f3014;
	st.global.f32 	[%rd5+4], %f445;
	ld.global.nc.f32 	%f3015, [%rd86+8];
	ld.global.nc.f32 	%f3016, [%rd88+8];
	sub.f32 	%f3017, %f3015, %f3016;
	ld.global.f32 	%f3018, [%rd5+8];
	fma.rn.f32 	%f446, %f3006, %f3017, %f3018;
	st.global.f32 	[%rd5+8], %f446;
	ld.global.nc.f32 	%f3019, [%rd86+12];
	ld.global.nc.f32 	%f3020, [%rd88+12];
	sub.f32 	%f3021, %f3019, %f3020;
	ld.global.f32 	%f3022, [%rd5+12];
	fma.rn.f32 	%f447, %f3006, %f3021, %f3022;
	st.global.f32 	[%rd5+12], %f447;
	ld.global.nc.f32 	%f3023, [%rd86+16];
	ld.global.nc.f32 	%f3024, [%rd88+16];
	sub.f32 	%f3025, %f3023, %f3024;
	ld.global.f32 	%f3026, [%rd5+16];
	fma.rn.f32 	%f448, %f3006, %f3025, %f3026;
	st.global.f32 	[%rd5+16], %f448;
	ld.global.nc.f32 	%f3027, [%rd86+20];
	ld.global.nc.f32 	%f3028, [%rd88+20];
	sub.f32 	%f3029, %f3027, %f3028;
	ld.global.f32 	%f3030, [%rd5+20];
	fma.rn.f32 	%f449, %f3006, %f3029, %f3030;
	st.global.f32 	[%rd5+20], %f449;
	ld.global.nc.f32 	%f3031, [%rd86+24];
	ld.global.nc.f32 	%f3032, [%rd88+24];
	sub.f32 	%f3033, %f3031, %f3032;
	ld.global.f32 	%f3034, [%rd5+24];
	fma.rn.f32 	%f450, %f3006, %f3033, %f3034;
	st.global.f32 	[%rd5+24], %f450;
	ld.global.nc.f32 	%f3035, [%rd86+28];
	ld.global.nc.f32 	%f3036, [%rd88+28];
	sub.f32 	%f3037, %f3035, %f3036;
	ld.global.f32 	%f3038, [%rd5+28];
	fma.rn.f32 	%f451, %f3006, %f3037, %f3038;
	st.global.f32 	[%rd5+28], %f451;
	ld.global.nc.f32 	%f3039, [%rd86+32];
	ld.global.nc.f32 	%f3040, [%rd88+32];
	sub.f32 	%f3041, %f3039, %f3040;
	ld.global.f32 	%f3042, [%rd5+32];
	fma.rn.f32 	%f452, %f3006, %f3041, %f3042;
	st.global.f32 	[%rd5+32], %f452;
	ld.global.nc.f32 	%f3043, [%rd86+36];
	ld.global.nc.f32 	%f3044, [%rd88+36];
	sub.f32 	%f3045, %f3043, %f3044;
	ld.global.f32 	%f3046, [%rd5+36];
	fma.rn.f32 	%f453, %f3006, %f3045, %f3046;
	st.global.f32 	[%rd5+36], %f453;
	ld.global.nc.f32 	%f3047, [%rd86+40];
	ld.global.nc.f32 	%f3048, [%rd88+40];
	sub.f32 	%f3049, %f3047, %f3048;
	ld.global.f32 	%f3050, [%rd5+40];
	fma.rn.f32 	%f454, %f3006, %f3049, %f3050;
	st.global.f32 	[%rd5+40], %f454;
	ld.global.nc.f32 	%f3051, [%rd86+44];
	ld.global.nc.f32 	%f3052, [%rd88+44];
	sub.f32 	%f3053, %f3051, %f3052;
	ld.global.f32 	%f3054, [%rd5+44];
	fma.rn.f32 	%f455, %f3006, %f3053, %f3054;
	st.global.f32 	[%rd5+44], %f455;
	ld.global.nc.f32 	%f3055, [%rd86+48];
	ld.global.nc.f32 	%f3056, [%rd88+48];
	sub.f32 	%f3057, %f3055, %f3056;
	ld.global.f32 	%f3058, [%rd5+48];
	fma.rn.f32 	%f456, %f3006, %f3057, %f3058;
	st.global.f32 	[%rd5+48], %f456;
	ld.global.nc.f32 	%f3059, [%rd86+52];
	ld.global.nc.f32 	%f3060, [%rd88+52];
	sub.f32 	%f3061, %f3059, %f3060;
	ld.global.f32 	%f3062, [%rd5+52];
	fma.rn.f32 	%f457, %f3006, %f3061, %f3062;
	st.global.f32 	[%rd5+52], %f457;
	ld.global.nc.f32 	%f3063, [%rd86+56];
	ld.global.nc.f32 	%f3064, [%rd88+56];
	sub.f32 	%f3065, %f3063, %f3064;
	ld.global.f32 	%f3066, [%rd5+56];
	fma.rn.f32 	%f458, %f3006, %f3065, %f3066;
	st.global.f32 	[%rd5+56], %f458;
	ld.global.nc.f32 	%f3067, [%rd86+60];
	ld.global.nc.f32 	%f3068, [%rd88+60];
	sub.f32 	%f3069, %f3067, %f3068;
	ld.global.f32 	%f3070, [%rd5+60];
	fma.rn.f32 	%f459, %f3006, %f3069, %f3070;
	st.global.f32 	[%rd5+60], %f459;
	ld.global.nc.f32 	%f3071, [%rd86+64];
	ld.global.nc.f32 	%f3072, [%rd88+64];
	sub.f32 	%f3073, %f3071, %f3072;
	ld.global.f32 	%f3074, [%rd5+64];
	fma.rn.f32 	%f460, %f3006, %f3073, %f3074;
	st.global.f32 	[%rd5+64], %f460;
	ld.global.nc.f32 	%f3075, [%rd86+68];
	ld.global.nc.f32 	%f3076, [%rd88+68];
	sub.f32 	%f3077, %f3075, %f3076;
	ld.global.f32 	%f3078, [%rd5+68];
	fma.rn.f32 	%f461, %f3006, %f3077, %f3078;
	st.global.f32 	[%rd5+68], %f461;
	ld.global.nc.f32 	%f3079, [%rd86+72];
	ld.global.nc.f32 	%f3080, [%rd88+72];
	sub.f32 	%f3081, %f3079, %f3080;
	ld.global.f32 	%f3082, [%rd5+72];
	fma.rn.f32 	%f462, %f3006, %f3081, %f3082;
	ld.global.nc.f32 	%f3083, [%rd86+76];
	ld.global.nc.f32 	%f3084, [%rd88+76];
	sub.f32 	%f3085, %f3083, %f3084;
	ld.global.f32 	%f3086, [%rd5+76];
	fma.rn.f32 	%f463, %f3006, %f3085, %f3086;
	ld.global.nc.f32 	%f3087, [%rd86+80];
	ld.global.nc.f32 	%f3088, [%rd88+80];
	sub.f32 	%f3089, %f3087, %f3088;
	ld.global.f32 	%f3090, [%rd5+80];
	fma.rn.f32 	%f464, %f3006, %f3089, %f3090;
	ld.global.nc.f32 	%f3091, [%rd86+84];
	ld.global.nc.f32 	%f3092, [%rd88+84];
	sub.f32 	%f3093, %f3091, %f3092;
	ld.global.f32 	%f3094, [%rd5+84];
	fma.rn.f32 	%f465, %f3006, %f3093, %f3094;
	ld.global.nc.f32 	%f3095, [%rd86+88];
	ld.global.nc.f32 	%f3096, [%rd88+88];
	sub.f32 	%f3097, %f3095, %f3096;
	ld.global.f32 	%f3098, [%rd5+88];
	fma.rn.f32 	%f466, %f3006, %f3097, %f3098;
	ld.global.nc.f32 	%f3099, [%rd86+92];
	ld.global.nc.f32 	%f3100, [%rd88+92];
	sub.f32 	%f3101, %f3099, %f3100;
	ld.global.f32 	%f3102, [%rd5+92];
	fma.rn.f32 	%f467, %f3006, %f3101, %f3102;
	ld.global.nc.f32 	%f3103, [%rd86+96];
	ld.global.nc.f32 	%f3104, [%rd88+96];
	sub.f32 	%f3105, %f3103, %f3104;
	ld.global.f32 	%f3106, [%rd5+96];
	fma.rn.f32 	%f468, %f3006, %f3105, %f3106;
	ld.global.nc.f32 	%f3107, [%rd86+100];
	ld.global.nc.f32 	%f3108, [%rd88+100];
	sub.f32 	%f3109, %f3107, %f3108;
	ld.global.f32 	%f3110, [%rd5+100];
	fma.rn.f32 	%f469, %f3006, %f3109, %f3110;
	ld.global.nc.f32 	%f3111, [%rd86+104];
	ld.global.nc.f32 	%f3112, [%rd88+104];
	sub.f32 	%f3113, %f3111, %f3112;
	ld.global.f32 	%f3114, [%rd5+104];
	fma.rn.f32 	%f470, %f3006, %f3113, %f3114;
	ld.global.nc.f32 	%f3115, [%rd86+108];
	ld.global.nc.f32 	%f3116, [%rd88+108];
	sub.f32 	%f3117, %f3115, %f3116;
	ld.global.f32 	%f3118, [%rd5+108];
	fma.rn.f32 	%f471, %f3006, %f3117, %f3118;
	ld.global.nc.f32 	%f3119, [%rd86+112];
	ld.global.nc.f32 	%f3120, [%rd88+112];
	sub.f32 	%f3121, %f3119, %f3120;
	ld.global.f32 	%f3122, [%rd5+112];
	fma.rn.f32 	%f472, %f3006, %f3121, %f3122;
	ld.global.nc.f32 	%f3123, [%rd86+116];
	ld.global.nc.f32 	%f3124, [%rd88+116];
	sub.f32 	%f3125, %f3123, %f3124;
	ld.global.f32 	%f3126, [%rd5+116];
	fma.rn.f32 	%f473, %f3006, %f3125, %f3126;
	ld.global.nc.f32 	%f3127, [%rd86+120];
	ld.global.nc.f32 	%f3128, [%rd88+120];
	sub.f32 	%f3129, %f3127, %f3128;
	ld.global.f32 	%f3130, [%rd5+120];
	fma.rn.f32 	%f474, %f3006, %f3129, %f3130;
	ld.global.nc.f32 	%f3131, [%rd86+124];
	ld.global.nc.f32 	%f3132, [%rd88+124];
	sub.f32 	%f3133, %f3131, %f3132;
	ld.global.f32 	%f3134, [%rd5+124];
	fma.rn.f32 	%f475, %f3006, %f3133, %f3134;
	mul.f32 	%f476, %f10, %f11;
	mov.b32 	%r536, 0;
	@%p66 bra 	$L__BB9_61;
	setp.gt.u32 	%p67, %r9, %r5;
	mov.u32 	%r536, %r6;
	@%p67 bra 	$L__BB9_61;
	mul.lo.s32 	%r198, %r9, %r9;
	setp.gt.u32 	%p68, %r198, %r5;
	mov.u32 	%r536, %r6;
	@%p68 bra 	$L__BB9_61;
	mad.lo.s32 	%r536, %r8, %r198, %r6;
$L__BB9_61:
	setp.eq.s32 	%p69, %r5, 0;
	rem.u32 	%r203, %r536, %r5;
	mov.b32 	%r537, 0;
	@%p69 bra 	$L__BB9_65;
	setp.gt.u32 	%p70, %r9, %r5;
	mov.u32 	%r537, %r70;
	@%p70 bra 	$L__BB9_65;
	mul.lo.s32 	%r204, %r9, %r9;
	setp.gt.u32 	%p71, %r204, %r5;
	mov.u32 	%r537, %r70;
	@%p71 bra 	$L__BB9_65;
	mad.lo.s32 	%r537, %r8, %r204, %r70;
$L__BB9_65:
	mul.f32 	%f3135, %f476, %f443;
	setp.eq.s32 	%p72, %r5, 0;
	rem.u32 	%r395, %r537, %r5;
	shl.b32 	%r396, %r395, 5;
	mul.wide.u32 	%rd90, %r396, 4;
	add.s64 	%rd91, %rd3, %rd90;
	ld.global.nc.f32 	%f3136, [%rd91];
	shl.b32 	%r397, %r203, 5;
	mul.wide.u32 	%rd92, %r397, 4;
	add.s64 	%rd93, %rd3, %rd92;
	ld.global.nc.f32 	%f3137, [%rd93];
	sub.f32 	%f3138, %f3136, %f3137;
	fma.rn.f32 	%f477, %f3135, %f3138, %f444;
	st.global.f32 	[%rd5], %f477;
	ld.global.nc.f32 	%f3139, [%rd91+4];
	ld.global.nc.f32 	%f3140, [%rd93+4];
	sub.f32 	%f3141, %f3139, %f3140;
	fma.rn.f32 	%f478, %f3135, %f3141, %f445;
	st.global.f32 	[%rd5+4], %f478;
	ld.global.nc.f32 	%f3142, [%rd91+8];
	ld.global.nc.f32 	%f3143, [%rd93+8];
	sub.f32 	%f3144, %f3142, %f3143;
	fma.rn.f32 	%f479, %f3135, %f3144, %f446;
	st.global.f32 	[%rd5+8], %f479;
	ld.global.nc.f32 	%f3145, [%rd91+12];
	ld.global.nc.f32 	%f3146, [%rd93+12];
	sub.f32 	%f3147, %f3145, %f3146;
	fma.rn.f32 	%f480, %f3135, %f3147, %f447;
	st.global.f32 	[%rd5+12], %f480;
	ld.global.nc.f32 	%f3148, [%rd91+16];
	ld.global.nc.f32 	%f3149, [%rd93+16];
	sub.f32 	%f3150, %f3148, %f3149;
	fma.rn.f32 	%f481, %f3135, %f3150, %f448;
	st.global.f32 	[%rd5+16], %f481;
	ld.global.nc.f32 	%f3151, [%rd91+20];
	ld.global.nc.f32 	%f3152, [%rd93+20];
	sub.f32 	%f3153, %f3151, %f3152;
	fma.rn.f32 	%f482, %f3135, %f3153, %f449;
	st.global.f32 	[%rd5+20], %f482;
	ld.global.nc.f32 	%f3154, [%rd91+24];
	ld.global.nc.f32 	%f3155, [%rd93+24];
	sub.f32 	%f3156, %f3154, %f3155;
	fma.rn.f32 	%f483, %f3135, %f3156, %f450;
	st.global.f32 	[%rd5+24], %f483;
	ld.global.nc.f32 	%f3157, [%rd91+28];
	ld.global.nc.f32 	%f3158, [%rd93+28];
	sub.f32 	%f3159, %f3157, %f3158;
	fma.rn.f32 	%f484, %f3135, %f3159, %f451;
	st.global.f32 	[%rd5+28], %f484;
	ld.global.nc.f32 	%f3160, [%rd91+32];
	ld.global.nc.f32 	%f3161, [%rd93+32];
	sub.f32 	%f3162, %f3160, %f3161;
	fma.rn.f32 	%f485, %f3135, %f3162, %f452;
	st.global.f32 	[%rd5+32], %f485;
	ld.global.nc.f32 	%f3163, [%rd91+36];
	ld.global.nc.f32 	%f3164, [%rd93+36];
	sub.f32 	%f3165, %f3163, %f3164;
	fma.rn.f32 	%f486, %f3135, %f3165, %f453;
	st.global.f32 	[%rd5+36], %f486;
	ld.global.nc.f32 	%f3166, [%rd91+40];
	ld.global.nc.f32 	%f3167, [%rd93+40];
	sub.f32 	%f3168, %f3166, %f3167;
	fma.rn.f32 	%f487, %f3135, %f3168, %f454;
	st.global.f32 	[%rd5+40], %f487;
	ld.global.nc.f32 	%f3169, [%rd91+44];
	ld.global.nc.f32 	%f3170, [%rd93+44];
	sub.f32 	%f3171, %f3169, %f3170;
	fma.rn.f32 	%f488, %f3135, %f3171, %f455;
	st.global.f32 	[%rd5+44], %f488;
	ld.global.nc.f32 	%f3172, [%rd91+48];
	ld.global.nc.f32 	%f3173, [%rd93+48];
	sub.f32 	%f3174, %f3172, %f3173;
	fma.rn.f32 	%f489, %f3135, %f3174, %f456;
	st.global.f32 	[%rd5+48], %f489;
	ld.global.nc.f32 	%f3175, [%rd91+52];
	ld.global.nc.f32 	%f3176, [%rd93+52];
	sub.f32 	%f3177, %f3175, %f3176;
	fma.rn.f32 	%f490, %f3135, %f3177, %f457;
	st.global.f32 	[%rd5+52], %f490;
	ld.global.nc.f32 	%f3178, [%rd91+56];
	ld.global.nc.f32 	%f3179, [%rd93+56];
	sub.f32 	%f3180, %f3178, %f3179;
	fma.rn.f32 	%f491, %f3135, %f3180, %f458;
	st.global.f32 	[%rd5+56], %f491;
	ld.global.nc.f32 	%f3181, [%rd91+60];
	ld.global.nc.f32 	%f3182, [%rd93+60];
	sub.f32 	%f3183, %f3181, %f3182;
	fma.rn.f32 	%f492, %f3135, %f3183, %f459;
	st.global.f32 	[%rd5+60], %f492;
	ld.global.nc.f32 	%f3184, [%rd91+64];
	ld.global.nc.f32 	%f3185, [%rd93+64];
	sub.f32 	%f3186, %f3184, %f3185;
	fma.rn.f32 	%f493, %f3135, %f3186, %f460;
	st.global.f32 	[%rd5+64], %f493;
	ld.global.nc.f32 	%f3187, [%rd91+68];
	ld.global.nc.f32 	%f3188, [%rd93+68];
	sub.f32 	%f3189, %f3187, %f3188;
	fma.rn.f32 	%f494, %f3135, %f3189, %f461;
	st.global.f32 	[%rd5+68], %f494;
	ld.global.nc.f32 	%f3190, [%rd91+72];
	ld.global.nc.f32 	%f3191, [%rd93+72];
	sub.f32 	%f3192, %f3190, %f3191;
	fma.rn.f32 	%f495, %f3135, %f3192, %f462;
	st.global.f32 	[%rd5+72], %f495;
	ld.global.nc.f32 	%f3193, [%rd91+76];
	ld.global.nc.f32 	%f3194, [%rd93+76];
	sub.f32 	%f3195, %f3193, %f3194;
	fma.rn.f32 	%f496, %f3135, %f3195, %f463;
	st.global.f32 	[%rd5+76], %f496;
	ld.global.nc.f32 	%f3196, [%rd91+80];
	ld.global.nc.f32 	%f3197, [%rd93+80];
	sub.f32 	%f3198, %f3196, %f3197;
	fma.rn.f32 	%f497, %f3135, %f3198, %f464;
	st.global.f32 	[%rd5+80], %f497;
	ld.global.nc.f32 	%f3199, [%rd91+84];
	ld.global.nc.f32 	%f3200, [%rd93+84];
	sub.f32 	%f3201, %f3199, %f3200;
	fma.rn.f32 	%f498, %f3135, %f3201, %f465;
	st.global.f32 	[%rd5+84], %f498;
	ld.global.nc.f32 	%f3202, [%rd91+88];
	ld.global.nc.f32 	%f3203, [%rd93+88];
	sub.f32 	%f3204, %f3202, %f3203;
	fma.rn.f32 	%f499, %f3135, %f3204, %f466;
	st.global.f32 	[%rd5+88], %f499;
	ld.global.nc.f32 	%f3205, [%rd91+92];
	ld.global.nc.f32 	%f3206, [%rd93+92];
	sub.f32 	%f3207, %f3205, %f3206;
	fma.rn.f32 	%f500, %f3135, %f3207, %f467;
	st.global.f32 	[%rd5+92], %f500;
	ld.global.nc.f32 	%f3208, [%rd91+96];
	ld.global.nc.f32 	%f3209, [%rd93+96];
	sub.f32 	%f3210, %f3208, %f3209;
	fma.rn.f32 	%f501, %f3135, %f3210, %f468;
	st.global.f32 	[%rd5+96], %f501;
	ld.global.nc.f32 	%f3211, [%rd91+100];
	ld.global.nc.f32 	%f3212, [%rd93+100];
	sub.f32 	%f3213, %f3211, %f3212;
	fma.rn.f32 	%f502, %f3135, %f3213, %f469;
	st.global.f32 	[%rd5+100], %f502;
	ld.global.nc.f32 	%f3214, [%rd91+104];
	ld.global.nc.f32 	%f3215, [%rd93+104];
	sub.f32 	%f3216, %f3214, %f3215;
	fma.rn.f32 	%f503, %f3135, %f3216, %f470;
	st.global.f32 	[%rd5+104], %f503;
	ld.global.nc.f32 	%f3217, [%rd91+108];
	ld.global.nc.f32 	%f3218, [%rd93+108];
	sub.f32 	%f3219, %f3217, %f3218;
	fma.rn.f32 	%f504, %f3135, %f3219, %f471;
	st.global.f32 	[%rd5+108], %f504;
	ld.global.nc.f32 	%f3220, [%rd91+112];
	ld.global.nc.f32 	%f3221, [%rd93+112];
	sub.f32 	%f3222, %f3220, %f3221;
	fma.rn.f32 	%f505, %f3135, %f3222, %f472;
	st.global.f32 	[%rd5+112], %f505;
	ld.global.nc.f32 	%f3223, [%rd91+116];
	ld.global.nc.f32 	%f3224, [%rd93+116];
	sub.f32 	%f3225, %f3223, %f3224;
	fma.rn.f32 	%f506, %f3135, %f3225, %f473;
	st.global.f32 	[%rd5+116], %f506;
	ld.global.nc.f32 	%f3226, [%rd91+120];
	ld.global.nc.f32 	%f3227, [%rd93+120];
	sub.f32 	%f3228, %f3226, %f3227;
	fma.rn.f32 	%f507, %f3135, %f3228, %f474;
	st.global.f32 	[%rd5+120], %f507;
	ld.global.nc.f32 	%f3229, [%rd91+124];
	ld.global.nc.f32 	%f3230, [%rd93+124];
	sub.f32 	%f3231, %f3229, %f3230;
	fma.rn.f32 	%f508, %f3135, %f3231, %f475;
	st.global.f32 	[%rd5+124], %f508;
	add.s32 	%r209, %r8, 1;
	mov.b32 	%r538, 0;
	@%p72 bra 	$L__BB9_69;
	setp.gt.u32 	%p73, %r9, %r5;
	mov.u32 	%r538, %r6;
	@%p73 bra 	$L__BB9_69;
	mul.lo.s32 	%r210, %r9, %r9;
	setp.gt.u32 	%p74, %r210, %r5;
	mov.u32 	%r538, %r6;
	@%p74 bra 	$L__BB9_69;
	mad.lo.s32 	%r538, %r209, %r210, %r6;
$L__BB9_69:
	setp.eq.s32 	%p75, %r5, 0;
	rem.u32 	%r215, %r538, %r5;
	mov.b32 	%r539, 0;
	@%p75 bra 	$L__BB9_73;
	setp.gt.u32 	%p76, %r9, %r5;
	mov.u32 	%r539, %r70;
	@%p76 bra 	$L__BB9_73;
	mul.lo.s32 	%r216, %r9, %r9;
	setp.gt.u32 	%p77, %r216, %r5;
	mov.u32 	%r539, %r70;
	@%p77 bra 	$L__BB9_73;
	mad.lo.s32 	%r539, %r209, %r216, %r70;
$L__BB9_73:
	mul.f32 	%f3232, %f247, %f13;
	setp.eq.s32 	%p78, %r5, 0;
	rem.u32 	%r402, %r539, %r5;
	shl.b32 	%r403, %r402, 5;
	mul.wide.u32 	%rd94, %r403, 4;
	add.s64 	%rd95, %rd3, %rd94;
	ld.global.nc.f32 	%f3233, [%rd95];
	shl.b32 	%r404, %r215, 5;
	mul.wide.u32 	%rd96, %r404, 4;
	add.s64 	%rd97, %rd3, %rd96;
	ld.global.nc.f32 	%f3234, [%rd97];
	sub.f32 	%f3235, %f3233, %f3234;
	fma.rn.f32 	%f509, %f3232, %f3235, %f477;
	st.global.f32 	[%rd5], %f509;
	ld.global.nc.f32 	%f3236, [%rd95+4];
	ld.global.nc.f32 	%f3237, [%rd97+4];
	sub.f32 	%f3238, %f3236, %f3237;
	fma.rn.f32 	%f510, %f3232, %f3238, %f478;
	st.global.f32 	[%rd5+4], %f510;
	ld.global.nc.f32 	%f3239, [%rd95+8];
	ld.global.nc.f32 	%f3240, [%rd97+8];
	sub.f32 	%f3241, %f3239, %f3240;
	fma.rn.f32 	%f511, %f3232, %f3241, %f479;
	st.global.f32 	[%rd5+8], %f511;
	ld.global.nc.f32 	%f3242, [%rd95+12];
	ld.global.nc.f32 	%f3243, [%rd97+12];
	sub.f32 	%f3244, %f3242, %f3243;
	fma.rn.f32 	%f512, %f3232, %f3244, %f480;
	st.global.f32 	[%rd5+12], %f512;
	ld.global.nc.f32 	%f3245, [%rd95+16];
	ld.global.nc.f32 	%f3246, [%rd97+16];
	sub.f32 	%f3247, %f3245, %f3246;
	fma.rn.f32 	%f513, %f3232, %f3247, %f481;
	st.global.f32 	[%rd5+16], %f513;
	ld.global.nc.f32 	%f3248, [%rd95+20];
	ld.global.nc.f32 	%f3249, [%rd97+20];
	sub.f32 	%f3250, %f3248, %f3249;
	fma.rn.f32 	%f514, %f3232, %f3250, %f482;
	st.global.f32 	[%rd5+20], %f514;
	ld.global.nc.f32 	%f3251, [%rd95+24];
	ld.global.nc.f32 	%f3252, [%rd97+24];
	sub.f32 	%f3253, %f3251, %f3252;
	fma.rn.f32 	%f515, %f3232, %f3253, %f483;
	st.global.f32 	[%rd5+24], %f515;
	ld.global.nc.f32 	%f3254, [%rd95+28];
	ld.global.nc.f32 	%f3255, [%rd97+28];
	sub.f32 	%f3256, %f3254, %f3255;
	fma.rn.f32 	%f516, %f3232, %f3256, %f484;
	st.global.f32 	[%rd5+28], %f516;
	ld.global.nc.f32 	%f3257, [%rd95+32];
	ld.global.nc.f32 	%f3258, [%rd97+32];
	sub.f32 	%f3259, %f3257, %f3258;
	fma.rn.f32 	%f517, %f3232, %f3259, %f485;
	st.global.f32 	[%rd5+32], %f517;
	ld.global.nc.f32 	%f3260, [%rd95+36];
	ld.global.nc.f32 	%f3261, [%rd97+36];
	sub.f32 	%f3262, %f3260, %f3261;
	fma.rn.f32 	%f518, %f3232, %f3262, %f486;
	st.global.f32 	[%rd5+36], %f518;
	ld.global.nc.f32 	%f3263, [%rd95+40];
	ld.global.nc.f32 	%f3264, [%rd97+40];
	sub.f32 	%f3265, %f3263, %f3264;
	fma.rn.f32 	%f519, %f3232, %f3265, %f487;
	st.global.f32 	[%rd5+40], %f519;
	ld.global.nc.f32 	%f3266, [%rd95+44];
	ld.global.nc.f32 	%f3267, [%rd97+44];
	sub.f32 	%f3268, %f3266, %f3267;
	fma.rn.f32 	%f520, %f3232, %f3268, %f488;
	st.global.f32 	[%rd5+44], %f520;
	ld.global.nc.f32 	%f3269, [%rd95+48];
	ld.global.nc.f32 	%f3270, [%rd97+48];
	sub.f32 	%f3271, %f3269, %f3270;
	fma.rn.f32 	%f521, %f3232, %f3271, %f489;
	st.global.f32 	[%rd5+48], %f521;
	ld.global.nc.f32 	%f3272, [%rd95+52];
	ld.global.nc.f32 	%f3273, [%rd97+52];
	sub.f32 	%f3274, %f3272, %f3273;
	fma.rn.f32 	%f522, %f3232, %f3274, %f490;
	st.global.f32 	[%rd5+52], %f522;
	ld.global.nc.f32 	%f3275, [%rd95+56];
	ld.global.nc.f32 	%f3276, [%rd97+56];
	sub.f32 	%f3277, %f3275, %f3276;
	fma.rn.f32 	%f523, %f3232, %f3277, %f491;
	st.global.f32 	[%rd5+56], %f523;
	ld.global.nc.f32 	%f3278, [%rd95+60];
	ld.global.nc.f32 	%f3279, [%rd97+60];
	sub.f32 	%f3280, %f3278, %f3279;
	fma.rn.f32 	%f524, %f3232, %f3280, %f492;
	st.global.f32 	[%rd5+60], %f524;
	ld.global.nc.f32 	%f3281, [%rd95+64];
	ld.global.nc.f32 	%f3282, [%rd97+64];
	sub.f32 	%f3283, %f3281, %f3282;
	fma.rn.f32 	%f525, %f3232, %f3283, %f493;
	st.global.f32 	[%rd5+64], %f525;
	ld.global.nc.f32 	%f3284, [%rd95+68];
	ld.global.nc.f32 	%f3285, [%rd97+68];
	sub.f32 	%f3286, %f3284, %f3285;
	fma.rn.f32 	%f526, %f3232, %f3286, %f494;
	st.global.f32 	[%rd5+68], %f526;
	ld.global.nc.f32 	%f3287, [%rd95+72];
	ld.global.nc.f32 	%f3288, [%rd97+72];
	sub.f32 	%f3289, %f3287, %f3288;
	fma.rn.f32 	%f527, %f3232, %f3289, %f495;
	ld.global.nc.f32 	%f3290, [%rd95+76];
	ld.global.nc.f32 	%f3291, [%rd97+76];
	sub.f32 	%f3292, %f3290, %f3291;
	fma.rn.f32 	%f528, %f3232, %f3292, %f496;
	ld.global.nc.f32 	%f3293, [%rd95+80];
	ld.global.nc.f32 	%f3294, [%rd97+80];
	sub.f32 	%f3295, %f3293, %f3294;
	fma.rn.f32 	%f529, %f3232, %f3295, %f497;
	ld.global.nc.f32 	%f3296, [%rd95+84];
	ld.global.nc.f32 	%f3297, [%rd97+84];
	sub.f32 	%f3298, %f3296, %f3297;
	fma.rn.f32 	%f530, %f3232, %f3298, %f498;
	ld.global.nc.f32 	%f3299, [%rd95+88];
	ld.global.nc.f32 	%f3300, [%rd97+88];
	sub.f32 	%f3301, %f3299, %f3300;
	fma.rn.f32 	%f531, %f3232, %f3301, %f499;
	ld.global.nc.f32 	%f3302, [%rd95+92];
	ld.global.nc.f32 	%f3303, [%rd97+92];
	sub.f32 	%f3304, %f3302, %f3303;
	fma.rn.f32 	%f532, %f3232, %f3304, %f500;
	ld.global.nc.f32 	%f3305, [%rd95+96];
	ld.global.nc.f32 	%f3306, [%rd97+96];
	sub.f32 	%f3307, %f3305, %f3306;
	fma.rn.f32 	%f533, %f3232, %f3307, %f501;
	ld.global.nc.f32 	%f3308, [%rd95+100];
	ld.global.nc.f32 	%f3309, [%rd97+100];
	sub.f32 	%f3310, %f3308, %f3309;
	fma.rn.f32 	%f534, %f3232, %f3310, %f502;
	ld.global.nc.f32 	%f3311, [%rd95+104];
	ld.global.nc.f32 	%f3312, [%rd97+104];
	sub.f32 	%f3313, %f3311, %f3312;
	fma.rn.f32 	%f535, %f3232, %f3313, %f503;
	ld.global.nc.f32 	%f3314, [%rd95+108];
	ld.global.nc.f32 	%f3315, [%rd97+108];
	sub.f32 	%f3316, %f3314, %f3315;
	fma.rn.f32 	%f536, %f3232, %f3316, %f504;
	ld.global.nc.f32 	%f3317, [%rd95+112];
	ld.global.nc.f32 	%f3318, [%rd97+112];
	sub.f32 	%f3319, %f3317, %f3318;
	fma.rn.f32 	%f537, %f3232, %f3319, %f505;
	ld.global.nc.f32 	%f3320, [%rd95+116];
	ld.global.nc.f32 	%f3321, [%rd97+116];
	sub.f32 	%f3322, %f3320, %f3321;
	fma.rn.f32 	%f538, %f3232, %f3322, %f506;
	ld.global.nc.f32 	%f3323, [%rd95+120];
	ld.global.nc.f32 	%f3324, [%rd97+120];
	sub.f32 	%f3325, %f3323, %f3324;
	fma.rn.f32 	%f539, %f3232, %f3325, %f507;
	ld.global.nc.f32 	%f3326, [%rd95+124];
	ld.global.nc.f32 	%f3327, [%rd97+124];
	sub.f32 	%f3328, %f3326, %f3327;
	fma.rn.f32 	%f540, %f3232, %f3328, %f508;
	mov.b32 	%r540, 0;
	@%p78 bra 	$L__BB9_77;
	setp.gt.u32 	%p79, %r9, %r5;
	mov.u32 	%r540, %r6;
	@%p79 bra 	$L__BB9_77;
	mul.lo.s32 	%r221, %r9, %r9;
	setp.gt.u32 	%p80, %r221, %r5;
	mov.u32 	%r540, %r6;
	@%p80 bra 	$L__BB9_77;
	mad.lo.s32 	%r540, %r209, %r221, %r6;
$L__BB9_77:
	setp.eq.s32 	%p81, %r5, 0;
	rem.u32 	%r226, %r540, %r5;
	mov.b32 	%r541, 0;
	@%p81 bra 	$L__BB9_81;
	setp.gt.u32 	%p82, %r9, %r5;
	mov.u32 	%r541, %r70;
	@%p82 bra 	$L__BB9_81;
	mul.lo.s32 	%r227, %r9, %r9;
	setp.gt.u32 	%p83, %r227, %r5;
	mov.u32 	%r541, %r70;
	@%p83 bra 	$L__BB9_81;
	mad.lo.s32 	%r541, %r209, %r227, %r70;
$L__BB9_81:
	mul.f32 	%f3329, %f476, %f13;
	setp.eq.s32 	%p84, %r5, 0;
	rem.u32 	%r409, %r541, %r5;
	shl.b32 	%r410, %r409, 5;
	mul.wide.u32 	%rd98, %r410, 4;
	add.s64 	%rd99, %rd3, %rd98;
	ld.global.nc.f32 	%f3330, [%rd99];
	shl.b32 	%r411, %r226, 5;
	mul.wide.u32 	%rd100, %r411, 4;
	add.s64 	%rd101, %rd3, %rd100;
	ld.global.nc.f32 	%f3331, [%rd101];
	sub.f32 	%f3332, %f3330, %f3331;
	fma.rn.f32 	%f3333, %f3329, %f3332, %f509;
	st.global.f32 	[%rd5], %f3333;
	ld.global.nc.f32 	%f3334, [%rd99+4];
	ld.global.nc.f32 	%f3335, [%rd101+4];
	sub.f32 	%f3336, %f3334, %f3335;
	fma.rn.f32 	%f3337, %f3329, %f3336, %f510;
	st.global.f32 	[%rd5+4], %f3337;
	ld.global.nc.f32 	%f3338, [%rd99+8];
	ld.global.nc.f32 	%f3339, [%rd101+8];
	sub.f32 	%f3340, %f3338, %f3339;
	fma.rn.f32 	%f3341, %f3329, %f3340, %f511;
	st.global.f32 	[%rd5+8], %f3341;
	ld.global.nc.f32 	%f3342, [%rd99+12];
	ld.global.nc.f32 	%f3343, [%rd101+12];
	sub.f32 	%f3344, %f3342, %f3343;
	fma.rn.f32 	%f3345, %f3329, %f3344, %f512;
	st.global.f32 	[%rd5+12], %f3345;
	ld.global.nc.f32 	%f3346, [%rd99+16];
	ld.global.nc.f32 	%f3347, [%rd101+16];
	sub.f32 	%f3348, %f3346, %f3347;
	fma.rn.f32 	%f3349, %f3329, %f3348, %f513;
	st.global.f32 	[%rd5+16], %f3349;
	ld.global.nc.f32 	%f3350, [%rd99+20];
	ld.global.nc.f32 	%f3351, [%rd101+20];
	sub.f32 	%f3352, %f3350, %f3351;
	fma.rn.f32 	%f3353, %f3329, %f3352, %f514;
	st.global.f32 	[%rd5+20], %f3353;
	ld.global.nc.f32 	%f3354, [%rd99+24];
	ld.global.nc.f32 	%f3355, [%rd101+24];
	sub.f32 	%f3356, %f3354, %f3355;
	fma.rn.f32 	%f3357, %f3329, %f3356, %f515;
	st.global.f32 	[%rd5+24], %f3357;
	ld.global.nc.f32 	%f3358, [%rd99+28];
	ld.global.nc.f32 	%f3359, [%rd101+28];
	sub.f32 	%f3360, %f3358, %f3359;
	fma.rn.f32 	%f3361, %f3329, %f3360, %f516;
	st.global.f32 	[%rd5+28], %f3361;
	ld.global.nc.f32 	%f3362, [%rd99+32];
	ld.global.nc.f32 	%f3363, [%rd101+32];
	sub.f32 	%f3364, %f3362, %f3363;
	fma.rn.f32 	%f3365, %f3329, %f3364, %f517;
	st.global.f32 	[%rd5+32], %f3365;
	ld.global.nc.f32 	%f3366, [%rd99+36];
	ld.global.nc.f32 	%f3367, [%rd101+36];
	sub.f32 	%f3368, %f3366, %f3367;
	fma.rn.f32 	%f3369, %f3329, %f3368, %f518;
	st.global.f32 	[%rd5+36], %f3369;
	ld.global.nc.f32 	%f3370, [%rd99+40];
	ld.global.nc.f32 	%f3371, [%rd101+40];
	sub.f32 	%f3372, %f3370, %f3371;
	fma.rn.f32 	%f3373, %f3329, %f3372, %f519;
	st.global.f32 	[%rd5+40], %f3373;
	ld.global.nc.f32 	%f3374, [%rd99+44];
	ld.global.nc.f32 	%f3375, [%rd101+44];
	sub.f32 	%f3376, %f3374, %f3375;
	fma.rn.f32 	%f3377, %f3329, %f3376, %f520;
	st.global.f32 	[%rd5+44], %f3377;
	ld.global.nc.f32 	%f3378, [%rd99+48];
	ld.global.nc.f32 	%f3379, [%rd101+48];
	sub.f32 	%f3380, %f3378, %f3379;
	fma.rn.f32 	%f3381, %f3329, %f3380, %f521;
	st.global.f32 	[%rd5+48], %f3381;
	ld.global.nc.f32 	%f3382, [%rd99+52];
	ld.global.nc.f32 	%f3383, [%rd101+52];
	sub.f32 	%f3384, %f3382, %f3383;
	fma.rn.f32 	%f3385, %f3329, %f3384, %f522;
	st.global.f32 	[%rd5+52], %f3385;
	ld.global.nc.f32 	%f3386, [%rd99+56];
	ld.global.nc.f32 	%f3387, [%rd101+56];
	sub.f32 	%f3388, %f3386, %f3387;
	fma.rn.f32 	%f3389, %f3329, %f3388, %f523;
	st.global.f32 	[%rd5+56], %f3389;
	ld.global.nc.f32 	%f3390, [%rd99+60];
	ld.global.nc.f32 	%f3391, [%rd101+60];
	sub.f32 	%f3392, %f3390, %f3391;
	fma.rn.f32 	%f3393, %f3329, %f3392, %f524;
	st.global.f32 	[%rd5+60], %f3393;
	ld.global.nc.f32 	%f3394, [%rd99+64];
	ld.global.nc.f32 	%f3395, [%rd101+64];
	sub.f32 	%f3396, %f3394, %f3395;
	fma.rn.f32 	%f3397, %f3329, %f3396, %f525;
	st.global.f32 	[%rd5+64], %f3397;
	ld.global.nc.f32 	%f3398, [%rd99+68];
	ld.global.nc.f32 	%f3399, [%rd101+68];
	sub.f32 	%f3400, %f3398, %f3399;
	fma.rn.f32 	%f3401, %f3329, %f3400, %f526;
	st.global.f32 	[%rd5+68], %f3401;
	ld.global.nc.f32 	%f3402, [%rd99+72];
	ld.global.nc.f32 	%f3403, [%rd101+72];
	sub.f32 	%f3404, %f3402, %f3403;
	fma.rn.f32 	%f3405, %f3329, %f3404, %f527;
	st.global.f32 	[%rd5+72], %f3405;
	ld.global.nc.f32 	%f3406, [%rd99+76];
	ld.global.nc.f32 	%f3407, [%rd101+76];
	sub.f32 	%f3408, %f3406, %f3407;
	fma.rn.f32 	%f3409, %f3329, %f3408, %f528;
	st.global.f32 	[%rd5+76], %f3409;
	ld.global.nc.f32 	%f3410, [%rd99+80];
	ld.global.nc.f32 	%f3411, [%rd101+80];
	sub.f32 	%f3412, %f3410, %f3411;
	fma.rn.f32 	%f3413, %f3329, %f3412, %f529;
	st.global.f32 	[%rd5+80], %f3413;
	ld.global.nc.f32 	%f3414, [%rd99+84];
	ld.global.nc.f32 	%f3415, [%rd101+84];
	sub.f32 	%f3416, %f3414, %f3415;
	fma.rn.f32 	%f3417, %f3329, %f3416, %f530;
	st.global.f32 	[%rd5+84], %f3417;
	ld.global.nc.f32 	%f3418, [%rd99+88];
	ld.global.nc.f32 	%f3419, [%rd101+88];
	sub.f32 	%f3420, %f3418, %f3419;
	fma.rn.f32 	%f3421, %f3329, %f3420, %f531;
	st.global.f32 	[%rd5+88], %f3421;
	ld.global.nc.f32 	%f3422, [%rd99+92];
	ld.global.nc.f32 	%f3423, [%rd101+92];
	sub.f32 	%f3424, %f3422, %f3423;
	fma.rn.f32 	%f3425, %f3329, %f3424, %f532;
	st.global.f32 	[%rd5+92], %f3425;
	ld.global.nc.f32 	%f3426, [%rd99+96];
	ld.global.nc.f32 	%f3427, [%rd101+96];
	sub.f32 	%f3428, %f3426, %f3427;
	fma.rn.f32 	%f3429, %f3329, %f3428, %f533;
	st.global.f32 	[%rd5+96], %f3429;
	ld.global.nc.f32 	%f3430, [%rd99+100];
	ld.global.nc.f32 	%f3431, [%rd101+100];
	sub.f32 	%f3432, %f3430, %f3431;
	fma.rn.f32 	%f3433, %f3329, %f3432, %f534;
	st.global.f32 	[%rd5+100], %f3433;
	ld.global.nc.f32 	%f3434, [%rd99+104];
	ld.global.nc.f32 	%f3435, [%rd101+104];
	sub.f32 	%f3436, %f3434, %f3435;
	fma.rn.f32 	%f3437, %f3329, %f3436, %f535;
	st.global.f32 	[%rd5+104], %f3437;
	ld.global.nc.f32 	%f3438, [%rd99+108];
	ld.global.nc.f32 	%f3439, [%rd101+108];
	sub.f32 	%f3440, %f3438, %f3439;
	fma.rn.f32 	%f3441, %f3329, %f3440, %f536;
	st.global.f32 	[%rd5+108], %f3441;
	ld.global.nc.f32 	%f3442, [%rd99+112];
	ld.global.nc.f32 	%f3443, [%rd101+112];
	sub.f32 	%f3444, %f3442, %f3443;
	fma.rn.f32 	%f3445, %f3329, %f3444, %f537;
	st.global.f32 	[%rd5+112], %f3445;
	ld.global.nc.f32 	%f3446, [%rd99+116];
	ld.global.nc.f32 	%f3447, [%rd101+116];
	sub.f32 	%f3448, %f3446, %f3447;
	fma.rn.f32 	%f3449, %f3329, %f3448, %f538;
	st.global.f32 	[%rd5+116], %f3449;
	ld.global.nc.f32 	%f3450, [%rd99+120];
	ld.global.nc.f32 	%f3451, [%rd101+120];
	sub.f32 	%f3452, %f3450, %f3451;
	fma.rn.f32 	%f3453, %f3329, %f3452, %f539;
	st.global.f32 	[%rd5+120], %f3453;
	ld.global.nc.f32 	%f3454, [%rd99+124];
	ld.global.nc.f32 	%f3455, [%rd101+124];
	sub.f32 	%f3456, %f3454, %f3455;
	fma.rn.f32 	%f3457, %f3329, %f3456, %f540;
	st.global.f32 	[%rd5+124], %f3457;
	add.s32 	%r232, %r7, 1;
	mov.f32 	%f3458, 0f3F800000;
	sub.f32 	%f541, %f3458, %f12;
	mul.f32 	%f542, %f247, %f541;
	mov.b32 	%r503, 0;
	mov.b32 	%r502, 1;
	@%p84 bra 	$L__BB9_85;
	setp.gt.u32 	%p85, %r9, %r5;
	mov.u32 	%r502, %r9;
	mov.u32 	%r503, %r6;
	@%p85 bra 	$L__BB9_85;
	mad.lo.s32 	%r503, %r7, %r9, %r6;
	mul.lo.s32 	%r502, %r9, %r9;
	setp.gt.u32 	%p86, %r502, %r5;
	@%p86 bra 	$L__BB9_85;
	mad.lo.s32 	%r503, %r209, %r502, %r503;
	mul.lo.s32 	%r502, %r502, %r9;
$L__BB9_85:
	setp.eq.s32 	%p87, %r5, 0;
	setp.gt.u32 	%p88, %r502, %r5;
	mul.lo.s32 	%r77, %r7, 19349663;
	mul.lo.s32 	%r78, %r209, 83492791;
	xor.b32  	%r79, %r77, %r78;
	xor.b32  	%r80, %r79, %r6;
	selp.b32 	%r414, %r80, %r503, %p88;
	rem.u32 	%r81, %r414, %r5;
	mov.b32 	%r505, 0;
	mov.b32 	%r504, 1;
	@%p87 bra 	$L__BB9_89;
	setp.gt.u32 	%p89, %r9, %r5;
	mov.u32 	%r504, %r9;
	mov.u32 	%r505, %r6;
	@%p89 bra 	$L__BB9_89;
	mad.lo.s32 	%r505, %r232, %r9, %r6;
	mul.lo.s32 	%r504, %r9, %r9;
	setp.gt.u32 	%p90, %r504, %r5;
	@%p90 bra 	$L__BB9_89;
	mad.lo.s32 	%r505, %r209, %r504, %r505;
	mul.lo.s32 	%r504, %r504, %r9;
$L__BB9_89:
	setp.eq.s32 	%p91, %r5, 0;
	setp.gt.u32 	%p92, %r504, %r5;
	add.s32 	%r88, %r77, 19349663;
	xor.b32  	%r89, %r88, %r78;
	xor.b32  	%r90, %r89, %r6;
	selp.b32 	%r417, %r90, %r505, %p92;
	rem.u32 	%r418, %r417, %r5;
	shl.b32 	%r419, %r418, 5;
	mul.wide.u32 	%rd102, %r419, 4;
	add.s64 	%rd103, %rd3, %rd102;
	ld.global.nc.f32 	%f3459, [%rd103];
	shl.b32 	%r420, %r81, 5;
	mul.wide.u32 	%rd104, %r420, 4;
	add.s64 	%rd105, %rd3, %rd104;
	ld.global.nc.f32 	%f3460, [%rd105];
	sub.f32 	%f3461, %f3459, %f3460;
	ld.global.f32 	%f3462, [%rd5+128];
	fma.rn.f32 	%f248, %f542, %f3461, %f3462;
	st.global.f32 	[%rd5+128], %f248;
	ld.global.nc.f32 	%f3463, [%rd103+4];
	ld.global.nc.f32 	%f3464, [%rd105+4];
	sub.f32 	%f3465, %f3463, %f3464;
	ld.global.f32 	%f3466, [%rd5+132];
	fma.rn.f32 	%f249, %f542, %f3465, %f3466;
	st.global.f32 	[%rd5+132], %f249;
	ld.global.nc.f32 	%f3467, [%rd103+8];
	ld.global.nc.f32 	%f3468, [%rd105+8];
	sub.f32 	%f3469, %f3467, %f3468;
	ld.global.f32 	%f3470, [%rd5+136];
	fma.rn.f32 	%f250, %f542, %f3469, %f3470;
	st.global.f32 	[%rd5+136], %f250;
	ld.global.nc.f32 	%f3471, [%rd103+12];
	ld.global.nc.f32 	%f3472, [%rd105+12];
	sub.f32 	%f3473, %f3471, %f3472;
	ld.global.f32 	%f3474, [%rd5+140];
	fma.rn.f32 	%f251, %f542, %f3473, %f3474;
	st.global.f32 	[%rd5+140], %f251;
	ld.global.nc.f32 	%f3475, [%rd103+16];
	ld.global.nc.f32 	%f3476, [%rd105+16];
	sub.f32 	%f3477, %f3475, %f3476;
	ld.global.f32 	%f3478, [%rd5+144];
	fma.rn.f32 	%f252, %f542, %f3477, %f3478;
	st.global.f32 	[%rd5+144], %f252;
	ld.global.nc.f32 	%f3479, [%rd103+20];
	ld.global.nc.f32 	%f3480, [%rd105+20];
	sub.f32 	%f3481, %f3479, %f3480;
	ld.global.f32 	%f3482, [%rd5+148];
	fma.rn.f32 	%f253, %f542, %f3481, %f3482;
	st.global.f32 	[%rd5+148], %f253;
	ld.global.nc.f32 	%f3483, [%rd103+24];
	ld.global.nc.f32 	%f3484, [%rd105+24];
	sub.f32 	%f3485, %f3483, %f3484;
	ld.global.f32 	%f3486, [%rd5+152];
	fma.rn.f32 	%f254, %f542, %f3485, %f3486;
	st.global.f32 	[%rd5+152], %f254;
	ld.global.nc.f32 	%f3487, [%rd103+28];
	ld.global.nc.f32 	%f3488, [%rd105+28];
	sub.f32 	%f3489, %f3487, %f3488;
	ld.global.f32 	%f3490, [%rd5+156];
	fma.rn.f32 	%f255, %f542, %f3489, %f3490;
	st.global.f32 	[%rd5+156], %f255;
	ld.global.nc.f32 	%f3491, [%rd103+32];
	ld.global.nc.f32 	%f3492, [%rd105+32];
	sub.f32 	%f3493, %f3491, %f3492;
	ld.global.f32 	%f3494, [%rd5+160];
	fma.rn.f32 	%f256, %f542, %f3493, %f3494;
	st.global.f32 	[%rd5+160], %f256;
	ld.global.nc.f32 	%f3495, [%rd103+36];
	ld.global.nc.f32 	%f3496, [%rd105+36];
	sub.f32 	%f3497, %f3495, %f3496;
	ld.global.f32 	%f3498, [%rd5+164];
	fma.rn.f32 	%f257, %f542, %f3497, %f3498;
	st.global.f32 	[%rd5+164], %f257;
	ld.global.nc.f32 	%f3499, [%rd103+40];
	ld.global.nc.f32 	%f3500, [%rd105+40];
	sub.f32 	%f3501, %f3499, %f3500;
	ld.global.f32 	%f3502, [%rd5+168];
	fma.rn.f32 	%f258, %f542, %f3501, %f3502;
	st.global.f32 	[%rd5+168], %f258;
	ld.global.nc.f32 	%f3503, [%rd103+44];
	ld.global.nc.f32 	%f3504, [%rd105+44];
	sub.f32 	%f3505, %f3503, %f3504;
	ld.global.f32 	%f3506, [%rd5+172];
	fma.rn.f32 	%f259, %f542, %f3505, %f3506;
	st.global.f32 	[%rd5+172], %f259;
	ld.global.nc.f32 	%f3507, [%rd103+48];
	ld.global.nc.f32 	%f3508, [%rd105+48];
	sub.f32 	%f3509, %f3507, %f3508;
	ld.global.f32 	%f3510, [%rd5+176];
	fma.rn.f32 	%f260, %f542, %f3509, %f3510;
	st.global.f32 	[%rd5+176], %f260;
	ld.global.nc.f32 	%f3511, [%rd103+52];
	ld.global.nc.f32 	%f3512, [%rd105+52];
	sub.f32 	%f3513, %f3511, %f3512;
	ld.global.f32 	%f3514, [%rd5+180];
	fma.rn.f32 	%f261, %f542, %f3513, %f3514;
	st.global.f32 	[%rd5+180], %f261;
	ld.global.nc.f32 	%f3515, [%rd103+56];
	ld.global.nc.f32 	%f3516, [%rd105+56];
	sub.f32 	%f3517, %f3515, %f3516;
	ld.global.f32 	%f3518, [%rd5+184];
	fma.rn.f32 	%f262, %f542, %f3517, %f3518;
	st.global.f32 	[%rd5+184], %f262;
	ld.global.nc.f32 	%f3519, [%rd103+60];
	ld.global.nc.f32 	%f3520, [%rd105+60];
	sub.f32 	%f3521, %f3519, %f3520;
	ld.global.f32 	%f3522, [%rd5+188];
	fma.rn.f32 	%f263, %f542, %f3521, %f3522;
	st.global.f32 	[%rd5+188], %f263;
	ld.global.nc.f32 	%f3523, [%rd103+64];
	ld.global.nc.f32 	%f3524, [%rd105+64];
	sub.f32 	%f3525, %f3523, %f3524;
	ld.global.f32 	%f3526, [%rd5+192];
	fma.rn.f32 	%f264, %f542, %f3525, %f3526;
	st.global.f32 	[%rd5+192], %f264;
	ld.global.nc.f32 	%f3527, [%rd103+68];
	ld.global.nc.f32 	%f3528, [%rd105+68];
	sub.f32 	%f3529, %f3527, %f3528;
	ld.global.f32 	%f3530, [%rd5+196];
	fma.rn.f32 	%f265, %f542, %f3529, %f3530;
	st.global.f32 	[%rd5+196], %f265;
	ld.global.nc.f32 	%f3531, [%rd103+72];
	ld.global.nc.f32 	%f3532, [%rd105+72];
	sub.f32 	%f3533, %f3531, %f3532;
	ld.global.f32 	%f3534, [%rd5+200];
	fma.rn.f32 	%f266, %f542, %f3533, %f3534;
	ld.global.nc.f32 	%f3535, [%rd103+76];
	ld.global.nc.f32 	%f3536, [%rd105+76];
	sub.f32 	%f3537, %f3535, %f3536;
	ld.global.f32 	%f3538, [%rd5+204];
	fma.rn.f32 	%f267, %f542, %f3537, %f3538;
	ld.global.nc.f32 	%f3539, [%rd103+80];
	ld.global.nc.f32 	%f3540, [%rd105+80];
	sub.f32 	%f3541, %f3539, %f3540;
	ld.global.f32 	%f3542, [%rd5+208];
	fma.rn.f32 	%f268, %f542, %f3541, %f3542;
	ld.global.nc.f32 	%f3543, [%rd103+84];
	ld.global.nc.f32 	%f3544, [%rd105+84];
	sub.f32 	%f3545, %f3543, %f3544;
	ld.global.f32 	%f3546, [%rd5+212];
	fma.rn.f32 	%f269, %f542, %f3545, %f3546;
	ld.global.nc.f32 	%f3547, [%rd103+88];
	ld.global.nc.f32 	%f3548, [%rd105+88];
	sub.f32 	%f3549, %f3547, %f3548;
	ld.global.f32 	%f3550, [%rd5+216];
	fma.rn.f32 	%f270, %f542, %f3549, %f3550;
	ld.global.nc.f32 	%f3551, [%rd103+92];
	ld.global.nc.f32 	%f3552, [%rd105+92];
	sub.f32 	%f3553, %f3551, %f3552;
	ld.global.f32 	%f3554, [%rd5+220];
	fma.rn.f32 	%f271, %f542, %f3553, %f3554;
	ld.global.nc.f32 	%f3555, [%rd103+96];
	ld.global.nc.f32 	%f3556, [%rd105+96];
	sub.f32 	%f3557, %f3555, %f3556;
	ld.global.f32 	%f3558, [%rd5+224];
	fma.rn.f32 	%f272, %f542, %f3557, %f3558;
	ld.global.nc.f32 	%f3559, [%rd103+100];
	ld.global.nc.f32 	%f3560, [%rd105+100];
	sub.f32 	%f3561, %f3559, %f3560;
	ld.global.f32 	%f3562, [%rd5+228];
	fma.rn.f32 	%f273, %f542, %f3561, %f3562;
	ld.global.nc.f32 	%f3563, [%rd103+104];
	ld.global.nc.f32 	%f3564, [%rd105+104];
	sub.f32 	%f3565, %f3563, %f3564;
	ld.global.f32 	%f3566, [%rd5+232];
	fma.rn.f32 	%f274, %f542, %f3565, %f3566;
	ld.global.nc.f32 	%f3567, [%rd103+108];
	ld.global.nc.f32 	%f3568, [%rd105+108];
	sub.f32 	%f3569, %f3567, %f3568;
	ld.global.f32 	%f3570, [%rd5+236];
	fma.rn.f32 	%f275, %f542, %f3569, %f3570;
	ld.global.nc.f32 	%f3571, [%rd103+112];
	ld.global.nc.f32 	%f3572, [%rd105+112];
	sub.f32 	%f3573, %f3571, %f3572;
	ld.global.f32 	%f3574, [%rd5+240];
	fma.rn.f32 	%f276, %f542, %f3573, %f3574;
	ld.global.nc.f32 	%f3575, [%rd103+116];
	ld.global.nc.f32 	%f3576, [%rd105+116];
	sub.f32 	%f3577, %f3575, %f3576;
	ld.global.f32 	%f3578, [%rd5+244];
	fma.rn.f32 	%f277, %f542, %f3577, %f3578;
	ld.global.nc.f32 	%f3579, [%rd103+120];
	ld.global.nc.f32 	%f3580, [%rd105+120];
	sub.f32 	%f3581, %f3579, %f3580;
	ld.global.f32 	%f3582, [%rd5+248];
	fma.rn.f32 	%f278, %f542, %f3581, %f3582;
	ld.global.nc.f32 	%f3583, [%rd103+124];
	ld.global.nc.f32 	%f3584, [%rd105+124];
	sub.f32 	%f3585, %f3583, %f3584;
	ld.global.f32 	%f3586, [%rd5+252];
	fma.rn.f32 	%f279, %f542, %f3585, %f3586;
	mul.f32 	%f280, %f476, %f541;
	mov.b32 	%r507, 0;
	mov.b32 	%r506, 1;
	@%p91 bra 	$L__BB9_93;
	setp.gt.u32 	%p93, %r9, %r5;
	mov.u32 	%r506, %r9;
	mov.u32 	%r507, %r70;
	@%p93 bra 	$L__BB9_93;
	mad.lo.s32 	%r507, %r7, %r9, %r70;
	mul.lo.s32 	%r506, %r9, %r9;
	setp.gt.u32 	%p94, %r506, %r5;
	@%p94 bra 	$L__BB9_93;
	mad.lo.s32 	%r507, %r209, %r506, %r507;
	mul.lo.s32 	%r506, %r506, %r9;
$L__BB9_93:
	setp.eq.s32 	%p95, %r5, 0;
	setp.gt.u32 	%p96, %r506, %r5;
	xor.b32  	%r97, %r79, %r70;
	selp.b32 	%r423, %r97, %r507, %p96;
	rem.u32 	%r98, %r423, %r5;
	mov.b32 	%r509, 0;
	mov.b32 	%r508, 1;
	@%p95 bra 	$L__BB9_97;
	setp.gt.u32 	%p97, %r9, %r5;
	mov.u32 	%r508, %r9;
	mov.u32 	%r509, %r70;
	@%p97 bra 	$L__BB9_97;
	mad.lo.s32 	%r509, %r232, %r9, %r70;
	mul.lo.s32 	%r508, %r9, %r9;
	setp.gt.u32 	%p98, %r508, %r5;
	@%p98 bra 	$L__BB9_97;
	mad.lo.s32 	%r509, %r209, %r508, %r509;
	mul.lo.s32 	%r508, %r508, %r9;
$L__BB9_97:
	setp.eq.s32 	%p99, %r5, 0;
	setp.gt.u32 	%p100, %r508, %r5;
	xor.b32  	%r105, %r89, %r70;
	selp.b32 	%r426, %r105, %r509, %p100;
	rem.u32 	%r427, %r426, %r5;
	shl.b32 	%r428, %r427, 5;
	mul.wide.u32 	%rd106, %r428, 4;
	add.s64 	%rd107, %rd3, %rd106;
	ld.global.nc.f32 	%f3587, [%rd107];
	shl.b32 	%r429, %r98, 5;
	mul.wide.u32 	%rd108, %r429, 4;
	add.s64 	%rd109, %rd3, %rd108;
	ld.global.nc.f32 	%f3588, [%rd109];
	sub.f32 	%f3589, %f3587, %f3588;
	fma.rn.f32 	%f281, %f280, %f3589, %f248;
	st.global.f32 	[%rd5+128], %f281;
	ld.global.nc.f32 	%f3590, [%rd107+4];
	ld.global.nc.f32 	%f3591, [%rd109+4];
	sub.f32 	%f3592, %f3590, %f3591;
	fma.rn.f32 	%f282, %f280, %f3592, %f249;
	st.global.f32 	[%rd5+132], %f282;
	ld.global.nc.f32 	%f3593, [%rd107+8];
	ld.global.nc.f32 	%f3594, [%rd109+8];
	sub.f32 	%f3595, %f3593, %f3594;
	fma.rn.f32 	%f283, %f280, %f3595, %f250;
	st.global.f32 	[%rd5+136], %f283;
	ld.global.nc.f32 	%f3596, [%rd107+12];
	ld.global.nc.f32 	%f3597, [%rd109+12];
	sub.f32 	%f3598, %f3596, %f3597;
	fma.rn.f32 	%f284, %f280, %f3598, %f251;
	st.global.f32 	[%rd5+140], %f284;
	ld.global.nc.f32 	%f3599, [%rd107+16];
	ld.global.nc.f32 	%f3600, [%rd109+16];
	sub.f32 	%f3601, %f3599, %f3600;
	fma.rn.f32 	%f285, %f280, %f3601, %f252;
	st.global.f32 	[%rd5+144], %f285;
	ld.global.nc.f32 	%f3602, [%rd107+20];
	ld.global.nc.f32 	%f3603, [%rd109+20];
	sub.f32 	%f3604, %f3602, %f3603;
	fma.rn.f32 	%f286, %f280, %f3604, %f253;
	st.global.f32 	[%rd5+148], %f286;
	ld.global.nc.f32 	%f3605, [%rd107+24];
	ld.global.nc.f32 	%f3606, [%rd109+24];
	sub.f32 	%f3607, %f3605, %f3606;
	fma.rn.f32 	%f287, %f280, %f3607, %f254;
	st.global.f32 	[%rd5+152], %f287;
	ld.global.nc.f32 	%f3608, [%rd107+28];
	ld.global.nc.f32 	%f3609, [%rd109+28];
	sub.f32 	%f3610, %f3608, %f3609;
	fma.rn.f32 	%f288, %f280, %f3610, %f255;
	st.global.f32 	[%rd5+156], %f288;
	ld.global.nc.f32 	%f3611, [%rd107+32];
	ld.global.nc.f32 	%f3612, [%rd109+32];
	sub.f32 	%f3613, %f3611, %f3612;
	fma.rn.f32 	%f289, %f280, %f3613, %f256;
	st.global.f32 	[%rd5+160], %f289;
	ld.global.nc.f32 	%f3614, [%rd107+36];
	ld.global.nc.f32 	%f3615, [%rd109+36];
	sub.f32 	%f3616, %f3614, %f3615;
	fma.rn.f32 	%f290, %f280, %f3616, %f257;
	st.global.f32 	[%rd5+164], %f290;
	ld.global.nc.f32 	%f3617, [%rd107+40];
	ld.global.nc.f32 	%f3618, [%rd109+40];
	sub.f32 	%f3619, %f3617, %f3618;
	fma.rn.f32 	%f291, %f280, %f3619, %f258;
	st.global.f32 	[%rd5+168], %f291;
	ld.global.nc.f32 	%f3620, [%rd107+44];
	ld.global.nc.f32 	%f3621, [%rd109+44];
	sub.f32 	%f3622, %f3620, %f3621;
	fma.rn.f32 	%f292, %f280, %f3622, %f259;
	st.global.f32 	[%rd5+172], %f292;
	ld.global.nc.f32 	%f3623, [%rd107+48];
	ld.global.nc.f32 	%f3624, [%rd109+48];
	sub.f32 	%f3625, %f3623, %f3624;
	fma.rn.f32 	%f293, %f280, %f3625, %f260;
	st.global.f32 	[%rd5+176], %f293;
	ld.global.nc.f32 	%f3626, [%rd107+52];
	ld.global.nc.f32 	%f3627, [%rd109+52];
	sub.f32 	%f3628, %f3626, %f3627;
	fma.rn.f32 	%f294, %f280, %f3628, %f261;
	st.global.f32 	[%rd5+180], %f294;
	ld.global.nc.f32 	%f3629, [%rd107+56];
	ld.global.nc.f32 	%f3630, [%rd109+56];
	sub.f32 	%f3631, %f3629, %f3630;
	fma.rn.f32 	%f295, %f280, %f3631, %f262;
	st.global.f32 	[%rd5+184], %f295;
	ld.global.nc.f32 	%f3632, [%rd107+60];
	ld.global.nc.f32 	%f3633, [%rd109+60];
	sub.f32 	%f3634, %f3632, %f3633;
	fma.rn.f32 	%f296, %f280, %f3634, %f263;
	st.global.f32 	[%rd5+188], %f296;
	ld.global.nc.f32 	%f3635, [%rd107+64];
	ld.global.nc.f32 	%f3636, [%rd109+64];
	sub.f32 	%f3637, %f3635, %f3636;
	fma.rn.f32 	%f297, %f280, %f3637, %f264;
	st.global.f32 	[%rd5+192], %f297;
	ld.global.nc.f32 	%f3638, [%rd107+68];
	ld.global.nc.f32 	%f3639, [%rd109+68];
	sub.f32 	%f3640, %f3638, %f3639;
	fma.rn.f32 	%f298, %f280, %f3640, %f265;
	st.global.f32 	[%rd5+196], %f298;
	ld.global.nc.f32 	%f3641, [%rd107+72];
	ld.global.nc.f32 	%f3642, [%rd109+72];
	sub.f32 	%f3643, %f3641, %f3642;
	fma.rn.f32 	%f299, %f280, %f3643, %f266;
	st.global.f32 	[%rd5+200], %f299;
	ld.global.nc.f32 	%f3644, [%rd107+76];
	ld.global.nc.f32 	%f3645, [%rd109+76];
	sub.f32 	%f3646, %f3644, %f3645;
	fma.rn.f32 	%f300, %f280, %f3646, %f267;
	st.global.f32 	[%rd5+204], %f300;
	ld.global.nc.f32 	%f3647, [%rd107+80];
	ld.global.nc.f32 	%f3648, [%rd109+80];
	sub.f32 	%f3649, %f3647, %f3648;
	fma.rn.f32 	%f301, %f280, %f3649, %f268;
	st.global.f32 	[%rd5+208], %f301;
	ld.global.nc.f32 	%f3650, [%rd107+84];
	ld.global.nc.f32 	%f3651, [%rd109+84];
	sub.f32 	%f3652, %f3650, %f3651;
	fma.rn.f32 	%f302, %f280, %f3652, %f269;
	st.global.f32 	[%rd5+212], %f302;
	ld.global.nc.f32 	%f3653, [%rd107+88];
	ld.global.nc.f32 	%f3654, [%rd109+88];
	sub.f32 	%f3655, %f3653, %f3654;
	fma.rn.f32 	%f303, %f280, %f3655, %f270;
	st.global.f32 	[%rd5+216], %f303;
	ld.global.nc.f32 	%f3656, [%rd107+92];
	ld.global.nc.f32 	%f3657, [%rd109+92];
	sub.f32 	%f3658, %f3656, %f3657;
	fma.rn.f32 	%f304, %f280, %f3658, %f271;
	st.global.f32 	[%rd5+220], %f304;
	ld.global.nc.f32 	%f3659, [%rd107+96];
	ld.global.nc.f32 	%f3660, [%rd109+96];
	sub.f32 	%f3661, %f3659, %f3660;
	fma.rn.f32 	%f305, %f280, %f3661, %f272;
	st.global.f32 	[%rd5+224], %f305;
	ld.global.nc.f32 	%f3662, [%rd107+100];
	ld.global.nc.f32 	%f3663, [%rd109+100];
	sub.f32 	%f3664, %f3662, %f3663;
	fma.rn.f32 	%f306, %f280, %f3664, %f273;
	st.global.f32 	[%rd5+228], %f306;
	ld.global.nc.f32 	%f3665, [%rd107+104];
	ld.global.nc.f32 	%f3666, [%rd109+104];
	sub.f32 	%f3667, %f3665, %f3666;
	fma.rn.f32 	%f307, %f280, %f3667, %f274;
	st.global.f32 	[%rd5+232], %f307;
	ld.global.nc.f32 	%f3668, [%rd107+108];
	ld.global.nc.f32 	%f3669, [%rd109+108];
	sub.f32 	%f3670, %f3668, %f3669;
	fma.rn.f32 	%f308, %f280, %f3670, %f275;
	st.global.f32 	[%rd5+236], %f308;
	ld.global.nc.f32 	%f3671, [%rd107+112];
	ld.global.nc.f32 	%f3672, [%rd109+112];
	sub.f32 	%f3673, %f3671, %f3672;
	fma.rn.f32 	%f309, %f280, %f3673, %f276;
	st.global.f32 	[%rd5+240], %f309;
	ld.global.nc.f32 	%f3674, [%rd107+116];
	ld.global.nc.f32 	%f3675, [%rd109+116];
	sub.f32 	%f3676, %f3674, %f3675;
	fma.rn.f32 	%f310, %f280, %f3676, %f277;
	st.global.f32 	[%rd5+244], %f310;
	ld.global.nc.f32 	%f3677, [%rd107+120];
	ld.global.nc.f32 	%f3678, [%rd109+120];
	sub.f32 	%f3679, %f3677, %f3678;
	fma.rn.f32 	%f311, %f280, %f3679, %f278;
	st.global.f32 	[%rd5+248], %f311;
	ld.global.nc.f32 	%f3680, [%rd107+124];
	ld.global.nc.f32 	%f3681, [%rd109+124];
	sub.f32 	%f3682, %f3680, %f3681;
	fma.rn.f32 	%f312, %f280, %f3682, %f279;
	st.global.f32 	[%rd5+252], %f312;
	mul.f32 	%f313, %f247, %f12;
	mov.b32 	%r511, 0;
	mov.b32 	%r510, 1;
	@%p99 bra 	$L__BB9_101;
	setp.gt.u32 	%p101, %r9, %r5;
	mov.u32 	%r510, %r9;
	mov.u32 	%r511, %r6;
	@%p101 bra 	$L__BB9_101;
	mad.lo.s32 	%r511, %r7, %r9, %r6;
	mul.lo.s32 	%r510, %r9, %r9;
	setp.gt.u32 	%p102, %r510, %r5;
	@%p102 bra 	$L__BB9_101;
	mad.lo.s32 	%r511, %r209, %r510, %r511;
	mul.lo.s32 	%r510, %r510, %r9;
$L__BB9_101:
	setp.eq.s32 	%p103, %r5, 0;
	setp.gt.u32 	%p104, %r510, %r5;
	selp.b32 	%r432, %r80, %r511, %p104;
	rem.u32 	%r112, %r432, %r5;
	mov.b32 	%r513, 0;
	mov.b32 	%r512, 1;
	@%p103 bra 	$L__BB9_105;
	setp.gt.u32 	%p105, %r9, %r5;
	mov.u32 	%r512, %r9;
	mov.u32 	%r513, %r6;
	@%p105 bra 	$L__BB9_105;
	mad.lo.s32 	%r513, %r232, %r9, %r6;
	mul.lo.s32 	%r512, %r9, %r9;
	setp.gt.u32 	%p106, %r512, %r5;
	@%p106 bra 	$L__BB9_105;
	mad.lo.s32 	%r513, %r209, %r512, %r513;
	mul.lo.s32 	%r512, %r512, %r9;
$L__BB9_105:
	setp.eq.s32 	%p107, %r5, 0;
	setp.gt.u32 	%p108, %r512, %r5;
	selp.b32 	%r435, %r90, %r513, %p108;
	rem.u32 	%r436, %r435, %r5;
	shl.b32 	%r437, %r436, 5;
	mul.wide.u32 	%rd110, %r437, 4;
	add.s64 	%rd111, %rd3, %rd110;
	ld.global.nc.f32 	%f3683, [%rd111];
	shl.b32 	%r438, %r112, 5;
	mul.wide.u32 	%rd112, %r438, 4;
	add.s64 	%rd113, %rd3, %rd112;
	ld.global.nc.f32 	%f3684, [%rd113];
	sub.f32 	%f3685, %f3683, %f3684;
	fma.rn.f32 	%f314, %f313, %f3685, %f281;
	st.global.f32 	[%rd5+128], %f314;
	ld.global.nc.f32 	%f3686, [%rd111+4];
	ld.global.nc.f32 	%f3687, [%rd113+4];
	sub.f32 	%f3688, %f3686, %f3687;
	fma.rn.f32 	%f315, %f313, %f3688, %f282;
	st.global.f32 	[%rd5+132], %f315;
	ld.global.nc.f32 	%f3689, [%rd111+8];
	ld.global.nc.f32 	%f3690, [%rd113+8];
	sub.f32 	%f3691, %f3689, %f3690;
	fma.rn.f32 	%f316, %f313, %f3691, %f283;
	st.global.f32 	[%rd5+136], %f316;
	ld.global.nc.f32 	%f3692, [%rd111+12];
	ld.global.nc.f32 	%f3693, [%rd113+12];
	sub.f32 	%f3694, %f3692, %f3693;
	fma.rn.f32 	%f317, %f313, %f3694, %f284;
	st.global.f32 	[%rd5+140], %f317;
	ld.global.nc.f32 	%f3695, [%rd111+16];
	ld.global.nc.f32 	%f3696, [%rd113+16];
	sub.f32 	%f3697, %f3695, %f3696;
	fma.rn.f32 	%f318, %f313, %f3697, %f285;
	st.global.f32 	[%rd5+144], %f318;
	ld.global.nc.f32 	%f3698, [%rd111+20];
	ld.global.nc.f32 	%f3699, [%rd113+20];
	sub.f32 	%f3700, %f3698, %f3699;
	fma.rn.f32 	%f319, %f313, %f3700, %f286;
	st.global.f32 	[%rd5+148], %f319;
	ld.global.nc.f32 	%f3701, [%rd111+24];
	ld.global.nc.f32 	%f3702, [%rd113+24];
	sub.f32 	%f3703, %f3701, %f3702;
	fma.rn.f32 	%f320, %f313, %f3703, %f287;
	st.global.f32 	[%rd5+152], %f320;
	ld.global.nc.f32 	%f3704, [%rd111+28];
	ld.global.nc.f32 	%f3705, [%rd113+28];
	sub.f32 	%f3706, %f3704, %f3705;
	fma.rn.f32 	%f321, %f313, %f3706, %f288;
	st.global.f32 	[%rd5+156], %f321;
	ld.global.nc.f32 	%f3707, [%rd111+32];
	ld.global.nc.f32 	%f3708, [%rd113+32];
	sub.f32 	%f3709, %f3707, %f3708;
	fma.rn.f32 	%f322, %f313, %f3709, %f289;
	st.global.f32 	[%rd5+160], %f322;
	ld.global.nc.f32 	%f3710, [%rd111+36];
	ld.global.nc.f32 	%f3711, [%rd113+36];
	sub.f32 	%f3712, %f3710, %f3711;
	fma.rn.f32 	%f323, %f313, %f3712, %f290;
	st.global.f32 	[%rd5+164], %f323;
	ld.global.nc.f32 	%f3713, [%rd111+40];
	ld.global.nc.f32 	%f3714, [%rd113+40];
	sub.f32 	%f3715, %f3713, %f3714;
	fma.rn.f32 	%f324, %f313, %f3715, %f291;
	st.global.f32 	[%rd5+168], %f324;
	ld.global.nc.f32 	%f3716, [%rd111+44];
	ld.global.nc.f32 	%f3717, [%rd113+44];
	sub.f32 	%f3718, %f3716, %f3717;
	fma.rn.f32 	%f325, %f313, %f3718, %f292;
	st.global.f32 	[%rd5+172], %f325;
	ld.global.nc.f32 	%f3719, [%rd111+48];
	ld.global.nc.f32 	%f3720, [%rd113+48];
	sub.f32 	%f3721, %f3719, %f3720;
	fma.rn.f32 	%f326, %f313, %f3721, %f293;
	st.global.f32 	[%rd5+176], %f326;
	ld.global.nc.f32 	%f3722, [%rd111+52];
	ld.global.nc.f32 	%f3723, [%rd113+52];
	sub.f32 	%f3724, %f3722, %f3723;
	fma.rn.f32 	%f327, %f313, %f3724, %f294;
	st.global.f32 	[%rd5+180], %f327;
	ld.global.nc.f32 	%f3725, [%rd111+56];
	ld.global.nc.f32 	%f3726, [%rd113+56];
	sub.f32 	%f3727, %f3725, %f3726;
	fma.rn.f32 	%f328, %f313, %f3727, %f295;
	st.global.f32 	[%rd5+184], %f328;
	ld.global.nc.f32 	%f3728, [%rd111+60];
	ld.global.nc.f32 	%f3729, [%rd113+60];
	sub.f32 	%f3730, %f3728, %f3729;
	fma.rn.f32 	%f329, %f313, %f3730, %f296;
	st.global.f32 	[%rd5+188], %f329;
	ld.global.nc.f32 	%f3731, [%rd111+64];
	ld.global.nc.f32 	%f3732, [%rd113+64];
	sub.f32 	%f3733, %f3731, %f3732;
	fma.rn.f32 	%f330, %f313, %f3733, %f297;
	st.global.f32 	[%rd5+192], %f330;
	ld.global.nc.f32 	%f3734, [%rd111+68];
	ld.global.nc.f32 	%f3735, [%rd113+68];
	sub.f32 	%f3736, %f3734, %f3735;
	fma.rn.f32 	%f331, %f313, %f3736, %f298;
	st.global.f32 	[%rd5+196], %f331;
	ld.global.nc.f32 	%f3737, [%rd111+72];
	ld.global.nc.f32 	%f3738, [%rd113+72];
	sub.f32 	%f3739, %f3737, %f3738;
	fma.rn.f32 	%f332, %f313, %f3739, %f299;
	ld.global.nc.f32 	%f3740, [%rd111+76];
	ld.global.nc.f32 	%f3741, [%rd113+76];
	sub.f32 	%f3742, %f3740, %f3741;
	fma.rn.f32 	%f333, %f313, %f3742, %f300;
	ld.global.nc.f32 	%f3743, [%rd111+80];
	ld.global.nc.f32 	%f3744, [%rd113+80];
	sub.f32 	%f3745, %f3743, %f3744;
	fma.rn.f32 	%f334, %f313, %f3745, %f301;
	ld.global.nc.f32 	%f3746, [%rd111+84];
	ld.global.nc.f32 	%f3747, [%rd113+84];
	sub.f32 	%f3748, %f3746, %f3747;
	fma.rn.f32 	%f335, %f313, %f3748, %f302;
	ld.global.nc.f32 	%f3749, [%rd111+88];
	ld.global.nc.f32 	%f3750, [%rd113+88];
	sub.f32 	%f3751, %f3749, %f3750;
	fma.rn.f32 	%f336, %f313, %f3751, %f303;
	ld.global.nc.f32 	%f3752, [%rd111+92];
	ld.global.nc.f32 	%f3753, [%rd113+92];
	sub.f32 	%f3754, %f3752, %f3753;
	fma.rn.f32 	%f337, %f313, %f3754, %f304;
	ld.global.nc.f32 	%f3755, [%rd111+96];
	ld.global.nc.f32 	%f3756, [%rd113+96];
	sub.f32 	%f3757, %f3755, %f3756;
	fma.rn.f32 	%f338, %f313, %f3757, %f305;
	ld.global.nc.f32 	%f3758, [%rd111+100];
	ld.global.nc.f32 	%f3759, [%rd113+100];
	sub.f32 	%f3760, %f3758, %f3759;
	fma.rn.f32 	%f339, %f313, %f3760, %f306;
	ld.global.nc.f32 	%f3761, [%rd111+104];
	ld.global.nc.f32 	%f3762, [%rd113+104];
	sub.f32 	%f3763, %f3761, %f3762;
	fma.rn.f32 	%f340, %f313, %f3763, %f307;
	ld.global.nc.f32 	%f3764, [%rd111+108];
	ld.global.nc.f32 	%f3765, [%rd113+108];
	sub.f32 	%f3766, %f3764, %f3765;
	fma.rn.f32 	%f341, %f313, %f3766, %f308;
	ld.global.nc.f32 	%f3767, [%rd111+112];
	ld.global.nc.f32 	%f3768, [%rd113+112];
	sub.f32 	%f3769, %f3767, %f3768;
	fma.rn.f32 	%f342, %f313, %f3769, %f309;
	ld.global.nc.f32 	%f3770, [%rd111+116];
	ld.global.nc.f32 	%f3771, [%rd113+116];
	sub.f32 	%f3772, %f3770, %f3771;
	fma.rn.f32 	%f343, %f313, %f3772, %f310;
	ld.global.nc.f32 	%f3773, [%rd111+120];
	ld.global.nc.f32 	%f3774, [%rd113+120];
	sub.f32 	%f3775, %f3773, %f3774;
	fma.rn.f32 	%f344, %f313, %f3775, %f311;
	ld.global.nc.f32 	%f3776, [%rd111+124];
	ld.global.nc.f32 	%f3777, [%rd113+124];
	sub.f32 	%f3778, %f3776, %f3777;
	fma.rn.f32 	%f345, %f313, %f3778, %f312;
	mul.f32 	%f346, %f476, %f12;
	mov.b32 	%r515, 0;
	mov.b32 	%r514, 1;
	@%p107 bra 	$L__BB9_109;
	setp.gt.u32 	%p109, %r9, %r5;
	mov.u32 	%r514, %r9;
	mov.u32 	%r515, %r70;
	@%p109 bra 	$L__BB9_109;
	mad.lo.s32 	%r515, %r7, %r9, %r70;
	mul.lo.s32 	%r514, %r9, %r9;
	setp.gt.u32 	%p110, %r514, %r5;
	@%p110 bra 	$L__BB9_109;
	mad.lo.s32 	%r515, %r209, %r514, %r515;
	mul.lo.s32 	%r514, %r514, %r9;
$L__BB9_109:
	setp.eq.s32 	%p111, %r5, 0;
	setp.gt.u32 	%p112, %r514, %r5;
	selp.b32 	%r441, %r97, %r515, %p112;
	rem.u32 	%r125, %r441, %r5;
	mov.b32 	%r517, 0;
	mov.b32 	%r516, 1;
	@%p111 bra 	$L__BB9_113;
	setp.gt.u32 	%p113, %r9, %r5;
	mov.u32 	%r516, %r9;
	mov.u32 	%r517, %r70;
	@%p113 bra 	$L__BB9_113;
	mad.lo.s32 	%r517, %r232, %r9, %r70;
	mul.lo.s32 	%r516, %r9, %r9;
	setp.gt.u32 	%p114, %r516, %r5;
	@%p114 bra 	$L__BB9_113;
	mad.lo.s32 	%r517, %r209, %r516, %r517;
	mul.lo.s32 	%r516, %r516, %r9;
$L__BB9_113:
	setp.eq.s32 	%p115, %r5, 0;
	setp.gt.u32 	%p116, %r516, %r5;
	selp.b32 	%r444, %r105, %r517, %p116;
	rem.u32 	%r445, %r444, %r5;
	shl.b32 	%r446, %r445, 5;
	mul.wide.u32 	%rd114, %r446, 4;
	add.s64 	%rd115, %rd3, %rd114;
	ld.global.nc.f32 	%f3779, [%rd115];
	shl.b32 	%r447, %r125, 5;
	mul.wide.u32 	%rd116, %r447, 4;
	add.s64 	%rd117, %rd3, %rd116;
	ld.global.nc.f32 	%f3780, [%rd117];
	sub.f32 	%f3781, %f3779, %f3780;
	fma.rn.f32 	%f3782, %f346, %f3781, %f314;
	st.global.f32 	[%rd5+128], %f3782;
	ld.global.nc.f32 	%f3783, [%rd115+4];
	ld.global.nc.f32 	%f3784, [%rd117+4];
	sub.f32 	%f3785, %f3783, %f3784;
	fma.rn.f32 	%f3786, %f346, %f3785, %f315;
	st.global.f32 	[%rd5+132], %f3786;
	ld.global.nc.f32 	%f3787, [%rd115+8];
	ld.global.nc.f32 	%f3788, [%rd117+8];
	sub.f32 	%f3789, %f3787, %f3788;
	fma.rn.f32 	%f3790, %f346, %f3789, %f316;
	st.global.f32 	[%rd5+136], %f3790;
	ld.global.nc.f32 	%f3791, [%rd115+12];
	ld.global.nc.f32 	%f3792, [%rd117+12];
	sub.f32 	%f3793, %f3791, %f3792;
	fma.rn.f32 	%f3794, %f346, %f3793, %f317;
	st.global.f32 	[%rd5+140], %f3794;
	ld.global.nc.f32 	%f3795, [%rd115+16];
	ld.global.nc.f32 	%f3796, [%rd117+16];
	sub.f32 	%f3797, %f3795, %f3796;
	fma.rn.f32 	%f3798, %f346, %f3797, %f318;
	st.global.f32 	[%rd5+144], %f3798;
	ld.global.nc.f32 	%f3799, [%rd115+20];
	ld.global.nc.f32 	%f3800, [%rd117+20];
	sub.f32 	%f3801, %f3799, %f3800;
	fma.rn.f32 	%f3802, %f346, %f3801, %f319;
	st.global.f32 	[%rd5+148], %f3802;
	ld.global.nc.f32 	%f3803, [%rd115+24];
	ld.global.nc.f32 	%f3804, [%rd117+24];
	sub.f32 	%f3805, %f3803, %f3804;
	fma.rn.f32 	%f3806, %f346, %f3805, %f320;
	st.global.f32 	[%rd5+152], %f3806;
	ld.global.nc.f32 	%f3807, [%rd115+28];
	ld.global.nc.f32 	%f3808, [%rd117+28];
	sub.f32 	%f3809, %f3807, %f3808;
	fma.rn.f32 	%f3810, %f346, %f3809, %f321;
	st.global.f32 	[%rd5+156], %f3810;
	ld.global.nc.f32 	%f3811, [%rd115+32];
	ld.global.nc.f32 	%f3812, [%rd117+32];
	sub.f32 	%f3813, %f3811, %f3812;
	fma.rn.f32 	%f3814, %f346, %f3813, %f322;
	st.global.f32 	[%rd5+160], %f3814;
	ld.global.nc.f32 	%f3815, [%rd115+36];
	ld.global.nc.f32 	%f3816, [%rd117+36];
	sub.f32 	%f3817, %f3815, %f3816;
	fma.rn.f32 	%f3818, %f346, %f3817, %f323;
	st.global.f32 	[%rd5+164], %f3818;
	ld.global.nc.f32 	%f3819, [%rd115+40];
	ld.global.nc.f32 	%f3820, [%rd117+40];
	sub.f32 	%f3821, %f3819, %f3820;
	fma.rn.f32 	%f3822, %f346, %f3821, %f324;
	st.global.f32 	[%rd5+168], %f3822;
	ld.global.nc.f32 	%f3823, [%rd115+44];
	ld.global.nc.f32 	%f3824, [%rd117+44];
	sub.f32 	%f3825, %f3823, %f3824;
	fma.rn.f32 	%f3826, %f346, %f3825, %f325;
	st.global.f32 	[%rd5+172], %f3826;
	ld.global.nc.f32 	%f3827, [%rd115+48];
	ld.global.nc.f32 	%f3828, [%rd117+48];
	sub.f32 	%f3829, %f3827, %f3828;
	fma.rn.f32 	%f3830, %f346, %f3829, %f326;
	st.global.f32 	[%rd5+176], %f3830;
	ld.global.nc.f32 	%f3831, [%rd115+52];
	ld.global.nc.f32 	%f3832, [%rd117+52];
	sub.f32 	%f3833, %f3831, %f3832;
	fma.rn.f32 	%f3834, %f346, %f3833, %f327;
	st.global.f32 	[%rd5+180], %f3834;
	ld.global.nc.f32 	%f3835, [%rd115+56];
	ld.global.nc.f32 	%f3836, [%rd117+56];
	sub.f32 	%f3837, %f3835, %f3836;
	fma.rn.f32 	%f3838, %f346, %f3837, %f328;
	st.global.f32 	[%rd5+184], %f3838;
	ld.global.nc.f32 	%f3839, [%rd115+60];
	ld.global.nc.f32 	%f3840, [%rd117+60];
	sub.f32 	%f3841, %f3839, %f3840;
	fma.rn.f32 	%f3842, %f346, %f3841, %f329;
	st.global.f32 	[%rd5+188], %f3842;
	ld.global.nc.f32 	%f3843, [%rd115+64];
	ld.global.nc.f32 	%f3844, [%rd117+64];
	sub.f32 	%f3845, %f3843, %f3844;
	fma.rn.f32 	%f3846, %f346, %f3845, %f330;
	st.global.f32 	[%rd5+192], %f3846;
	ld.global.nc.f32 	%f3847, [%rd115+68];
	ld.global.nc.f32 	%f3848, [%rd117+68];
	sub.f32 	%f3849, %f3847, %f3848;
	fma.rn.f32 	%f3850, %f346, %f3849, %f331;
	st.global.f32 	[%rd5+196], %f3850;
	ld.global.nc.f32 	%f3851, [%rd115+72];
	ld.global.nc.f32 	%f3852, [%rd117+72];
	sub.f32 	%f3853, %f3851, %f3852;
	fma.rn.f32 	%f3854, %f346, %f3853, %f332;
	st.global.f32 	[%rd5+200], %f3854;
	ld.global.nc.f32 	%f3855, [%rd115+76];
	ld.global.nc.f32 	%f3856, [%rd117+76];
	sub.f32 	%f3857, %f3855, %f3856;
	fma.rn.f32 	%f3858, %f346, %f3857, %f333;
	st.global.f32 	[%rd5+204], %f3858;
	ld.global.nc.f32 	%f3859, [%rd115+80];
	ld.global.nc.f32 	%f3860, [%rd117+80];
	sub.f32 	%f3861, %f3859, %f3860;
	fma.rn.f32 	%f3862, %f346, %f3861, %f334;
	st.global.f32 	[%rd5+208], %f3862;
	ld.global.nc.f32 	%f3863, [%rd115+84];
	ld.global.nc.f32 	%f3864, [%rd117+84];
	sub.f32 	%f3865, %f3863, %f3864;
	fma.rn.f32 	%f3866, %f346, %f3865, %f335;
	st.global.f32 	[%rd5+212], %f3866;
	ld.global.nc.f32 	%f3867, [%rd115+88];
	ld.global.nc.f32 	%f3868, [%rd117+88];
	sub.f32 	%f3869, %f3867, %f3868;
	fma.rn.f32 	%f3870, %f346, %f3869, %f336;
	st.global.f32 	[%rd5+216], %f3870;
	ld.global.nc.f32 	%f3871, [%rd115+92];
	ld.global.nc.f32 	%f3872, [%rd117+92];
	sub.f32 	%f3873, %f3871, %f3872;
	fma.rn.f32 	%f3874, %f346, %f3873, %f337;
	st.global.f32 	[%rd5+220], %f3874;
	ld.global.nc.f32 	%f3875, [%rd115+96];
	ld.global.nc.f32 	%f3876, [%rd117+96];
	sub.f32 	%f3877, %f3875, %f3876;
	fma.rn.f32 	%f3878, %f346, %f3877, %f338;
	st.global.f32 	[%rd5+224], %f3878;
	ld.global.nc.f32 	%f3879, [%rd115+100];
	ld.global.nc.f32 	%f3880, [%rd117+100];
	sub.f32 	%f3881, %f3879, %f3880;
	fma.rn.f32 	%f3882, %f346, %f3881, %f339;
	st.global.f32 	[%rd5+228], %f3882;
	ld.global.nc.f32 	%f3883, [%rd115+104];
	ld.global.nc.f32 	%f3884, [%rd117+104];
	sub.f32 	%f3885, %f3883, %f3884;
	fma.rn.f32 	%f3886, %f346, %f3885, %f340;
	st.global.f32 	[%rd5+232], %f3886;
	ld.global.nc.f32 	%f3887, [%rd115+108];
	ld.global.nc.f32 	%f3888, [%rd117+108];
	sub.f32 	%f3889, %f3887, %f3888;
	fma.rn.f32 	%f3890, %f346, %f3889, %f341;
	st.global.f32 	[%rd5+236], %f3890;
	ld.global.nc.f32 	%f3891, [%rd115+112];
	ld.global.nc.f32 	%f3892, [%rd117+112];
	sub.f32 	%f3893, %f3891, %f3892;
	fma.rn.f32 	%f3894, %f346, %f3893, %f342;
	st.global.f32 	[%rd5+240], %f3894;
	ld.global.nc.f32 	%f3895, [%rd115+116];
	ld.global.nc.f32 	%f3896, [%rd117+116];
	sub.f32 	%f3897, %f3895, %f3896;
	fma.rn.f32 	%f3898, %f346, %f3897, %f343;
	st.global.f32 	[%rd5+244], %f3898;
	ld.global.nc.f32 	%f3899, [%rd115+120];
	ld.global.nc.f32 	%f3900, [%rd117+120];
	sub.f32 	%f3901, %f3899, %f3900;
	fma.rn.f32 	%f3902, %f346, %f3901, %f344;
	st.global.f32 	[%rd5+248], %f3902;
	ld.global.nc.f32 	%f3903, [%rd115+124];
	ld.global.nc.f32 	%f3904, [%rd117+124];
	sub.f32 	%f3905, %f3903, %f3904;
	fma.rn.f32 	%f3906, %f346, %f3905, %f345;
	st.global.f32 	[%rd5+252], %f3906;
	mov.b32 	%r519, 0;
	mov.b32 	%r518, 1;
	@%p115 bra 	$L__BB9_117;
	setp.gt.u32 	%p117, %r9, %r5;
	mov.u32 	%r518, %r9;
	mov.u32 	%r519, %r6;
	@%p117 bra 	$L__BB9_117;
	mad.lo.s32 	%r519, %r7, %r9, %r6;
	mul.lo.s32 	%r518, %r9, %r9;
	setp.gt.u32 	%p118, %r518, %r5;
	@%p118 bra 	$L__BB9_117;
	mad.lo.s32 	%r519, %r8, %r518, %r519;
	mul.lo.s32 	%r518, %r518, %r9;
$L__BB9_117:
	setp.eq.s32 	%p119, %r5, 0;
	setp.gt.u32 	%p120, %r518, %r5;
	add.s32 	%r138, %r78, -83492791;
	xor.b32  	%r139, %r77, %r138;
	xor.b32  	%r450, %r139, %r6;
	selp.b32 	%r451, %r450, %r519, %p120;
	rem.u32 	%r140, %r451, %r5;
	mov.b32 	%r521, 0;
	mov.b32 	%r520, 1;
	@%p119 bra 	$L__BB9_121;
	setp.gt.u32 	%p121, %r9, %r5;
	mov.u32 	%r520, %r9;
	mov.u32 	%r521, %r6;
	@%p121 bra 	$L__BB9_121;
	mad.lo.s32 	%r521, %r7, %r9, %r6;
	mul.lo.s32 	%r520, %r9, %r9;
	setp.gt.u32 	%p122, %r520, %r5;
	@%p122 bra 	$L__BB9_121;
	mad.lo.s32 	%r521, %r209, %r520, %r521;
	mul.lo.s32 	%r520, %r520, %r9;
$L__BB9_121:
	setp.eq.s32 	%p123, %r5, 0;
	setp.gt.u32 	%p124, %r520, %r5;
	selp.b32 	%r454, %r80, %r521, %p124;
	rem.u32 	%r455, %r454, %r5;
	shl.b32 	%r456, %r455, 5;
	mul.wide.u32 	%rd118, %r456, 4;
	add.s64 	%rd119, %rd3, %rd118;
	ld.global.nc.f32 	%f3907, [%rd119];
	shl.b32 	%r457, %r140, 5;
	mul.wide.u32 	%rd120, %r457, 4;
	add.s64 	%rd121, %rd3, %rd120;
	ld.global.nc.f32 	%f3908, [%rd121];
	sub.f32 	%f3909, %f3907, %f3908;
	ld.global.f32 	%f3910, [%rd5+256];
	fma.rn.f32 	%f347, %f542, %f3909, %f3910;
	st.global.f32 	[%rd5+256], %f347;
	ld.global.nc.f32 	%f3911, [%rd119+4];
	ld.global.nc.f32 	%f3912, [%rd121+4];
	sub.f32 	%f3913, %f3911, %f3912;
	ld.global.f32 	%f3914, [%rd5+260];
	fma.rn.f32 	%f348, %f542, %f3913, %f3914;
	st.global.f32 	[%rd5+260], %f348;
	ld.global.nc.f32 	%f3915, [%rd119+8];
	ld.global.nc.f32 	%f3916, [%rd121+8];
	sub.f32 	%f3917, %f3915, %f3916;
	ld.global.f32 	%f3918, [%rd5+264];
	fma.rn.f32 	%f349, %f542, %f3917, %f3918;
	st.global.f32 	[%rd5+264], %f349;
	ld.global.nc.f32 	%f3919, [%rd119+12];
	ld.global.nc.f32 	%f3920, [%rd121+12];
	sub.f32 	%f3921, %f3919, %f3920;
	ld.global.f32 	%f3922, [%rd5+268];
	fma.rn.f32 	%f350, %f542, %f3921, %f3922;
	st.global.f32 	[%rd5+268], %f350;
	ld.global.nc.f32 	%f3923, [%rd119+16];
	ld.global.nc.f32 	%f3924, [%rd121+16];
	sub.f32 	%f3925, %f3923, %f3924;
	ld.global.f32 	%f3926, [%rd5+272];
	fma.rn.f32 	%f351, %f542, %f3925, %f3926;
	st.global.f32 	[%rd5+272], %f351;
	ld.global.nc.f32 	%f3927, [%rd119+20];
	ld.global.nc.f32 	%f3928, [%rd121+20];
	sub.f32 	%f3929, %f3927, %f3928;
	ld.global.f32 	%f3930, [%rd5+276];
	fma.rn.f32 	%f352, %f542, %f3929, %f3930;
	st.global.f32 	[%rd5+276], %f352;
	ld.global.nc.f32 	%f3931, [%rd119+24];
	ld.global.nc.f32 	%f3932, [%rd121+24];
	sub.f32 	%f3933, %f3931, %f3932;
	ld.global.f32 	%f3934, [%rd5+280];
	fma.rn.f32 	%f353, %f542, %f3933, %f3934;
	st.global.f32 	[%rd5+280], %f353;
	ld.global.nc.f32 	%f3935, [%rd119+28];
	ld.global.nc.f32 	%f3936, [%rd121+28];
	sub.f32 	%f3937, %f3935, %f3936;
	ld.global.f32 	%f3938, [%rd5+284];
	fma.rn.f32 	%f354, %f542, %f3937, %f3938;
	st.global.f32 	[%rd5+284], %f354;
	ld.global.nc.f32 	%f3939, [%rd119+32];
	ld.global.nc.f32 	%f3940, [%rd121+32];
	sub.f32 	%f3941, %f3939, %f3940;
	ld.global.f32 	%f3942, [%rd5+288];
	fma.rn.f32 	%f355, %f542, %f3941, %f3942;
	st.global.f32 	[%rd5+288], %f355;
	ld.global.nc.f32 	%f3943, [%rd119+36];
	ld.global.nc.f32 	%f3944, [%rd121+36];
	sub.f32 	%f3945, %f3943, %f3944;
	ld.global.f32 	%f3946, [%rd5+292];
	fma.rn.f32 	%f356, %f542, %f3945, %f3946;
	st.global.f32 	[%rd5+292], %f356;
	ld.global.nc.f32 	%f3947, [%rd119+40];
	ld.global.nc.f32 	%f3948, [%rd121+40];
	sub.f32 	%f3949, %f3947, %f3948;
	ld.global.f32 	%f3950, [%rd5+296];
	fma.rn.f32 	%f357, %f542, %f3949, %f3950;
	st.global.f32 	[%rd5+296], %f357;
	ld.global.nc.f32 	%f3951, [%rd119+44];
	ld.global.nc.f32 	%f3952, [%rd121+44];
	sub.f32 	%f3953, %f3951, %f3952;
	ld.global.f32 	%f3954, [%rd5+300];
	fma.rn.f32 	%f358, %f542, %f3953, %f3954;
	st.global.f32 	[%rd5+300], %f358;
	ld.global.nc.f32 	%f3955, [%rd119+48];
	ld.global.nc.f32 	%f3956, [%rd121+48];
	sub.f32 	%f3957, %f3955, %f3956;
	ld.global.f32 	%f3958, [%rd5+304];
	fma.rn.f32 	%f359, %f542, %f3957, %f3958;
	st.global.f32 	[%rd5+304], %f359;
	ld.global.nc.f32 	%f3959, [%rd119+52];
	ld.global.nc.f32 	%f3960, [%rd121+52];
	sub.f32 	%f3961, %f3959, %f3960;
	ld.global.f32 	%f3962, [%rd5+308];
	fma.rn.f32 	%f360, %f542, %f3961, %f3962;
	st.global.f32 	[%rd5+308], %f360;
	ld.global.nc.f32 	%f3963, [%rd119+56];
	ld.global.nc.f32 	%f3964, [%rd121+56];
	sub.f32 	%f3965, %f3963, %f3964;
	ld.global.f32 	%f3966, [%rd5+312];
	fma.rn.f32 	%f361, %f542, %f3965, %f3966;
	st.global.f32 	[%rd5+312], %f361;
	ld.global.nc.f32 	%f3967, [%rd119+60];
	ld.global.nc.f32 	%f3968, [%rd121+60];
	sub.f32 	%f3969, %f3967, %f3968;
	ld.global.f32 	%f3970, [%rd5+316];
	fma.rn.f32 	%f362, %f542, %f3969, %f3970;
	st.global.f32 	[%rd5+316], %f362;
	ld.global.nc.f32 	%f3971, [%rd119+64];
	ld.global.nc.f32 	%f3972, [%rd121+64];
	sub.f32 	%f3973, %f3971, %f3972;
	ld.global.f32 	%f3974, [%rd5+320];
	fma.rn.f32 	%f363, %f542, %f3973, %f3974;
	st.global.f32 	[%rd5+320], %f363;
	ld.global.nc.f32 	%f3975, [%rd119+68];
	ld.global.nc.f32 	%f3976, [%rd121+68];
	sub.f32 	%f3977, %f3975, %f3976;
	ld.global.f32 	%f3978, [%rd5+324];
	fma.rn.f32 	%f364, %f542, %f3977, %f3978;
	st.global.f32 	[%rd5+324], %f364;
	ld.global.nc.f32 	%f3979, [%rd119+72];
	ld.global.nc.f32 	%f3980, [%rd121+72];
	sub.f32 	%f3981, %f3979, %f3980;
	ld.global.f32 	%f3982, [%rd5+328];
	fma.rn.f32 	%f365, %f542, %f3981, %f3982;
	ld.global.nc.f32 	%f3983, [%rd119+76];
	ld.global.nc.f32 	%f3984, [%rd121+76];
	sub.f32 	%f3985, %f3983, %f3984;
	ld.global.f32 	%f3986, [%rd5+332];
	fma.rn.f32 	%f366, %f542, %f3985, %f3986;
	ld.global.nc.f32 	%f3987, [%rd119+80];
	ld.global.nc.f32 	%f3988, [%rd121+80];
	sub.f32 	%f3989, %f3987, %f3988;
	ld.global.f32 	%f3990, [%rd5+336];
	fma.rn.f32 	%f367, %f542, %f3989, %f3990;
	ld.global.nc.f32 	%f3991, [%rd119+84];
	ld.global.nc.f32 	%f3992, [%rd121+84];
	sub.f32 	%f3993, %f3991, %f3992;
	ld.global.f32 	%f3994, [%rd5+340];
	fma.rn.f32 	%f368, %f542, %f3993, %f3994;
	ld.global.nc.f32 	%f3995, [%rd119+88];
	ld.global.nc.f32 	%f3996, [%rd121+88];
	sub.f32 	%f3997, %f3995, %f3996;
	ld.global.f32 	%f3998, [%rd5+344];
	fma.rn.f32 	%f369, %f542, %f3997, %f3998;
	ld.global.nc.f32 	%f3999, [%rd119+92];
	ld.global.nc.f32 	%f4000, [%rd121+92];
	sub.f32 	%f4001, %f3999, %f4000;
	ld.global.f32 	%f4002, [%rd5+348];
	fma.rn.f32 	%f370, %f542, %f4001, %f4002;
	ld.global.nc.f32 	%f4003, [%rd119+96];
	ld.global.nc.f32 	%f4004, [%rd121+96];
	sub.f32 	%f4005, %f4003, %f4004;
	ld.global.f32 	%f4006, [%rd5+352];
	fma.rn.f32 	%f371, %f542, %f4005, %f4006;
	ld.global.nc.f32 	%f4007, [%rd119+100];
	ld.global.nc.f32 	%f4008, [%rd121+100];
	sub.f32 	%f4009, %f4007, %f4008;
	ld.global.f32 	%f4010, [%rd5+356];
	fma.rn.f32 	%f372, %f542, %f4009, %f4010;
	ld.global.nc.f32 	%f4011, [%rd119+104];
	ld.global.nc.f32 	%f4012, [%rd121+104];
	sub.f32 	%f4013, %f4011, %f4012;
	ld.global.f32 	%f4014, [%rd5+360];
	fma.rn.f32 	%f373, %f542, %f4013, %f4014;
	ld.global.nc.f32 	%f4015, [%rd119+108];
	ld.global.nc.f32 	%f4016, [%rd121+108];
	sub.f32 	%f4017, %f4015, %f4016;
	ld.global.f32 	%f4018, [%rd5+364];
	fma.rn.f32 	%f374, %f542, %f4017, %f4018;
	ld.global.nc.f32 	%f4019, [%rd119+112];
	ld.global.nc.f32 	%f4020, [%rd121+112];
	sub.f32 	%f4021, %f4019, %f4020;
	ld.global.f32 	%f4022, [%rd5+368];
	fma.rn.f32 	%f375, %f542, %f4021, %f4022;
	ld.global.nc.f32 	%f4023, [%rd119+116];
	ld.global.nc.f32 	%f4024, [%rd121+116];
	sub.f32 	%f4025, %f4023, %f4024;
	ld.global.f32 	%f4026, [%rd5+372];
	fma.rn.f32 	%f376, %f542, %f4025, %f4026;
	ld.global.nc.f32 	%f4027, [%rd119+120];
	ld.global.nc.f32 	%f4028, [%rd121+120];
	sub.f32 	%f4029, %f4027, %f4028;
	ld.global.f32 	%f4030, [%rd5+376];
	fma.rn.f32 	%f377, %f542, %f4029, %f4030;
	ld.global.nc.f32 	%f4031, [%rd119+124];
	ld.global.nc.f32 	%f4032, [%rd121+124];
	sub.f32 	%f4033, %f4031, %f4032;
	ld.global.f32 	%f4034, [%rd5+380];
	fma.rn.f32 	%f378, %f542, %f4033, %f4034;
	mov.b32 	%r523, 0;
	mov.b32 	%r522, 1;
	@%p123 bra 	$L__BB9_125;
	setp.gt.u32 	%p125, %r9, %r5;
	mov.u32 	%r522, %r9;
	mov.u32 	%r523, %r70;
	@%p125 bra 	$L__BB9_125;
	mad.lo.s32 	%r523, %r7, %r9, %r70;
	mul.lo.s32 	%r522, %r9, %r9;
	setp.gt.u32 	%p126, %r522, %r5;
	@%p126 bra 	$L__BB9_125;
	mad.lo.s32 	%r523, %r8, %r522, %r523;
	mul.lo.s32 	%r522, %r522, %r9;
$L__BB9_125:
	setp.eq.s32 	%p127, %r5, 0;
	setp.gt.u32 	%p128, %r522, %r5;
	xor.b32  	%r460, %r139, %r70;
	selp.b32 	%r461, %r460, %r523, %p128;
	rem.u32 	%r153, %r461, %r5;
	mov.b32 	%r525, 0;
	mov.b32 	%r524, 1;
	@%p127 bra 	$L__BB9_129;
	setp.gt.u32 	%p129, %r9, %r5;
	mov.u32 	%r524, %r9;
	mov.u32 	%r525, %r70;
	@%p129 bra 	$L__BB9_129;
	mad.lo.s32 	%r525, %r7, %r9, %r70;
	mul.lo.s32 	%r524, %r9, %r9;
	setp.gt.u32 	%p130, %r524, %r5;
	@%p130 bra 	$L__BB9_129;
	mad.lo.s32 	%r525, %r209, %r524, %r525;
	mul.lo.s32 	%r524, %r524, %r9;
$L__BB9_129:
	setp.eq.s32 	%p131, %r5, 0;
	setp.gt.u32 	%p132, %r524, %r5;
	selp.b32 	%r464, %r97, %r525, %p132;
	rem.u32 	%r465, %r464, %r5;
	shl.b32 	%r466, %r465, 5;
	mul.wide.u32 	%rd122, %r466, 4;
	add.s64 	%rd123, %rd3, %rd122;
	ld.global.nc.f32 	%f4035, [%rd123];
	shl.b32 	%r467, %r153, 5;
	mul.wide.u32 	%rd124, %r467, 4;
	add.s64 	%rd125, %rd3, %rd124;
	ld.global.nc.f32 	%f4036, [%rd125];
	sub.f32 	%f4037, %f4035, %f4036;
	fma.rn.f32 	%f379, %f280, %f4037, %f347;
	st.global.f32 	[%rd5+256], %f379;
	ld.global.nc.f32 	%f4038, [%rd123+4];
	ld.global.nc.f32 	%f4039, [%rd125+4];
	sub.f32 	%f4040, %f4038, %f4039;
	fma.rn.f32 	%f380, %f280, %f4040, %f348;
	st.global.f32 	[%rd5+260], %f380;
	ld.global.nc.f32 	%f4041, [%rd123+8];
	ld.global.nc.f32 	%f4042, [%rd125+8];
	sub.f32 	%f4043, %f4041, %f4042;
	fma.rn.f32 	%f381, %f280, %f4043, %f349;
	st.global.f32 	[%rd5+264], %f381;
	ld.global.nc.f32 	%f4044, [%rd123+12];
	ld.global.nc.f32 	%f4045, [%rd125+12];
	sub.f32 	%f4046, %f4044, %f4045;
	fma.rn.f32 	%f382, %f280, %f4046, %f350;
	st.global.f32 	[%rd5+268], %f382;
	ld.global.nc.f32 	%f4047, [%rd123+16];
	ld.global.nc.f32 	%f4048, [%rd125+16];
	sub.f32 	%f4049, %f4047, %f4048;
	fma.rn.f32 	%f383, %f280, %f4049, %f351;
	st.global.f32 	[%rd5+272], %f383;
	ld.global.nc.f32 	%f4050, [%rd123+20];
	ld.global.nc.f32 	%f4051, [%rd125+20];
	sub.f32 	%f4052, %f4050, %f4051;
	fma.rn.f32 	%f384, %f280, %f4052, %f352;
	st.global.f32 	[%rd5+276], %f384;
	ld.global.nc.f32 	%f4053, [%rd123+24];
	ld.global.nc.f32 	%f4054, [%rd125+24];
	sub.f32 	%f4055, %f4053, %f4054;
	fma.rn.f32 	%f385, %f280, %f4055, %f353;
	st.global.f32 	[%rd5+280], %f385;
	ld.global.nc.f32 	%f4056, [%rd123+28];
	ld.global.nc.f32 	%f4057, [%rd125+28];
	sub.f32 	%f4058, %f4056, %f4057;
	fma.rn.f32 	%f386, %f280, %f4058, %f354;
	st.global.f32 	[%rd5+284], %f386;
	ld.global.nc.f32 	%f4059, [%rd123+32];
	ld.global.nc.f32 	%f4060, [%rd125+32];
	sub.f32 	%f4061, %f4059, %f4060;
	fma.rn.f32 	%f387, %f280, %f4061, %f355;
	st.global.f32 	[%rd5+288], %f387;
	ld.global.nc.f32 	%f4062, [%rd123+36];
	ld.global.nc.f32 	%f4063, [%rd125+36];
	sub.f32 	%f4064, %f4062, %f4063;
	fma.rn.f32 	%f388, %f280, %f4064, %f356;
	st.global.f32 	[%rd5+292], %f388;
	ld.global.nc.f32 	%f4065, [%rd123+40];
	ld.global.nc.f32 	%f4066, [%rd125+40];
	sub.f32 	%f4067, %f4065, %f4066;
	fma.rn.f32 	%f389, %f280, %f4067, %f357;
	st.global.f32 	[%rd5+296], %f389;
	ld.global.nc.f32 	%f4068, [%rd123+44];
	ld.global.nc.f32 	%f4069, [%rd125+44];
	sub.f32 	%f4070, %f4068, %f4069;
	fma.rn.f32 	%f390, %f280, %f4070, %f358;
	st.global.f32 	[%rd5+300], %f390;
	ld.global.nc.f32 	%f4071, [%rd123+48];
	ld.global.nc.f32 	%f4072, [%rd125+48];
	sub.f32 	%f4073, %f4071, %f4072;
	fma.rn.f32 	%f391, %f280, %f4073, %f359;
	st.global.f32 	[%rd5+304], %f391;
	ld.global.nc.f32 	%f4074, [%rd123+52];
	ld.global.nc.f32 	%f4075, [%rd125+52];
	sub.f32 	%f4076, %f4074, %f4075;
	fma.rn.f32 	%f392, %f280, %f4076, %f360;
	st.global.f32 	[%rd5+308], %f392;
	ld.global.nc.f32 	%f4077, [%rd123+56];
	ld.global.nc.f32 	%f4078, [%rd125+56];
	sub.f32 	%f4079, %f4077, %f4078;
	fma.rn.f32 	%f393, %f280, %f4079, %f361;
	st.global.f32 	[%rd5+312], %f393;
	ld.global.nc.f32 	%f4080, [%rd123+60];
	ld.global.nc.f32 	%f4081, [%rd125+60];
	sub.f32 	%f4082, %f4080, %f4081;
	fma.rn.f32 	%f394, %f280, %f4082, %f362;
	st.global.f32 	[%rd5+316], %f394;
	ld.global.nc.f32 	%f4083, [%rd123+64];
	ld.global.nc.f32 	%f4084, [%rd125+64];
	sub.f32 	%f4085, %f4083, %f4084;
	fma.rn.f32 	%f395, %f280, %f4085, %f363;
	st.global.f32 	[%rd5+320], %f395;
	ld.global.nc.f32 	%f4086, [%rd123+68];
	ld.global.nc.f32 	%f4087, [%rd125+68];
	sub.f32 	%f4088, %f4086, %f4087;
	fma.rn.f32 	%f396, %f280, %f4088, %f364;
	st.global.f32 	[%rd5+324], %f396;
	ld.global.nc.f32 	%f4089, [%rd123+72];
	ld.global.nc.f32 	%f4090, [%rd125+72];
	sub.f32 	%f4091, %f4089, %f4090;
	fma.rn.f32 	%f397, %f280, %f4091, %f365;
	st.global.f32 	[%rd5+328], %f397;
	ld.global.nc.f32 	%f4092, [%rd123+76];
	ld.global.nc.f32 	%f4093, [%rd125+76];
	sub.f32 	%f4094, %f4092, %f4093;
	fma.rn.f32 	%f398, %f280, %f4094, %f366;
	st.global.f32 	[%rd5+332], %f398;
	ld.global.nc.f32 	%f4095, [%rd123+80];
	ld.global.nc.f32 	%f4096, [%rd125+80];
	sub.f32 	%f4097, %f4095, %f4096;
	fma.rn.f32 	%f399, %f280, %f4097, %f367;
	st.global.f32 	[%rd5+336], %f399;
	ld.global.nc.f32 	%f4098, [%rd123+84];
	ld.global.nc.f32 	%f4099, [%rd125+84];
	sub.f32 	%f4100, %f4098, %f4099;
	fma.rn.f32 	%f400, %f280, %f4100, %f368;
	st.global.f32 	[%rd5+340], %f400;
	ld.global.nc.f32 	%f4101, [%rd123+88];
	ld.global.nc.f32 	%f4102, [%rd125+88];
	sub.f32 	%f4103, %f4101, %f4102;
	fma.rn.f32 	%f401, %f280, %f4103, %f369;
	st.global.f32 	[%rd5+344], %f401;
	ld.global.nc.f32 	%f4104, [%rd123+92];
	ld.global.nc.f32 	%f4105, [%rd125+92];
	sub.f32 	%f4106, %f4104, %f4105;
	fma.rn.f32 	%f402, %f280, %f4106, %f370;
	st.global.f32 	[%rd5+348], %f402;
	ld.global.nc.f32 	%f4107, [%rd123+96];
	ld.global.nc.f32 	%f4108, [%rd125+96];
	sub.f32 	%f4109, %f4107, %f4108;
	fma.rn.f32 	%f403, %f280, %f4109, %f371;
	st.global.f32 	[%rd5+352], %f403;
	ld.global.nc.f32 	%f4110, [%rd123+100];
	ld.global.nc.f32 	%f4111, [%rd125+100];
	sub.f32 	%f4112, %f4110, %f4111;
	fma.rn.f32 	%f404, %f280, %f4112, %f372;
	st.global.f32 	[%rd5+356], %f404;
	ld.global.nc.f32 	%f4113, [%rd123+104];
	ld.global.nc.f32 	%f4114, [%rd125+104];
	sub.f32 	%f4115, %f4113, %f4114;
	fma.rn.f32 	%f405, %f280, %f4115, %f373;
	st.global.f32 	[%rd5+360], %f405;
	ld.global.nc.f32 	%f4116, [%rd123+108];
	ld.global.nc.f32 	%f4117, [%rd125+108];
	sub.f32 	%f4118, %f4116, %f4117;
	fma.rn.f32 	%f406, %f280, %f4118, %f374;
	st.global.f32 	[%rd5+364], %f406;
	ld.global.nc.f32 	%f4119, [%rd123+112];
	ld.global.nc.f32 	%f4120, [%rd125+112];
	sub.f32 	%f4121, %f4119, %f4120;
	fma.rn.f32 	%f407, %f280, %f4121, %f375;
	st.global.f32 	[%rd5+368], %f407;
	ld.global.nc.f32 	%f4122, [%rd123+116];
	ld.global.nc.f32 	%f4123, [%rd125+116];
	sub.f32 	%f4124, %f4122, %f4123;
	fma.rn.f32 	%f408, %f280, %f4124, %f376;
	st.global.f32 	[%rd5+372], %f408;
	ld.global.nc.f32 	%f4125, [%rd123+120];
	ld.global.nc.f32 	%f4126, [%rd125+120];
	sub.f32 	%f4127, %f4125, %f4126;
	fma.rn.f32 	%f409, %f280, %f4127, %f377;
	st.global.f32 	[%rd5+376], %f409;
	ld.global.nc.f32 	%f4128, [%rd123+124];
	ld.global.nc.f32 	%f4129, [%rd125+124];
	sub.f32 	%f4130, %f4128, %f4129;
	fma.rn.f32 	%f410, %f280, %f4130, %f378;
	st.global.f32 	[%rd5+380], %f410;
	mov.b32 	%r527, 0;
	mov.b32 	%r526, 1;
	@%p131 bra 	$L__BB9_133;
	setp.gt.u32 	%p133, %r9, %r5;
	mov.u32 	%r526, %r9;
	mov.u32 	%r527, %r6;
	@%p133 bra 	$L__BB9_133;
	mad.lo.s32 	%r527, %r232, %r9, %r6;
	mul.lo.s32 	%r526, %r9, %r9;
	setp.gt.u32 	%p134, %r526, %r5;
	@%p134 bra 	$L__BB9_133;
	mad.lo.s32 	%r527, %r8, %r526, %r527;
	mul.lo.s32 	%r526, %r526, %r9;
$L__BB9_133:
	setp.eq.s32 	%p135, %r5, 0;
	setp.gt.u32 	%p136, %r526, %r5;
	xor.b32  	%r166, %r88, %r138;
	xor.b32  	%r470, %r166, %r6;
	selp.b32 	%r471, %r470, %r527, %p136;
	rem.u32 	%r167, %r471, %r5;
	mov.b32 	%r529, 0;
	mov.b32 	%r528, 1;
	@%p135 bra 	$L__BB9_137;
	setp.gt.u32 	%p137, %r9, %r5;
	mov.u32 	%r528, %r9;
	mov.u32 	%r529, %r6;
	@%p137 bra 	$L__BB9_137;
	mad.lo.s32 	%r529, %r232, %r9, %r6;
	mul.lo.s32 	%r528, %r9, %r9;
	setp.gt.u32 	%p138, %r528, %r5;
	@%p138 bra 	$L__BB9_137;
	mad.lo.s32 	%r529, %r209, %r528, %r529;
	mul.lo.s32 	%r528, %r528, %r9;
$L__BB9_137:
	setp.eq.s32 	%p139, %r5, 0;
	setp.gt.u32 	%p140, %r528, %r5;
	selp.b32 	%r474, %r90, %r529, %p140;
	rem.u32 	%r475, %r474, %r5;
	shl.b32 	%r476, %r475, 5;
	mul.wide.u32 	%rd126, %r476, 4;
	add.s64 	%rd127, %rd3, %rd126;
	ld.global.nc.f32 	%f4131, [%rd127];
	shl.b32 	%r477, %r167, 5;
	mul.wide.u32 	%rd128, %r477, 4;
	add.s64 	%rd129, %rd3, %rd128;
	ld.global.nc.f32 	%f4132, [%rd129];
	sub.f32 	%f4133, %f4131, %f4132;
	fma.rn.f32 	%f411, %f313, %f4133, %f379;
	st.global.f32 	[%rd5+256], %f411;
	ld.global.nc.f32 	%f4134, [%rd127+4];
	ld.global.nc.f32 	%f4135, [%rd129+4];
	sub.f32 	%f4136, %f4134, %f4135;
	fma.rn.f32 	%f412, %f313, %f4136, %f380;
	st.global.f32 	[%rd5+260], %f412;
	ld.global.nc.f32 	%f4137, [%rd127+8];
	ld.global.nc.f32 	%f4138, [%rd129+8];
	sub.f32 	%f4139, %f4137, %f4138;
	fma.rn.f32 	%f413, %f313, %f4139, %f381;
	st.global.f32 	[%rd5+264], %f413;
	ld.global.nc.f32 	%f4140, [%rd127+12];
	ld.global.nc.f32 	%f4141, [%rd129+12];
	sub.f32 	%f4142, %f4140, %f4141;
	fma.rn.f32 	%f414, %f313, %f4142, %f382;
	st.global.f32 	[%rd5+268], %f414;
	ld.global.nc.f32 	%f4143, [%rd127+16];
	ld.global.nc.f32 	%f4144, [%rd129+16];
	sub.f32 	%f4145, %f4143, %f4144;
	fma.rn.f32 	%f415, %f313, %f4145, %f383;
	st.global.f32 	[%rd5+272], %f415;
	ld.global.nc.f32 	%f4146, [%rd127+20];
	ld.global.nc.f32 	%f4147, [%rd129+20];
	sub.f32 	%f4148, %f4146, %f4147;
	fma.rn.f32 	%f416, %f313, %f4148, %f384;
	st.global.f32 	[%rd5+276], %f416;
	ld.global.nc.f32 	%f4149, [%rd127+24];
	ld.global.nc.f32 	%f4150, [%rd129+24];
	sub.f32 	%f4151, %f4149, %f4150;
	fma.rn.f32 	%f417, %f313, %f4151, %f385;
	st.global.f32 	[%rd5+280], %f417;
	ld.global.nc.f32 	%f4152, [%rd127+28];
	ld.global.nc.f32 	%f4153, [%rd129+28];
	sub.f32 	%f4154, %f4152, %f4153;
	fma.rn.f32 	%f418, %f313, %f4154, %f386;
	st.global.f32 	[%rd5+284], %f418;
	ld.global.nc.f32 	%f4155, [%rd127+32];
	ld.global.nc.f32 	%f4156, [%rd129+32];
	sub.f32 	%f4157, %f4155, %f4156;
	fma.rn.f32 	%f419, %f313, %f4157, %f387;
	st.global.f32 	[%rd5+288], %f419;
	ld.global.nc.f32 	%f4158, [%rd127+36];
	ld.global.nc.f32 	%f4159, [%rd129+36];
	sub.f32 	%f4160, %f4158, %f4159;
	fma.rn.f32 	%f420, %f313, %f4160, %f388;
	st.global.f32 	[%rd5+292], %f420;
	ld.global.nc.f32 	%f4161, [%rd127+40];
	ld.global.nc.f32 	%f4162, [%rd129+40];
	sub.f32 	%f4163, %f4161, %f4162;
	fma.rn.f32 	%f421, %f313, %f4163, %f389;
	st.global.f32 	[%rd5+296], %f421;
	ld.global.nc.f32 	%f4164, [%rd127+44];
	ld.global.nc.f32 	%f4165, [%rd129+44];
	sub.f32 	%f4166, %f4164, %f4165;
	fma.rn.f32 	%f422, %f313, %f4166, %f390;
	st.global.f32 	[%rd5+300], %f422;
	ld.global.nc.f32 	%f4167, [%rd127+48];
	ld.global.nc.f32 	%f4168, [%rd129+48];
	sub.f32 	%f4169, %f4167, %f4168;
	fma.rn.f32 	%f423, %f313, %f4169, %f391;
	st.global.f32 	[%rd5+304], %f423;
	ld.global.nc.f32 	%f4170, [%rd127+52];
	ld.global.nc.f32 	%f4171, [%rd129+52];
	sub.f32 	%f4172, %f4170, %f4171;
	fma.rn.f32 	%f424, %f313, %f4172, %f392;
	st.global.f32 	[%rd5+308], %f424;
	ld.global.nc.f32 	%f4173, [%rd127+56];
	ld.global.nc.f32 	%f4174, [%rd129+56];
	sub.f32 	%f4175, %f4173, %f4174;
	fma.rn.f32 	%f425, %f313, %f4175, %f393;
	st.global.f32 	[%rd5+312], %f425;
	ld.global.nc.f32 	%f4176, [%rd127+60];
	ld.global.nc.f32 	%f4177, [%rd129+60];
	sub.f32 	%f4178, %f4176, %f4177;
	fma.rn.f32 	%f426, %f313, %f4178, %f394;
	st.global.f32 	[%rd5+316], %f426;
	ld.global.nc.f32 	%f4179, [%rd127+64];
	ld.global.nc.f32 	%f4180, [%rd129+64];
	sub.f32 	%f4181, %f4179, %f4180;
	fma.rn.f32 	%f427, %f313, %f4181, %f395;
	st.global.f32 	[%rd5+320], %f427;
	ld.global.nc.f32 	%f4182, [%rd127+68];
	ld.global.nc.f32 	%f4183, [%rd129+68];
	sub.f32 	%f4184, %f4182, %f4183;
	fma.rn.f32 	%f428, %f313, %f4184, %f396;
	st.global.f32 	[%rd5+324], %f428;
	ld.global.nc.f32 	%f4185, [%rd127+72];
	ld.global.nc.f32 	%f4186, [%rd129+72];
	sub.f32 	%f4187, %f4185, %f4186;
	fma.rn.f32 	%f429, %f313, %f4187, %f397;
	ld.global.nc.f32 	%f4188, [%rd127+76];
	ld.global.nc.f32 	%f4189, [%rd129+76];
	sub.f32 	%f4190, %f4188, %f4189;
	fma.rn.f32 	%f430, %f313, %f4190, %f398;
	ld.global.nc.f32 	%f4191, [%rd127+80];
	ld.global.nc.f32 	%f4192, [%rd129+80];
	sub.f32 	%f4193, %f4191, %f4192;
	fma.rn.f32 	%f431, %f313, %f4193, %f399;
	ld.global.nc.f32 	%f4194, [%rd127+84];
	ld.global.nc.f32 	%f4195, [%rd129+84];
	sub.f32 	%f4196, %f4194, %f4195;
	fma.rn.f32 	%f432, %f313, %f4196, %f400;
	ld.global.nc.f32 	%f4197, [%rd127+88];
	ld.global.nc.f32 	%f4198, [%rd129+88];
	sub.f32 	%f4199, %f4197, %f4198;
	fma.rn.f32 	%f433, %f313, %f4199, %f401;
	ld.global.nc.f32 	%f4200, [%rd127+92];
	ld.global.nc.f32 	%f4201, [%rd129+92];
	sub.f32 	%f4202, %f4200, %f4201;
	fma.rn.f32 	%f434, %f313, %f4202, %f402;
	ld.global.nc.f32 	%f4203, [%rd127+96];
	ld.global.nc.f32 	%f4204, [%rd129+96];
	sub.f32 	%f4205, %f4203, %f4204;
	fma.rn.f32 	%f435, %f313, %f4205, %f403;
	ld.global.nc.f32 	%f4206, [%rd127+100];
	ld.global.nc.f32 	%f4207, [%rd129+100];
	sub.f32 	%f4208, %f4206, %f4207;
	fma.rn.f32 	%f436, %f313, %f4208, %f404;
	ld.global.nc.f32 	%f4209, [%rd127+104];
	ld.global.nc.f32 	%f4210, [%rd129+104];
	sub.f32 	%f4211, %f4209, %f4210;
	fma.rn.f32 	%f437, %f313, %f4211, %f405;
	ld.global.nc.f32 	%f4212, [%rd127+108];
	ld.global.nc.f32 	%f4213, [%rd129+108];
	sub.f32 	%f4214, %f4212, %f4213;
	fma.rn.f32 	%f438, %f313, %f4214, %f406;
	ld.global.nc.f32 	%f4215, [%rd127+112];
	ld.global.nc.f32 	%f4216, [%rd129+112];
	sub.f32 	%f4217, %f4215, %f4216;
	fma.rn.f32 	%f439, %f313, %f4217, %f407;
	ld.global.nc.f32 	%f4218, [%rd127+116];
	ld.global.nc.f32 	%f4219, [%rd129+116];
	sub.f32 	%f4220, %f4218, %f4219;
	fma.rn.f32 	%f440, %f313, %f4220, %f408;
	ld.global.nc.f32 	%f4221, [%rd127+120];
	ld.global.nc.f32 	%f4222, [%rd129+120];
	sub.f32 	%f4223, %f4221, %f4222;
	fma.rn.f32 	%f441, %f313, %f4223, %f409;
	ld.global.nc.f32 	%f4224, [%rd127+124];
	ld.global.nc.f32 	%f4225, [%rd129+124];
	sub.f32 	%f4226, %f4224, %f4225;
	fma.rn.f32 	%f442, %f313, %f4226, %f410;
	mov.b32 	%r531, 0;
	mov.b32 	%r530, 1;
	@%p139 bra 	$L__BB9_141;
	setp.gt.u32 	%p141, %r9, %r5;
	mov.u32 	%r530, %r9;
	mov.u32 	%r531, %r70;
	@%p141 bra 	$L__BB9_141;
	mad.lo.s32 	%r531, %r232, %r9, %r70;
	mul.lo.s32 	%r530, %r9, %r9;
	setp.gt.u32 	%p142, %r530, %r5;
	@%p142 bra 	$L__BB9_141;
	mad.lo.s32 	%r531, %r8, %r530, %r531;
	mul.lo.s32 	%r530, %r530, %r9;
$L__BB9_141:
	setp.eq.s32 	%p143, %r5, 0;
	setp.gt.u32 	%p144, %r530, %r5;
	xor.b32  	%r480, %r166, %r70;
	selp.b32 	%r481, %r480, %r531, %p144;
	rem.u32 	%r180, %r481, %r5;
	mov.b32 	%r533, 0;
	mov.b32 	%r532, 1;
	@%p143 bra 	$L__BB9_145;
	setp.gt.u32 	%p145, %r9, %r5;
	mov.u32 	%r532, %r9;
	mov.u32 	%r533, %r70;
	@%p145 bra 	$L__BB9_145;
	mad.lo.s32 	%r533, %r232, %r9, %r70;
	mul.lo.s32 	%r532, %r9, %r9;
	setp.gt.u32 	%p146, %r532, %r5;
	@%p146 bra 	$L__BB9_145;
	mad.lo.s32 	%r533, %r209, %r532, %r533;
	mul.lo.s32 	%r532, %r532, %r9;
$L__BB9_145:
	setp.gt.u32 	%p147, %r532, %r5;
	selp.b32 	%r482, %r105, %r533, %p147;
	rem.u32 	%r483, %r482, %r5;
	shl.b32 	%r484, %r483, 5;
	mul.wide.u32 	%rd130, %r484, 4;
	add.s64 	%rd131, %rd3, %rd130;
	ld.global.nc.f32 	%f4227, [%rd131];
	shl.b32 	%r485, %r180, 5;
	mul.wide.u32 	%rd132, %r485, 4;
	add.s64 	%rd133, %rd3, %rd132;
	ld.global.nc.f32 	%f4228, [%rd133];
	sub.f32 	%f4229, %f4227, %f4228;
	fma.rn.f32 	%f4230, %f346, %f4229, %f411;
	st.global.f32 	[%rd5+256], %f4230;
	ld.global.nc.f32 	%f4231, [%rd131+4];
	ld.global.nc.f32 	%f4232, [%rd133+4];
	sub.f32 	%f4233, %f4231, %f4232;
	fma.rn.f32 	%f4234, %f346, %f4233, %f412;
	st.global.f32 	[%rd5+260], %f4234;
	ld.global.nc.f32 	%f4235, [%rd131+8];
	ld.global.nc.f32 	%f4236, [%rd133+8];
	sub.f32 	%f4237, %f4235, %f4236;
	fma.rn.f32 	%f4238, %f346, %f4237, %f413;
	st.global.f32 	[%rd5+264], %f4238;
	ld.global.nc.f32 	%f4239, [%rd131+12];
	ld.global.nc.f32 	%f4240, [%rd133+12];
	sub.f32 	%f4241, %f4239, %f4240;
	fma.rn.f32 	%f4242, %f346, %f4241, %f414;
	st.global.f32 	[%rd5+268], %f4242;
	ld.global.nc.f32 	%f4243, [%rd131+16];
	ld.global.nc.f32 	%f4244, [%rd133+16];
	sub.f32 	%f4245, %f4243, %f4244;
	fma.rn.f32 	%f4246, %f346, %f4245, %f415;
	st.global.f32 	[%rd5+272], %f4246;
	ld.global.nc.f32 	%f4247, [%rd131+20];
	ld.global.nc.f32 	%f4248, [%rd133+20];
	sub.f32 	%f4249, %f4247, %f4248;
	fma.rn.f32 	%f4250, %f346, %f4249, %f416;
	st.global.f32 	[%rd5+276], %f4250;
	ld.global.nc.f32 	%f4251, [%rd131+24];
	ld.global.nc.f32 	%f4252, [%rd133+24];
	sub.f32 	%f4253, %f4251, %f4252;
	fma.rn.f32 	%f4254, %f346, %f4253, %f417;
	st.global.f32 	[%rd5+280], %f4254;
	ld.global.nc.f32 	%f4255, [%rd131+28];
	ld.global.nc.f32 	%f4256, [%rd133+28];
	sub.f32 	%f4257, %f4255, %f4256;
	fma.rn.f32 	%f4258, %f346, %f4257, %f418;
	st.global.f32 	[%rd5+284], %f4258;
	ld.global.nc.f32 	%f4259, [%rd131+32];
	ld.global.nc.f32 	%f4260, [%rd133+32];
	sub.f32 	%f4261, %f4259, %f4260;
	fma.rn.f32 	%f4262, %f346, %f4261, %f419;
	st.global.f32 	[%rd5+288], %f4262;
	ld.global.nc.f32 	%f4263, [%rd131+36];
	ld.global.nc.f32 	%f4264, [%rd133+36];
	sub.f32 	%f4265, %f4263, %f4264;
	fma.rn.f32 	%f4266, %f346, %f4265, %f420;
	st.global.f32 	[%rd5+292], %f4266;
	ld.global.nc.f32 	%f4267, [%rd131+40];
	ld.global.nc.f32 	%f4268, [%rd133+40];
	sub.f32 	%f4269, %f4267, %f4268;
	fma.rn.f32 	%f4270, %f346, %f4269, %f421;
	st.global.f32 	[%rd5+296], %f4270;
	ld.global.nc.f32 	%f4271, [%rd131+44];
	ld.global.nc.f32 	%f4272, [%rd133+44];
	sub.f32 	%f4273, %f4271, %f4272;
	fma.rn.f32 	%f4274, %f346, %f4273, %f422;
	st.global.f32 	[%rd5+300], %f4274;
	ld.global.nc.f32 	%f4275, [%rd131+48];
	ld.global.nc.f32 	%f4276, [%rd133+48];
	sub.f32 	%f4277, %f4275, %f4276;
	fma.rn.f32 	%f4278, %f346, %f4277, %f423;
	st.global.f32 	[%rd5+304], %f4278;
	ld.global.nc.f32 	%f4279, [%rd131+52];
	ld.global.nc.f32 	%f4280, [%rd133+52];
	sub.f32 	%f4281, %f4279, %f4280;
	fma.rn.f32 	%f4282, %f346, %f4281, %f424;
	st.global.f32 	[%rd5+308], %f4282;
	ld.global.nc.f32 	%f4283, [%rd131+56];
	ld.global.nc.f32 	%f4284, [%rd133+56];
	sub.f32 	%f4285, %f4283, %f4284;
	fma.rn.f32 	%f4286, %f346, %f4285, %f425;
	st.global.f32 	[%rd5+312], %f4286;
	ld.global.nc.f32 	%f4287, [%rd131+60];
	ld.global.nc.f32 	%f4288, [%rd133+60];
	sub.f32 	%f4289, %f4287, %f4288;
	fma.rn.f32 	%f4290, %f346, %f4289, %f426;
	st.global.f32 	[%rd5+316], %f4290;
	ld.global.nc.f32 	%f4291, [%rd131+64];
	ld.global.nc.f32 	%f4292, [%rd133+64];
	sub.f32 	%f4293, %f4291, %f4292;
	fma.rn.f32 	%f4294, %f346, %f4293, %f427;
	st.global.f32 	[%rd5+320], %f4294;
	ld.global.nc.f32 	%f4295, [%rd131+68];
	ld.global.nc.f32 	%f4296, [%rd133+68];
	sub.f32 	%f4297, %f4295, %f4296;
	fma.rn.f32 	%f4298, %f346, %f4297, %f428;
	st.global.f32 	[%rd5+324], %f4298;
	ld.global.nc.f32 	%f4299, [%rd131+72];
	ld.global.nc.f32 	%f4300, [%rd133+72];
	sub.f32 	%f4301, %f4299, %f4300;
	fma.rn.f32 	%f4302, %f346, %f4301, %f429;
	st.global.f32 	[%rd5+328], %f4302;
	ld.global.nc.f32 	%f4303, [%rd131+76];
	ld.global.nc.f32 	%f4304, [%rd133+76];
	sub.f32 	%f4305, %f4303, %f4304;
	fma.rn.f32 	%f4306, %f346, %f4305, %f430;
	st.global.f32 	[%rd5+332], %f4306;
	ld.global.nc.f32 	%f4307, [%rd131+80];
	ld.global.nc.f32 	%f4308, [%rd133+80];
	sub.f32 	%f4309, %f4307, %f4308;
	fma.rn.f32 	%f4310, %f346, %f4309, %f431;
	st.global.f32 	[%rd5+336], %f4310;
	ld.global.nc.f32 	%f4311, [%rd131+84];
	ld.global.nc.f32 	%f4312, [%rd133+84];
	sub.f32 	%f4313, %f4311, %f4312;
	fma.rn.f32 	%f4314, %f346, %f4313, %f432;
	st.global.f32 	[%rd5+340], %f4314;
	ld.global.nc.f32 	%f4315, [%rd131+88];
	ld.global.nc.f32 	%f4316, [%rd133+88];
	sub.f32 	%f4317, %f4315, %f4316;
	fma.rn.f32 	%f4318, %f346, %f4317, %f433;
	st.global.f32 	[%rd5+344], %f4318;
	ld.global.nc.f32 	%f4319, [%rd131+92];
	ld.global.nc.f32 	%f4320, [%rd133+92];
	sub.f32 	%f4321, %f4319, %f4320;
	fma.rn.f32 	%f4322, %f346, %f4321, %f434;
	st.global.f32 	[%rd5+348], %f4322;
	ld.global.nc.f32 	%f4323, [%rd131+96];
	ld.global.nc.f32 	%f4324, [%rd133+96];
	sub.f32 	%f4325, %f4323, %f4324;
	fma.rn.f32 	%f4326, %f346, %f4325, %f435;
	st.global.f32 	[%rd5+352], %f4326;
	ld.global.nc.f32 	%f4327, [%rd131+100];
	ld.global.nc.f32 	%f4328, [%rd133+100];
	sub.f32 	%f4329, %f4327, %f4328;
	fma.rn.f32 	%f4330, %f346, %f4329, %f436;
	st.global.f32 	[%rd5+356], %f4330;
	ld.global.nc.f32 	%f4331, [%rd131+104];
	ld.global.nc.f32 	%f4332, [%rd133+104];
	sub.f32 	%f4333, %f4331, %f4332;
	fma.rn.f32 	%f4334, %f346, %f4333, %f437;
	st.global.f32 	[%rd5+360], %f4334;
	ld.global.nc.f32 	%f4335, [%rd131+108];
	ld.global.nc.f32 	%f4336, [%rd133+108];
	sub.f32 	%f4337, %f4335, %f4336;
	fma.rn.f32 	%f4338, %f346, %f4337, %f438;
	st.global.f32 	[%rd5+364], %f4338;
	ld.global.nc.f32 	%f4339, [%rd131+112];
	ld.global.nc.f32 	%f4340, [%rd133+112];
	sub.f32 	%f4341, %f4339, %f4340;
	fma.rn.f32 	%f4342, %f346, %f4341, %f439;
	st.global.f32 	[%rd5+368], %f4342;
	ld.global.nc.f32 	%f4343, [%rd131+116];
	ld.global.nc.f32 	%f4344, [%rd133+116];
	sub.f32 	%f4345, %f4343, %f4344;
	fma.rn.f32 	%f4346, %f346, %f4345, %f440;
	st.global.f32 	[%rd5+372], %f4346;
	ld.global.nc.f32 	%f4347, [%rd131+120];
	ld.global.nc.f32 	%f4348, [%rd133+120];
	sub.f32 	%f4349, %f4347, %f4348;
	fma.rn.f32 	%f4350, %f346, %f4349, %f441;
	st.global.f32 	[%rd5+376], %f4350;
	ld.global.nc.f32 	%f4351, [%rd131+124];
	ld.global.nc.f32 	%f4352, [%rd133+124];
	sub.f32 	%f4353, %f4351, %f4352;
	fma.rn.f32 	%f4354, %f346, %f4353, %f442;
	st.global.f32 	[%rd5+380], %f4354;
	bra.uni 	$L__BB9_148;
$L__BB9_146:
	ld.param.u64 	%rd136, [_Z11kernel_gridILj3ELj32EEvPKfS1_PKiPffjjjjbS4_j_param_10];
	add.f32 	%f1857, %f14, %f14;
	setp.eq.f32 	%p59, %f1857, %f14;
	abs.f32 	%f1858, %f14;
	add.s32 	%r343, %r6, 1;
	mov.f32 	%f1859, 0f3F800000;
	sub.f32 	%f1860, %f1859, %f11;
	mul.f32 	%f1861, %f10, %f1860;
	sub.f32 	%f1862, %f1859, %f13;
	mul.f32 	%f1863, %f1861, %f1862;
	lg2.approx.f32 	%f1864, %f1858;
	mul.f32 	%f1865, %f1864, 0fBF2AAAAB;
	ex2.approx.ftz.f32 	%f1866, %f1865;
	mul.f32 	%f1867, %f1858, %f1866;
	neg.f32 	%f1868, %f1867;
	mul.f32 	%f1869, %f1866, %f1868;
	fma.rn.f32 	%f1870, %f1867, %f1869, 0f3F800000;
	mul.f32 	%f1871, %f1870, 0f3EAAAAAB;
	fma.rn.f32 	%f1872, %f1867, %f1871, %f1867;
	selp.f32 	%f1873, %f1857, %f1872, %p59;
	cvt.rzi.u32.f32 	%r344, %f1873;
	rem.u32 	%r345, %r6, %r344;
	mul.lo.s32 	%r346, %r344, %r344;
	rem.u32 	%r347, %r8, %r344;
	mul.lo.s32 	%r348, %r347, %r346;
	add.s32 	%r349, %r348, %r345;
	shl.b32 	%r350, %r349, 5;
	rem.u32 	%r351, %r343, %r344;
	add.s32 	%r352, %r348, %r351;
	shl.b32 	%r353, %r352, 5;
	mul.wide.u32 	%rd58, %r353, 4;
	add.s64 	%rd59, %rd3, %rd58;
	ld.global.nc.f32 	%f1874, [%rd59];
	mul.wide.u32 	%rd60, %r350, 4;
	add.s64 	%rd61, %rd3, %rd60;
	ld.global.nc.f32 	%f1875, [%rd61];
	sub.f32 	%f1876, %f1874, %f1875;
	cvta.to.global.u64 	%rd62, %rd136;
	mul.wide.u32 	%rd63, %r69, 4;
	add.s64 	%rd64, %rd62, %rd63;
	ld.global.f32 	%f1877, [%rd64];
	fma.rn.f32 	%f1878, %f1863, %f1876, %f1877;
	ld.global.nc.f32 	%f1879, [%rd59+4];
	ld.global.nc.f32 	%f1880, [%rd61+4];
	sub.f32 	%f1881, %f1879, %f1880;
	ld.global.f32 	%f1882, [%rd64+4];
	fma.rn.f32 	%f1883, %f1863, %f1881, %f1882;
	ld.global.nc.f32 	%f1884, [%rd59+8];
	ld.global.nc.f32 	%f1885, [%rd61+8];
	sub.f32 	%f1886, %f1884, %f1885;
	ld.global.f32 	%f1887, [%rd64+8];
	fma.rn.f32 	%f1888, %f1863, %f1886, %f1887;
	ld.global.nc.f32 	%f1889, [%rd59+12];
	ld.global.nc.f32 	%f1890, [%rd61+12];
	sub.f32 	%f1891, %f1889, %f1890;
	ld.global.f32 	%f1892, [%rd64+12];
	fma.rn.f32 	%f1893, %f1863, %f1891, %f1892;
	ld.global.nc.f32 	%f1894, [%rd59+16];
	ld.global.nc.f32 	%f1895, [%rd61+16];
	sub.f32 	%f1896, %f1894, %f1895;
	ld.global.f32 	%f1897, [%rd64+16];
	fma.rn.f32 	%f1898, %f1863, %f1896, %f1897;
	ld.global.nc.f32 	%f1899, [%rd59+20];
	ld.global.nc.f32 	%f1900, [%rd61+20];
	sub.f32 	%f1901, %f1899, %f1900;
	ld.global.f32 	%f1902, [%rd64+20];
	fma.rn.f32 	%f1903, %f1863, %f1901, %f1902;
	ld.global.nc.f32 	%f1904, [%rd59+24];
	ld.global.nc.f32 	%f1905, [%rd61+24];
	sub.f32 	%f1906, %f1904, %f1905;
	ld.global.f32 	%f1907, [%rd64+24];
	fma.rn.f32 	%f1908, %f1863, %f1906, %f1907;
	ld.global.nc.f32 	%f1909, [%rd59+28];
	ld.global.nc.f32 	%f1910, [%rd61+28];
	sub.f32 	%f1911, %f1909, %f1910;
	ld.global.f32 	%f1912, [%rd64+28];
	fma.rn.f32 	%f1913, %f1863, %f1911, %f1912;
	ld.global.nc.f32 	%f1914, [%rd59+32];
	ld.global.nc.f32 	%f1915, [%rd61+32];
	sub.f32 	%f1916, %f1914, %f1915;
	ld.global.f32 	%f1917, [%rd64+32];
	fma.rn.f32 	%f1918, %f1863, %f1916, %f1917;
	ld.global.nc.f32 	%f1919, [%rd59+36];
	ld.global.nc.f32 	%f1920, [%rd61+36];
	sub.f32 	%f1921, %f1919, %f1920;
	ld.global.f32 	%f1922, [%rd64+36];
	fma.rn.f32 	%f1923, %f1863, %f1921, %f1922;
	ld.global.nc.f32 	%f1924, [%rd59+40];
	ld.global.nc.f32 	%f1925, [%rd61+40];
	sub.f32 	%f1926, %f1924, %f1925;
	ld.global.f32 	%f1927, [%rd64+40];
	fma.rn.f32 	%f1928, %f1863, %f1926, %f1927;
	ld.global.nc.f32 	%f1929, [%rd59+44];
	ld.global.nc.f32 	%f1930, [%rd61+44];
	sub.f32 	%f1931, %f1929, %f1930;
	ld.global.f32 	%f1932, [%rd64+44];
	fma.rn.f32 	%f1933, %f1863, %f1931, %f1932;
	ld.global.nc.f32 	%f1934, [%rd59+48];
	ld.global.nc.f32 	%f1935, [%rd61+48];
	sub.f32 	%f1936, %f1934, %f1935;
	ld.global.f32 	%f1937, [%rd64+48];
	fma.rn.f32 	%f1938, %f1863, %f1936, %f1937;
	ld.global.nc.f32 	%f1939, [%rd59+52];
	ld.global.nc.f32 	%f1940, [%rd61+52];
	sub.f32 	%f1941, %f1939, %f1940;
	ld.global.f32 	%f1942, [%rd64+52];
	fma.rn.f32 	%f1943, %f1863, %f1941, %f1942;
	ld.global.nc.f32 	%f1944, [%rd59+56];
	ld.global.nc.f32 	%f1945, [%rd61+56];
	sub.f32 	%f1946, %f1944, %f1945;
	ld.global.f32 	%f1947, [%rd64+56];
	fma.rn.f32 	%f1948, %f1863, %f1946, %f1947;
	ld.global.nc.f32 	%f1949, [%rd59+60];
	ld.global.nc.f32 	%f1950, [%rd61+60];
	sub.f32 	%f1951, %f1949, %f1950;
	ld.global.f32 	%f1952, [%rd64+60];
	fma.rn.f32 	%f1953, %f1863, %f1951, %f1952;
	ld.global.nc.f32 	%f1954, [%rd59+64];
	ld.global.nc.f32 	%f1955, [%rd61+64];
	sub.f32 	%f1956, %f1954, %f1955;
	ld.global.f32 	%f1957, [%rd64+64];
	fma.rn.f32 	%f1958, %f1863, %f1956, %f1957;
	ld.global.nc.f32 	%f1959, [%rd59+68];
	ld.global.nc.f32 	%f1960, [%rd61+68];
	sub.f32 	%f1961, %f1959, %f1960;
	ld.global.f32 	%f1962, [%rd64+68];
	fma.rn.f32 	%f1963, %f1863, %f1961, %f1962;
	ld.global.nc.f32 	%f1964, [%rd59+72];
	ld.global.nc.f32 	%f1965, [%rd61+72];
	sub.f32 	%f1966, %f1964, %f1965;
	ld.global.f32 	%f1967, [%rd64+72];
	fma.rn.f32 	%f1968, %f1863, %f1966, %f1967;
	ld.global.nc.f32 	%f1969, [%rd59+76];
	ld.global.nc.f32 	%f1970, [%rd61+76];
	sub.f32 	%f1971, %f1969, %f1970;
	ld.global.f32 	%f1972, [%rd64+76];
	fma.rn.f32 	%f1973, %f1863, %f1971, %f1972;
	ld.global.nc.f32 	%f1974, [%rd59+80];
	ld.global.nc.f32 	%f1975, [%rd61+80];
	sub.f32 	%f1976, %f1974, %f1975;
	ld.global.f32 	%f1977, [%rd64+80];
	fma.rn.f32 	%f1978, %f1863, %f1976, %f1977;
	ld.global.nc.f32 	%f1979, [%rd59+84];
	ld.global.nc.f32 	%f1980, [%rd61+84];
	sub.f32 	%f1981, %f1979, %f1980;
	ld.global.f32 	%f1982, [%rd64+84];
	fma.rn.f32 	%f1983, %f1863, %f1981, %f1982;
	ld.global.nc.f32 	%f1984, [%rd59+88];
	ld.global.nc.f32 	%f1985, [%rd61+88];
	sub.f32 	%f1986, %f1984, %f1985;
	ld.global.f32 	%f1987, [%rd64+88];
	fma.rn.f32 	%f1988, %f1863, %f1986, %f1987;
	ld.global.nc.f32 	%f1989, [%rd59+92];
	ld.global.nc.f32 	%f1990, [%rd61+92];
	sub.f32 	%f1991, %f1989, %f1990;
	ld.global.f32 	%f1992, [%rd64+92];
	fma.rn.f32 	%f1993, %f1863, %f1991, %f1992;
	ld.global.nc.f32 	%f1994, [%rd59+96];
	ld.global.nc.f32 	%f1995, [%rd61+96];
	sub.f32 	%f1996, %f1994, %f1995;
	ld.global.f32 	%f1997, [%rd64+96];
	fma.rn.f32 	%f1998, %f1863, %f1996, %f1997;
	ld.global.nc.f32 	%f1999, [%rd59+100];
	ld.global.nc.f32 	%f2000, [%rd61+100];
	sub.f32 	%f2001, %f1999, %f2000;
	ld.global.f32 	%f2002, [%rd64+100];
	fma.rn.f32 	%f2003, %f1863, %f2001, %f2002;
	ld.global.nc.f32 	%f2004, [%rd59+104];
	ld.global.nc.f32 	%f2005, [%rd61+104];
	sub.f32 	%f2006, %f2004, %f2005;
	ld.global.f32 	%f2007, [%rd64+104];
	fma.rn.f32 	%f2008, %f1863, %f2006, %f2007;
	ld.global.nc.f32 	%f2009, [%rd59+108];
	ld.global.nc.f32 	%f2010, [%rd61+108];
	sub.f32 	%f2011, %f2009, %f2010;
	ld.global.f32 	%f2012, [%rd64+108];
	fma.rn.f32 	%f2013, %f1863, %f2011, %f2012;
	ld.global.nc.f32 	%f2014, [%rd59+112];
	ld.global.nc.f32 	%f2015, [%rd61+112];
	sub.f32 	%f2016, %f2014, %f2015;
	ld.global.f32 	%f2017, [%rd64+112];
	fma.rn.f32 	%f2018, %f1863, %f2016, %f2017;
	ld.global.nc.f32 	%f2019, [%rd59+116];
	ld.global.nc.f32 	%f2020, [%rd61+116];
	sub.f32 	%f2021, %f2019, %f2020;
	ld.global.f32 	%f2022, [%rd64+116];
	fma.rn.f32 	%f2023, %f1863, %f2021, %f2022;
	ld.global.nc.f32 	%f2024, [%rd59+120];
	ld.global.nc.f32 	%f2025, [%rd61+120];
	sub.f32 	%f2026, %f2024, %f2025;
	ld.global.f32 	%f2027, [%rd64+120];
	fma.rn.f32 	%f2028, %f1863, %f2026, %f2027;
	ld.global.nc.f32 	%f2029, [%rd59+124];
	ld.global.nc.f32 	%f2030, [%rd61+124];
	sub.f32 	%f2031, %f2029, %f2030;
	ld.global.f32 	%f2032, [%rd64+124];
	fma.rn.f32 	%f2033, %f1863, %f2031, %f2032;
	mul.f32 	%f2034, %f10, %f11;
	mul.f32 	%f2035, %f2034, %f1862;
	fma.rn.f32 	%f2036, %f2035, %f1876, %f1878;
	fma.rn.f32 	%f2037, %f2035, %f1881, %f1883;
	fma.rn.f32 	%f2038, %f2035, %f1886, %f1888;
	fma.rn.f32 	%f2039, %f2035, %f1891, %f1893;
	fma.rn.f32 	%f2040, %f2035, %f1896, %f1898;
	fma.rn.f32 	%f2041, %f2035, %f1901, %f1903;
	fma.rn.f32 	%f2042, %f2035, %f1906, %f1908;
	fma.rn.f32 	%f2043, %f2035, %f1911, %f1913;
	fma.rn.f32 	%f2044, %f2035, %f1916, %f1918;
	fma.rn.f32 	%f2045, %f2035, %f1921, %f1923;
	fma.rn.f32 	%f2046, %f2035, %f1926, %f1928;
	fma.rn.f32 	%f2047, %f2035, %f1931, %f1933;
	fma.rn.f32 	%f2048, %f2035, %f1936, %f1938;
	fma.rn.f32 	%f2049, %f2035, %f1941, %f1943;
	fma.rn.f32 	%f2050, %f2035, %f1946, %f1948;
	fma.rn.f32 	%f2051, %f2035, %f1951, %f1953;
	fma.rn.f32 	%f2052, %f2035, %f1956, %f1958;
	fma.rn.f32 	%f2053, %f2035, %f1961, %f1963;
	fma.rn.f32 	%f2054, %f2035, %f1966, %f1968;
	fma.rn.f32 	%f2055, %f2035, %f1971, %f1973;
	fma.rn.f32 	%f2056, %f2035, %f1976, %f1978;
	fma.rn.f32 	%f2057, %f2035, %f1981, %f1983;
	fma.rn.f32 	%f2058, %f2035, %f1986, %f1988;
	fma.rn.f32 	%f2059, %f2035, %f1991, %f1993;
	fma.rn.f32 	%f2060, %f2035, %f1996, %f1998;
	fma.rn.f32 	%f2061, %f2035, %f2001, %f2003;
	fma.rn.f32 	%f2062, %f2035, %f2006, %f2008;
	fma.rn.f32 	%f2063, %f2035, %f2011, %f2013;
	fma.rn.f32 	%f2064, %f2035, %f2016, %f2018;
	fma.rn.f32 	%f2065, %f2035, %f2021, %f2023;
	fma.rn.f32 	%f2066, %f2035, %f2026, %f2028;
	fma.rn.f32 	%f2067, %f2035, %f2031, %f2033;
	add.s32 	%r354, %r8, 1;
	mul.f32 	%f2068, %f1861, %f13;
	rem.u32 	%r355, %r354, %r344;
	mul.lo.s32 	%r356, %r355, %r346;
	add.s32 	%r357, %r356, %r345;
	shl.b32 	%r358, %r357, 5;
	add.s32 	%r359, %r356, %r351;
	shl.b32 	%r360, %r359, 5;
	mul.wide.u32 	%rd65, %r360, 4;
	add.s64 	%rd66, %rd3, %rd65;
	ld.global.nc.f32 	%f2069, [%rd66];
	mul.wide.u32 	%rd67, %r358, 4;
	add.s64 	%rd68, %rd3, %rd67;
	ld.global.nc.f32 	%f2070, [%rd68];
	sub.f32 	%f2071, %f2069, %f2070;
	fma.rn.f32 	%f2072, %f2068, %f2071, %f2036;
	ld.global.nc.f32 	%f2073, [%rd66+4];
	ld.global.nc.f32 	%f2074, [%rd68+4];
	sub.f32 	%f2075, %f2073, %f2074;
	fma.rn.f32 	%f2076, %f2068, %f2075, %f2037;
	ld.global.nc.f32 	%f2077, [%rd66+8];
	ld.global.nc.f32 	%f2078, [%rd68+8];
	sub.f32 	%f2079, %f2077, %f2078;
	fma.rn.f32 	%f2080, %f2068, %f2079, %f2038;
	ld.global.nc.f32 	%f2081, [%rd66+12];
	ld.global.nc.f32 	%f2082, [%rd68+12];
	sub.f32 	%f2083, %f2081, %f2082;
	fma.rn.f32 	%f2084, %f2068, %f2083, %f2039;
	ld.global.nc.f32 	%f2085, [%rd66+16];
	ld.global.nc.f32 	%f2086, [%rd68+16];
	sub.f32 	%f2087, %f2085, %f2086;
	fma.rn.f32 	%f2088, %f2068, %f2087, %f2040;
	ld.global.nc.f32 	%f2089, [%rd66+20];
	ld.global.nc.f32 	%f2090, [%rd68+20];
	sub.f32 	%f2091, %f2089, %f2090;
	fma.rn.f32 	%f2092, %f2068, %f2091, %f2041;
	ld.global.nc.f32 	%f2093, [%rd66+24];
	ld.global.nc.f32 	%f2094, [%rd68+24];
	sub.f32 	%f2095, %f2093, %f2094;
	fma.rn.f32 	%f2096, %f2068, %f2095, %f2042;
	ld.global.nc.f32 	%f2097, [%rd66+28];
	ld.global.nc.f32 	%f2098, [%rd68+28];
	sub.f32 	%f2099, %f2097, %f2098;
	fma.rn.f32 	%f2100, %f2068, %f2099, %f2043;
	ld.global.nc.f32 	%f2101, [%rd66+32];
	ld.global.nc.f32 	%f2102, [%rd68+32];
	sub.f32 	%f2103, %f2101, %f2102;
	fma.rn.f32 	%f2104, %f2068, %f2103, %f2044;
	ld.global.nc.f32 	%f2105, [%rd66+36];
	ld.global.nc.f32 	%f2106, [%rd68+36];
	sub.f32 	%f2107, %f2105, %f2106;
	fma.rn.f32 	%f2108, %f2068, %f2107, %f2045;
	ld.global.nc.f32 	%f2109, [%rd66+40];
	ld.global.nc.f32 	%f2110, [%rd68+40];
	sub.f32 	%f2111, %f2109, %f2110;
	fma.rn.f32 	%f2112, %f2068, %f2111, %f2046;
	ld.global.nc.f32 	%f2113, [%rd66+44];
	ld.global.nc.f32 	%f2114, [%rd68+44];
	sub.f32 	%f2115, %f2113, %f2114;
	fma.rn.f32 	%f2116, %f2068, %f2115, %f2047;
	ld.global.nc.f32 	%f2117, [%rd66+48];
	ld.global.nc.f32 	%f2118, [%rd68+48];
	sub.f32 	%f2119, %f2117, %f2118;
	fma.rn.f32 	%f2120, %f2068, %f2119, %f2048;
	ld.global.nc.f32 	%f2121, [%rd66+52];
	ld.global.nc.f32 	%f2122, [%rd68+52];
	sub.f32 	%f2123, %f2121, %f2122;
	fma.rn.f32 	%f2124, %f2068, %f2123, %f2049;
	ld.global.nc.f32 	%f2125, [%rd66+56];
	ld.global.nc.f32 	%f2126, [%rd68+56];
	sub.f32 	%f2127, %f2125, %f2126;
	fma.rn.f32 	%f2128, %f2068, %f2127, %f2050;
	ld.global.nc.f32 	%f2129, [%rd66+60];
	ld.global.nc.f32 	%f2130, [%rd68+60];
	sub.f32 	%f2131, %f2129, %f2130;
	fma.rn.f32 	%f2132, %f2068, %f2131, %f2051;
	ld.global.nc.f32 	%f2133, [%rd66+64];
	ld.global.nc.f32 	%f2134, [%rd68+64];
	sub.f32 	%f2135, %f2133, %f2134;
	fma.rn.f32 	%f2136, %f2068, %f2135, %f2052;
	ld.global.nc.f32 	%f2137, [%rd66+68];
	ld.global.nc.f32 	%f2138, [%rd68+68];
	sub.f32 	%f2139, %f2137, %f2138;
	fma.rn.f32 	%f2140, %f2068, %f2139, %f2053;
	ld.global.nc.f32 	%f2141, [%rd66+72];
	ld.global.nc.f32 	%f2142, [%rd68+72];
	sub.f32 	%f2143, %f2141, %f2142;
	fma.rn.f32 	%f2144, %f2068, %f2143, %f2054;
	ld.global.nc.f32 	%f2145, [%rd66+76];
	ld.global.nc.f32 	%f2146, [%rd68+76];
	sub.f32 	%f2147, %f2145, %f2146;
	fma.rn.f32 	%f2148, %f2068, %f2147, %f2055;
	ld.global.nc.f32 	%f2149, [%rd66+80];
	ld.global.nc.f32 	%f2150, [%rd68+80];
	sub.f32 	%f2151, %f2149, %f2150;
	fma.rn.f32 	%f2152, %f2068, %f2151, %f2056;
	ld.global.nc.f32 	%f2153, [%rd66+84];
	ld.global.nc.f32 	%f2154, [%rd68+84];
	sub.f32 	%f2155, %f2153, %f2154;
	fma.rn.f32 	%f2156, %f2068, %f2155, %f2057;
	ld.global.nc.f32 	%f2157, [%rd66+88];
	ld.global.nc.f32 	%f2158, [%rd68+88];
	sub.f32 	%f2159, %f2157, %f2158;
	fma.rn.f32 	%f2160, %f2068, %f2159, %f2058;
	ld.global.nc.f32 	%f2161, [%rd66+92];
	ld.global.nc.f32 	%f2162, [%rd68+92];
	sub.f32 	%f2163, %f2161, %f2162;
	fma.rn.f32 	%f2164, %f2068, %f2163, %f2059;
	ld.global.nc.f32 	%f2165, [%rd66+96];
	ld.global.nc.f32 	%f2166, [%rd68+96];
	sub.f32 	%f2167, %f2165, %f2166;
	fma.rn.f32 	%f2168, %f2068, %f2167, %f2060;
	ld.global.nc.f32 	%f2169, [%rd66+100];
	ld.global.nc.f32 	%f2170, [%rd68+100];
	sub.f32 	%f2171, %f2169, %f2170;
	fma.rn.f32 	%f2172, %f2068, %f2171, %f2061;
	ld.global.nc.f32 	%f2173, [%rd66+104];
	ld.global.nc.f32 	%f2174, [%rd68+104];
	sub.f32 	%f2175, %f2173, %f2174;
	fma.rn.f32 	%f2176, %f2068, %f2175, %f2062;
	ld.global.nc.f32 	%f2177, [%rd66+108];
	ld.global.nc.f32 	%f2178, [%rd68+108];
	sub.f32 	%f2179, %f2177, %f2178;
	fma.rn.f32 	%f2180, %f2068, %f2179, %f2063;
	ld.global.nc.f32 	%f2181, [%rd66+112];
	ld.global.nc.f32 	%f2182, [%rd68+112];
	sub.f32 	%f2183, %f2181, %f2182;
	fma.rn.f32 	%f2184, %f2068, %f2183, %f2064;
	ld.global.nc.f32 	%f2185, [%rd66+116];
	ld.global.nc.f32 	%f2186, [%rd68+116];
	sub.f32 	%f2187, %f2185, %f2186;
	fma.rn.f32 	%f2188, %f2068, %f2187, %f2065;
	ld.global.nc.f32 	%f2189, [%rd66+120];
	ld.global.nc.f32 	%f2190, [%rd68+120];
	sub.f32 	%f2191, %f2189, %f2190;
	fma.rn.f32 	%f2192, %f2068, %f2191, %f2066;
	ld.global.nc.f32 	%f2193, [%rd66+124];
	ld.global.nc.f32 	%f2194, [%rd68+124];
	sub.f32 	%f2195, %f2193, %f2194;
	fma.rn.f32 	%f2196, %f2068, %f2195, %f2067;
	mul.f32 	%f2197, %f2034, %f13;
	fma.rn.f32 	%f2198, %f2197, %f2071, %f2072;
	st.global.f32 	[%rd64], %f2198;
	fma.rn.f32 	%f2199, %f2197, %f2075, %f2076;
	st.global.f32 	[%rd64+4], %f2199;
	fma.rn.f32 	%f2200, %f2197, %f2079, %f2080;
	st.global.f32 	[%rd64+8], %f2200;
	fma.rn.f32 	%f2201, %f2197, %f2083, %f2084;
	st.global.f32 	[%rd64+12], %f2201;
	fma.rn.f32 	%f2202, %f2197, %f2087, %f2088;
	st.global.f32 	[%rd64+16], %f2202;
	fma.rn.f32 	%f2203, %f2197, %f2091, %f2092;
	st.global.f32 	[%rd64+20], %f2203;
	fma.rn.f32 	%f2204, %f2197, %f2095, %f2096;
	st.global.f32 	[%rd64+24], %f2204;
	fma.rn.f32 	%f2205, %f2197, %f2099, %f2100;
	st.global.f32 	[%rd64+28], %f2205;
	fma.rn.f32 	%f2206, %f2197, %f2103, %f2104;
	st.global.f32 	[%rd64+32], %f2206;
	fma.rn.f32 	%f2207, %f2197, %f2107, %f2108;
	st.global.f32 	[%rd64+36], %f2207;
	fma.rn.f32 	%f2208, %f2197, %f2111, %f2112;
	st.global.f32 	[%rd64+40], %f2208;
	fma.rn.f32 	%f2209, %f2197, %f2115, %f2116;
	st.global.f32 	[%rd64+44], %f2209;
	fma.rn.f32 	%f2210, %f2197, %f2119, %f2120;
	st.global.f32 	[%rd64+48], %f2210;
	fma.rn.f32 	%f2211, %f2197, %f2123, %f2124;
	st.global.f32 	[%rd64+52], %f2211;
	fma.rn.f32 	%f2212, %f2197, %f2127, %f2128;
	st.global.f32 	[%rd64+56], %f2212;
	fma.rn.f32 	%f2213, %f2197, %f2131, %f2132;
	st.global.f32 	[%rd64+60], %f2213;
	fma.rn.f32 	%f2214, %f2197, %f2135, %f2136;
	st.global.f32 	[%rd64+64], %f2214;
	fma.rn.f32 	%f2215, %f2197, %f2139, %f2140;
	st.global.f32 	[%rd64+68], %f2215;
	fma.rn.f32 	%f2216, %f2197, %f2143, %f2144;
	st.global.f32 	[%rd64+72], %f2216;
	fma.rn.f32 	%f2217, %f2197, %f2147, %f2148;
	st.global.f32 	[%rd64+76], %f2217;
	fma.rn.f32 	%f2218, %f2197, %f2151, %f2152;
	st.global.f32 	[%rd64+80], %f2218;
	fma.rn.f32 	%f2219, %f2197, %f2155, %f2156;
	st.global.f32 	[%rd64+84], %f2219;
	fma.rn.f32 	%f2220, %f2197, %f2159, %f2160;
	st.global.f32 	[%rd64+88], %f2220;
	fma.rn.f32 	%f2221, %f2197, %f2163, %f2164;
	st.global.f32 	[%rd64+92], %f2221;
	fma.rn.f32 	%f2222, %f2197, %f2167, %f2168;
	st.global.f32 	[%rd64+96], %f2222;
	fma.rn.f32 	%f2223, %f2197, %f2171, %f2172;
	st.global.f32 	[%rd64+100], %f2223;
	fma.rn.f32 	%f2224, %f2197, %f2175, %f2176;
	st.global.f32 	[%rd64+104], %f2224;
	fma.rn.f32 	%f2225, %f2197, %f2179, %f2180;
	st.global.f32 	[%rd64+108], %f2225;
	fma.rn.f32 	%f2226, %f2197, %f2183, %f2184;
	st.global.f32 	[%rd64+112], %f2226;
	fma.rn.f32 	%f2227, %f2197, %f2187, %f2188;
	st.global.f32 	[%rd64+116], %f2227;
	fma.rn.f32 	%f2228, %f2197, %f2191, %f2192;
	st.global.f32 	[%rd64+120], %f2228;
	fma.rn.f32 	%f2229, %f2197, %f2195, %f2196;
	st.global.f32 	[%rd64+124], %f2229;
	add.s32 	%r361, %r7, 1;
	sub.f32 	%f2230, %f1859, %f12;
	mul.f32 	%f2231, %f1861, %f2230;
	rem.u32 	%r362, %r7, %r344;
	mul.lo.s32 	%r363, %r362, %r344;
	add.s32 	%r364, %r357, %r363;
	shl.b32 	%r365, %r364, 5;
	rem.u32 	%r366, %r361, %r344;
	mul.lo.s32 	%r367, %r366, %r344;
	add.s32 	%r368, %r357, %r367;
	shl.b32 	%r369, %r368, 5;
	mul.wide.u32 	%rd69, %r369, 4;
	add.s64 	%rd70, %rd3, %rd69;
	ld.global.nc.f32 	%f2232, [%rd70];
	mul.wide.u32 	%rd71, %r365, 4;
	add.s64 	%rd72, %rd3, %rd71;
	ld.global.nc.f32 	%f2233, [%rd72];
	sub.f32 	%f2234, %f2232, %f2233;
	ld.global.f32 	%f2235, [%rd64+128];
	fma.rn.f32 	%f2236, %f2231, %f2234, %f2235;
	ld.global.nc.f32 	%f2237, [%rd70+4];
	ld.global.nc.f32 	%f2238, [%rd72+4];
	sub.f32 	%f2239, %f2237, %f2238;
	ld.global.f32 	%f2240, [%rd64+132];
	fma.rn.f32 	%f2241, %f2231, %f2239, %f2240;
	ld.global.nc.f32 	%f2242, [%rd70+8];
	ld.global.nc.f32 	%f2243, [%rd72+8];
	sub.f32 	%f2244, %f2242, %f2243;
	ld.global.f32 	%f2245, [%rd64+136];
	fma.rn.f32 	%f2246, %f2231, %f2244, %f2245;
	ld.global.nc.f32 	%f2247, [%rd70+12];
	ld.global.nc.f32 	%f2248, [%rd72+12];
	sub.f32 	%f2249, %f2247, %f2248;
	ld.global.f32 	%f2250, [%rd64+140];
	fma.rn.f32 	%f2251, %f2231, %f2249, %f2250;
	ld.global.nc.f32 	%f2252, [%rd70+16];
	ld.global.nc.f32 	%f2253, [%rd72+16];
	sub.f32 	%f2254, %f2252, %f2253;
	ld.global.f32 	%f2255, [%rd64+144];
	fma.rn.f32 	%f2256, %f2231, %f2254, %f2255;
	ld.global.nc.f32 	%f2257, [%rd70+20];
	ld.global.nc.f32 	%f2258, [%rd72+20];
	sub.f32 	%f2259, %f2257, %f2258;
	ld.global.f32 	%f2260, [%rd64+148];
	fma.rn.f32 	%f2261, %f2231, %f2259, %f2260;
	ld.global.nc.f32 	%f2262, [%rd70+24];
	ld.global.nc.f32 	%f2263, [%rd72+24];
	sub.f32 	%f2264, %f2262, %f2263;
	ld.global.f32 	%f2265, [%rd64+152];
	fma.rn.f32 	%f2266, %f2231, %f2264, %f2265;
	ld.global.nc.f32 	%f2267, [%rd70+28];
	ld.global.nc.f32 	%f2268, [%rd72+28];
	sub.f32 	%f2269, %f2267, %f2268;
	ld.global.f32 	%f2270, [%rd64+156];
	fma.rn.f32 	%f2271, %f2231, %f2269, %f2270;
	ld.global.nc.f32 	%f2272, [%rd70+32];
	ld.global.nc.f32 	%f2273, [%rd72+32];
	sub.f32 	%f2274, %f2272, %f2273;
	ld.global.f32 	%f2275, [%rd64+160];
	fma.rn.f32 	%f2276, %f2231, %f2274, %f2275;
	ld.global.nc.f32 	%f2277, [%rd70+36];
	ld.global.nc.f32 	%f2278, [%rd72+36];
	sub.f32 	%f2279, %f2277, %f2278;
	ld.global.f32 	%f2280, [%rd64+164];
	fma.rn.f32 	%f2281, %f2231, %f2279, %f2280;
	ld.global.nc.f32 	%f2282, [%rd70+40];
	ld.global.nc.f32 	%f2283, [%rd72+40];
	sub.f32 	%f2284, %f2282, %f2283;
	ld.global.f32 	%f2285, [%rd64+168];
	fma.rn.f32 	%f2286, %f2231, %f2284, %f2285;
	ld.global.nc.f32 	%f2287, [%rd70+44];
	ld.global.nc.f32 	%f2288, [%rd72+44];
	sub.f32 	%f2289, %f2287, %f2288;
	ld.global.f32 	%f2290, [%rd64+172];
	fma.rn.f32 	%f2291, %f2231, %f2289, %f2290;
	ld.global.nc.f32 	%f2292, [%rd70+48];
	ld.global.nc.f32 	%f2293, [%rd72+48];
	sub.f32 	%f2294, %f2292, %f2293;
	ld.global.f32 	%f2295, [%rd64+176];
	fma.rn.f32 	%f2296, %f2231, %f2294, %f2295;
	ld.global.nc.f32 	%f2297, [%rd70+52];
	ld.global.nc.f32 	%f2298, [%rd72+52];
	sub.f32 	%f2299, %f2297, %f2298;
	ld.global.f32 	%f2300, [%rd64+180];
	fma.rn.f32 	%f2301, %f2231, %f2299, %f2300;
	ld.global.nc.f32 	%f2302, [%rd70+56];
	ld.global.nc.f32 	%f2303, [%rd72+56];
	sub.f32 	%f2304, %f2302, %f2303;
	ld.global.f32 	%f2305, [%rd64+184];
	fma.rn.f32 	%f2306, %f2231, %f2304, %f2305;
	ld.global.nc.f32 	%f2307, [%rd70+60];
	ld.global.nc.f32 	%f2308, [%rd72+60];
	sub.f32 	%f2309, %f2307, %f2308;
	ld.global.f32 	%f2310, [%rd64+188];
	fma.rn.f32 	%f2311, %f2231, %f2309, %f2310;
	ld.global.nc.f32 	%f2312, [%rd70+64];
	ld.global.nc.f32 	%f2313, [%rd72+64];
	sub.f32 	%f2314, %f2312, %f2313;
	ld.global.f32 	%f2315, [%rd64+192];
	fma.rn.f32 	%f2316, %f2231, %f2314, %f2315;
	ld.global.nc.f32 	%f2317, [%rd70+68];
	ld.global.nc.f32 	%f2318, [%rd72+68];
	sub.f32 	%f2319, %f2317, %f2318;
	ld.global.f32 	%f2320, [%rd64+196];
	fma.rn.f32 	%f2321, %f2231, %f2319, %f2320;
	ld.global.nc.f32 	%f2322, [%rd70+72];
	ld.global.nc.f32 	%f2323, [%rd72+72];
	sub.f32 	%f2324, %f2322, %f2323;
	ld.global.f32 	%f2325, [%rd64+200];
	fma.rn.f32 	%f2326, %f2231, %f2324, %f2325;
	ld.global.nc.f32 	%f2327, [%rd70+76];
	ld.global.nc.f32 	%f2328, [%rd72+76];
	sub.f32 	%f2329, %f2327, %f2328;
	ld.global.f32 	%f2330, [%rd64+204];
	fma.rn.f32 	%f2331, %f2231, %f2329, %f2330;
	ld.global.nc.f32 	%f2332, [%rd70+80];
	ld.global.nc.f32 	%f2333, [%rd72+80];
	sub.f32 	%f2334, %f2332, %f2333;
	ld.global.f32 	%f2335, [%rd64+208];
	fma.rn.f32 	%f2336, %f2231, %f2334, %f2335;
	ld.global.nc.f32 	%f2337, [%rd70+84];
	ld.global.nc.f32 	%f2338, [%rd72+84];
	sub.f32 	%f2339, %f2337, %f2338;
	ld.global.f32 	%f2340, [%rd64+212];
	fma.rn.f32 	%f2341, %f2231, %f2339, %f2340;
	ld.global.nc.f32 	%f2342, [%rd70+88];
	ld.global.nc.f32 	%f2343, [%rd72+88];
	sub.f32 	%f2344, %f2342, %f2343;
	ld.global.f32 	%f2345, [%rd64+216];
	fma.rn.f32 	%f2346, %f2231, %f2344, %f2345;
	ld.global.nc.f32 	%f2347, [%rd70+92];
	ld.global.nc.f32 	%f2348, [%rd72+92];
	sub.f32 	%f2349, %f2347, %f2348;
	ld.global.f32 	%f2350, [%rd64+220];
	fma.rn.f32 	%f2351, %f2231, %f2349, %f2350;
	ld.global.nc.f32 	%f2352, [%rd70+96];
	ld.global.nc.f32 	%f2353, [%rd72+96];
	sub.f32 	%f2354, %f2352, %f2353;
	ld.global.f32 	%f2355, [%rd64+224];
	fma.rn.f32 	%f2356, %f2231, %f2354, %f2355;
	ld.global.nc.f32 	%f2357, [%rd70+100];
	ld.global.nc.f32 	%f2358, [%rd72+100];
	sub.f32 	%f2359, %f2357, %f2358;
	ld.global.f32 	%f2360, [%rd64+228];
	fma.rn.f32 	%f2361, %f2231, %f2359, %f2360;
	ld.global.nc.f32 	%f2362, [%rd70+104];
	ld.global.nc.f32 	%f2363, [%rd72+104];
	sub.f32 	%f2364, %f2362, %f2363;
	ld.global.f32 	%f2365, [%rd64+232];
	fma.rn.f32 	%f2366, %f2231, %f2364, %f2365;
	ld.global.nc.f32 	%f2367, [%rd70+108];
	ld.global.nc.f32 	%f2368, [%rd72+108];
	sub.f32 	%f2369, %f2367, %f2368;
	ld.global.f32 	%f2370, [%rd64+236];
	fma.rn.f32 	%f2371, %f2231, %f2369, %f2370;
	ld.global.nc.f32 	%f2372, [%rd70+112];
	ld.global.nc.f32 	%f2373, [%rd72+112];
	sub.f32 	%f2374, %f2372, %f2373;
	ld.global.f32 	%f2375, [%rd64+240];
	fma.rn.f32 	%f2376, %f2231, %f2374, %f2375;
	ld.global.nc.f32 	%f2377, [%rd70+116];
	ld.global.nc.f32 	%f2378, [%rd72+116];
	sub.f32 	%f2379, %f2377, %f2378;
	ld.global.f32 	%f2380, [%rd64+244];
	fma.rn.f32 	%f2381, %f2231, %f2379, %f2380;
	ld.global.nc.f32 	%f2382, [%rd70+120];
	ld.global.nc.f32 	%f2383, [%rd72+120];
	sub.f32 	%f2384, %f2382, %f2383;
	ld.global.f32 	%f2385, [%rd64+248];
	fma.rn.f32 	%f2386, %f2231, %f2384, %f2385;
	ld.global.nc.f32 	%f2387, [%rd70+124];
	ld.global.nc.f32 	%f2388, [%rd72+124];
	sub.f32 	%f2389, %f2387, %f2388;
	ld.global.f32 	%f2390, [%rd64+252];
	fma.rn.f32 	%f2391, %f2231, %f2389, %f2390;
	mul.f32 	%f2392, %f2034, %f2230;
	add.s32 	%r370, %r359, %r363;
	shl.b32 	%r371, %r370, 5;
	add.s32 	%r372, %r359, %r367;
	shl.b32 	%r373, %r372, 5;
	mul.wide.u32 	%rd73, %r373, 4;
	add.s64 	%rd74, %rd3, %rd73;
	ld.global.nc.f32 	%f2393, [%rd74];
	mul.wide.u32 	%rd75, %r371, 4;
	add.s64 	%rd76, %rd3, %rd75;
	ld.global.nc.f32 	%f2394, [%rd76];
	sub.f32 	%f2395, %f2393, %f2394;
	fma.rn.f32 	%f2396, %f2392, %f2395, %f2236;
	ld.global.nc.f32 	%f2397, [%rd74+4];
	ld.global.nc.f32 	%f2398, [%rd76+4];
	sub.f32 	%f2399, %f2397, %f2398;
	fma.rn.f32 	%f2400, %f2392, %f2399, %f2241;
	ld.global.nc.f32 	%f2401, [%rd74+8];
	ld.global.nc.f32 	%f2402, [%rd76+8];
	sub.f32 	%f2403, %f2401, %f2402;
	fma.rn.f32 	%f2404, %f2392, %f2403, %f2246;
	ld.global.nc.f32 	%f2405, [%rd74+12];
	ld.global.nc.f32 	%f2406, [%rd76+12];
	sub.f32 	%f2407, %f2405, %f2406;
	fma.rn.f32 	%f2408, %f2392, %f2407, %f2251;
	ld.global.nc.f32 	%f2409, [%rd74+16];
	ld.global.nc.f32 	%f2410, [%rd76+16];
	sub.f32 	%f2411, %f2409, %f2410;
	fma.rn.f32 	%f2412, %f2392, %f2411, %f2256;
	ld.global.nc.f32 	%f2413, [%rd74+20];
	ld.global.nc.f32 	%f2414, [%rd76+20];
	sub.f32 	%f2415, %f2413, %f2414;
	fma.rn.f32 	%f2416, %f2392, %f2415, %f2261;
	ld.global.nc.f32 	%f2417, [%rd74+24];
	ld.global.nc.f32 	%f2418, [%rd76+24];
	sub.f32 	%f2419, %f2417, %f2418;
	fma.rn.f32 	%f2420, %f2392, %f2419, %f2266;
	ld.global.nc.f32 	%f2421, [%rd74+28];
	ld.global.nc.f32 	%f2422, [%rd76+28];
	sub.f32 	%f2423, %f2421, %f2422;
	fma.rn.f32 	%f2424, %f2392, %f2423, %f2271;
	ld.global.nc.f32 	%f2425, [%rd74+32];
	ld.global.nc.f32 	%f2426, [%rd76+32];
	sub.f32 	%f2427, %f2425, %f2426;
	fma.rn.f32 	%f2428, %f2392, %f2427, %f2276;
	ld.global.nc.f32 	%f2429, [%rd74+36];
	ld.global.nc.f32 	%f2430, [%rd76+36];
	sub.f32 	%f2431, %f2429, %f2430;
	fma.rn.f32 	%f2432, %f2392, %f2431, %f2281;
	ld.global.nc.f32 	%f2433, [%rd74+40];
	ld.global.nc.f32 	%f2434, [%rd76+40];
	sub.f32 	%f2435, %f2433, %f2434;
	fma.rn.f32 	%f2436, %f2392, %f2435, %f2286;
	ld.global.nc.f32 	%f2437, [%rd74+44];
	ld.global.nc.f32 	%f2438, [%rd76+44];
	sub.f32 	%f2439, %f2437, %f2438;
	fma.rn.f32 	%f2440, %f2392, %f2439, %f2291;
	ld.global.nc.f32 	%f2441, [%rd74+48];
	ld.global.nc.f32 	%f2442, [%rd76+48];
	sub.f32 	%f2443, %f2441, %f2442;
	fma.rn.f32 	%f2444, %f2392, %f2443, %f2296;
	ld.global.nc.f32 	%f2445, [%rd74+52];
	ld.global.nc.f32 	%f2446, [%rd76+52];
	sub.f32 	%f2447, %f2445, %f2446;
	fma.rn.f32 	%f2448, %f2392, %f2447, %f2301;
	ld.global.nc.f32 	%f2449, [%rd74+56];
	ld.global.nc.f32 	%f2450, [%rd76+56];
	sub.f32 	%f2451, %f2449, %f2450;
	fma.rn.f32 	%f2452, %f2392, %f2451, %f2306;
	ld.global.nc.f32 	%f2453, [%rd74+60];
	ld.global.nc.f32 	%f2454, [%rd76+60];
	sub.f32 	%f2455, %f2453, %f2454;
	fma.rn.f32 	%f2456, %f2392, %f2455, %f2311;
	ld.global.nc.f32 	%f2457, [%rd74+64];
	ld.global.nc.f32 	%f2458, [%rd76+64];
	sub.f32 	%f2459, %f2457, %f2458;
	fma.rn.f32 	%f2460, %f2392, %f2459, %f2316;
	ld.global.nc.f32 	%f2461, [%rd74+68];
	ld.global.nc.f32 	%f2462, [%rd76+68];
	sub.f32 	%f2463, %f2461, %f2462;
	fma.rn.f32 	%f2464, %f2392, %f2463, %f2321;
	ld.global.nc.f32 	%f2465, [%rd74+72];
	ld.global.nc.f32 	%f2466, [%rd76+72];
	sub.f32 	%f2467, %f2465, %f2466;
	fma.rn.f32 	%f2468, %f2392, %f2467, %f2326;
	ld.global.nc.f32 	%f2469, [%rd74+76];
	ld.global.nc.f32 	%f2470, [%rd76+76];
	sub.f32 	%f2471, %f2469, %f2470;
	fma.rn.f32 	%f2472, %f2392, %f2471, %f2331;
	ld.global.nc.f32 	%f2473, [%rd74+80];
	ld.global.nc.f32 	%f2474, [%rd76+80];
	sub.f32 	%f2475, %f2473, %f2474;
	fma.rn.f32 	%f2476, %f2392, %f2475, %f2336;
	ld.global.nc.f32 	%f2477, [%rd74+84];
	ld.global.nc.f32 	%f2478, [%rd76+84];
	sub.f32 	%f2479, %f2477, %f2478;
	fma.rn.f32 	%f2480, %f2392, %f2479, %f2341;
	ld.global.nc.f32 	%f2481, [%rd74+88];
	ld.global.nc.f32 	%f2482, [%rd76+88];
	sub.f32 	%f2483, %f2481, %f2482;
	fma.rn.f32 	%f2484, %f2392, %f2483, %f2346;
	ld.global.nc.f32 	%f2485, [%rd74+92];
	ld.global.nc.f32 	%f2486, [%rd76+92];
	sub.f32 	%f2487, %f2485, %f2486;
	fma.rn.f32 	%f2488, %f2392, %f2487, %f2351;
	ld.global.nc.f32 	%f2489, [%rd74+96];
	ld.global.nc.f32 	%f2490, [%rd76+96];
	sub.f32 	%f2491, %f2489, %f2490;
	fma.rn.f32 	%f2492, %f2392, %f2491, %f2356;
	ld.global.nc.f32 	%f2493, [%rd74+100];
	ld.global.nc.f32 	%f2494, [%rd76+100];
	sub.f32 	%f2495, %f2493, %f2494;
	fma.rn.f32 	%f2496, %f2392, %f2495, %f2361;
	ld.global.nc.f32 	%f2497, [%rd74+104];
	ld.global.nc.f32 	%f2498, [%rd76+104];
	sub.f32 	%f2499, %f2497, %f2498;
	fma.rn.f32 	%f2500, %f2392, %f2499, %f2366;
	ld.global.nc.f32 	%f2501, [%rd74+108];
	ld.global.nc.f32 	%f2502, [%rd76+108];
	sub.f32 	%f2503, %f2501, %f2502;
	fma.rn.f32 	%f2504, %f2392, %f2503, %f2371;
	ld.global.nc.f32 	%f2505, [%rd74+112];
	ld.global.nc.f32 	%f2506, [%rd76+112];
	sub.f32 	%f2507, %f2505, %f2506;
	fma.rn.f32 	%f2508, %f2392, %f2507, %f2376;
	ld.global.nc.f32 	%f2509, [%rd74+116];
	ld.global.nc.f32 	%f2510, [%rd76+116];
	sub.f32 	%f2511, %f2509, %f2510;
	fma.rn.f32 	%f2512, %f2392, %f2511, %f2381;
	ld.global.nc.f32 	%f2513, [%rd74+120];
	ld.global.nc.f32 	%f2514, [%rd76+120];
	sub.f32 	%f2515, %f2513, %f2514;
	fma.rn.f32 	%f2516, %f2392, %f2515, %f2386;
	ld.global.nc.f32 	%f2517, [%rd74+124];
	ld.global.nc.f32 	%f2518, [%rd76+124];
	sub.f32 	%f2519, %f2517, %f2518;
	fma.rn.f32 	%f2520, %f2392, %f2519, %f2391;
	mul.f32 	%f2521, %f1861, %f12;
	fma.rn.f32 	%f2522, %f2521, %f2234, %f2396;
	fma.rn.f32 	%f2523, %f2521, %f2239, %f2400;
	fma.rn.f32 	%f2524, %f2521, %f2244, %f2404;
	fma.rn.f32 	%f2525, %f2521, %f2249, %f2408;
	fma.rn.f32 	%f2526, %f2521, %f2254, %f2412;
	fma.rn.f32 	%f2527, %f2521, %f2259, %f2416;
	fma.rn.f32 	%f2528, %f2521, %f2264, %f2420;
	fma.rn.f32 	%f2529, %f2521, %f2269, %f2424;
	fma.rn.f32 	%f2530, %f2521, %f2274, %f2428;
	fma.rn.f32 	%f2531, %f2521, %f2279, %f2432;
	fma.rn.f32 	%f2532, %f2521, %f2284, %f2436;
	fma.rn.f32 	%f2533, %f2521, %f2289, %f2440;
	fma.rn.f32 	%f2534, %f2521, %f2294, %f2444;
	fma.rn.f32 	%f2535, %f2521, %f2299, %f2448;
	fma.rn.f32 	%f2536, %f2521, %f2304, %f2452;
	fma.rn.f32 	%f2537, %f2521, %f2309, %f2456;
	fma.rn.f32 	%f2538, %f2521, %f2314, %f2460;
	fma.rn.f32 	%f2539, %f2521, %f2319, %f2464;
	fma.rn.f32 	%f2540, %f2521, %f2324, %f2468;
	fma.rn.f32 	%f2541, %f2521, %f2329, %f2472;
	fma.rn.f32 	%f2542, %f2521, %f2334, %f2476;
	fma.rn.f32 	%f2543, %f2521, %f2339, %f2480;
	fma.rn.f32 	%f2544, %f2521, %f2344, %f2484;
	fma.rn.f32 	%f2545, %f2521, %f2349, %f2488;
	fma.rn.f32 	%f2546, %f2521, %f2354, %f2492;
	fma.rn.f32 	%f2547, %f2521, %f2359, %f2496;
	fma.rn.f32 	%f2548, %f2521, %f2364, %f2500;
	fma.rn.f32 	%f2549, %f2521, %f2369, %f2504;
	fma.rn.f32 	%f2550, %f2521, %f2374, %f2508;
	fma.rn.f32 	%f2551, %f2521, %f2379, %f2512;
	fma.rn.f32 	%f2552, %f2521, %f2384, %f2516;
	fma.rn.f32 	%f2553, %f2521, %f2389, %f2520;
	mul.f32 	%f2554, %f2034, %f12;
	fma.rn.f32 	%f2555, %f2554, %f2395, %f2522;
	st.global.f32 	[%rd64+128], %f2555;
	fma.rn.f32 	%f2556, %f2554, %f2399, %f2523;
	st.global.f32 	[%rd64+132], %f2556;
	fma.rn.f32 	%f2557, %f2554, %f2403, %f2524;
	st.global.f32 	[%rd64+136], %f2557;
	fma.rn.f32 	%f2558, %f2554, %f2407, %f2525;
	st.global.f32 	[%rd64+140], %f2558;
	fma.rn.f32 	%f2559, %f2554, %f2411, %f2526;
	st.global.f32 	[%rd64+144], %f2559;
	fma.rn.f32 	%f2560, %f2554, %f2415, %f2527;
	st.global.f32 	[%rd64+148], %f2560;
	fma.rn.f32 	%f2561, %f2554, %f2419, %f2528;
	st.global.f32 	[%rd64+152], %f2561;
	fma.rn.f32 	%f2562, %f2554, %f2423, %f2529;
	st.global.f32 	[%rd64+156], %f2562;
	fma.rn.f32 	%f2563, %f2554, %f2427, %f2530;
	st.global.f32 	[%rd64+160], %f2563;
	fma.rn.f32 	%f2564, %f2554, %f2431, %f2531;
	st.global.f32 	[%rd64+164], %f2564;
	fma.rn.f32 	%f2565, %f2554, %f2435, %f2532;
	st.global.f32 	[%rd64+168], %f2565;
	fma.rn.f32 	%f2566, %f2554, %f2439, %f2533;
	st.global.f32 	[%rd64+172], %f2566;
	fma.rn.f32 	%f2567, %f2554, %f2443, %f2534;
	st.global.f32 	[%rd64+176], %f2567;
	fma.rn.f32 	%f2568, %f2554, %f2447, %f2535;
	st.global.f32 	[%rd64+180], %f2568;
	fma.rn.f32 	%f2569, %f2554, %f2451, %f2536;
	st.global.f32 	[%rd64+184], %f2569;
	fma.rn.f32 	%f2570, %f2554, %f2455, %f2537;
	st.global.f32 	[%rd64+188], %f2570;
	fma.rn.f32 	%f2571, %f2554, %f2459, %f2538;
	st.global.f32 	[%rd64+192], %f2571;
	fma.rn.f32 	%f2572, %f2554, %f2463, %f2539;
	st.global.f32 	[%rd64+196], %f2572;
	fma.rn.f32 	%f2573, %f2554, %f2467, %f2540;
	st.global.f32 	[%rd64+200], %f2573;
	fma.rn.f32 	%f2574, %f2554, %f2471, %f2541;
	st.global.f32 	[%rd64+204], %f2574;
	fma.rn.f32 	%f2575, %f2554, %f2475, %f2542;
	st.global.f32 	[%rd64+208], %f2575;
	fma.rn.f32 	%f2576, %f2554, %f2479, %f2543;
	st.global.f32 	[%rd64+212], %f2576;
	fma.rn.f32 	%f2577, %f2554, %f2483, %f2544;
	st.global.f32 	[%rd64+216], %f2577;
	fma.rn.f32 	%f2578, %f2554, %f2487, %f2545;
	st.global.f32 	[%rd64+220], %f2578;
	fma.rn.f32 	%f2579, %f2554, %f2491, %f2546;
	st.global.f32 	[%rd64+224], %f2579;
	fma.rn.f32 	%f2580, %f2554, %f2495, %f2547;
	st.global.f32 	[%rd64+228], %f2580;
	fma.rn.f32 	%f2581, %f2554, %f2499, %f2548;
	st.global.f32 	[%rd64+232], %f2581;
	fma.rn.f32 	%f2582, %f2554, %f2503, %f2549;
	st.global.f32 	[%rd64+236], %f2582;
	fma.rn.f32 	%f2583, %f2554, %f2507, %f2550;
	st.global.f32 	[%rd64+240], %f2583;
	fma.rn.f32 	%f2584, %f2554, %f2511, %f2551;
	st.global.f32 	[%rd64+244], %f2584;
	fma.rn.f32 	%f2585, %f2554, %f2515, %f2552;
	st.global.f32 	[%rd64+248], %f2585;
	fma.rn.f32 	%f2586, %f2554, %f2519, %f2553;
	st.global.f32 	[%rd64+252], %f2586;
	add.s32 	%r374, %r349, %r363;
	shl.b32 	%r375, %r374, 5;
	mul.wide.u32 	%rd77, %r375, 4;
	add.s64 	%rd78, %rd3, %rd77;
	ld.global.nc.f32 	%f2587, [%rd78];
	sub.f32 	%f2588, %f2233, %f2587;
	ld.global.f32 	%f2589, [%rd64+256];
	fma.rn.f32 	%f2590, %f2231, %f2588, %f2589;
	ld.global.nc.f32 	%f2591, [%rd78+4];
	sub.f32 	%f2592, %f2238, %f2591;
	ld.global.f32 	%f2593, [%rd64+260];
	fma.rn.f32 	%f2594, %f2231, %f2592, %f2593;
	ld.global.nc.f32 	%f2595, [%rd78+8];
	sub.f32 	%f2596, %f2243, %f2595;
	ld.global.f32 	%f2597, [%rd64+264];
	fma.rn.f32 	%f2598, %f2231, %f2596, %f2597;
	ld.global.nc.f32 	%f2599, [%rd78+12];
	sub.f32 	%f2600, %f2248, %f2599;
	ld.global.f32 	%f2601, [%rd64+268];
	fma.rn.f32 	%f2602, %f2231, %f2600, %f2601;
	ld.global.nc.f32 	%f2603, [%rd78+16];
	sub.f32 	%f2604, %f2253, %f2603;
	ld.global.f32 	%f2605, [%rd64+272];
	fma.rn.f32 	%f2606, %f2231, %f2604, %f2605;
	ld.global.nc.f32 	%f2607, [%rd78+20];
	sub.f32 	%f2608, %f2258, %f2607;
	ld.global.f32 	%f2609, [%rd64+276];
	fma.rn.f32 	%f2610, %f2231, %f2608, %f2609;
	ld.global.nc.f32 	%f2611, [%rd78+24];
	sub.f32 	%f2612, %f2263, %f2611;
	ld.global.f32 	%f2613, [%rd64+280];
	fma.rn.f32 	%f2614, %f2231, %f2612, %f2613;
	ld.global.nc.f32 	%f2615, [%rd78+28];
	sub.f32 	%f2616, %f2268, %f2615;
	ld.global.f32 	%f2617, [%rd64+284];
	fma.rn.f32 	%f2618, %f2231, %f2616, %f2617;
	ld.global.nc.f32 	%f2619, [%rd78+32];
	sub.f32 	%f2620, %f2273, %f2619;
	ld.global.f32 	%f2621, [%rd64+288];
	fma.rn.f32 	%f2622, %f2231, %f2620, %f2621;
	ld.global.nc.f32 	%f2623, [%rd78+36];
	sub.f32 	%f2624, %f2278, %f2623;
	ld.global.f32 	%f2625, [%rd64+292];
	fma.rn.f32 	%f2626, %f2231, %f2624, %f2625;
	ld.global.nc.f32 	%f2627, [%rd78+40];
	sub.f32 	%f2628, %f2283, %f2627;
	ld.global.f32 	%f2629, [%rd64+296];
	fma.rn.f32 	%f2630, %f2231, %f2628, %f2629;
	ld.global.nc.f32 	%f2631, [%rd78+44];
	sub.f32 	%f2632, %f2288, %f2631;
	ld.global.f32 	%f2633, [%rd64+300];
	fma.rn.f32 	%f2634, %f2231, %f2632, %f2633;
	ld.global.nc.f32 	%f2635, [%rd78+48];
	sub.f32 	%f2636, %f2293, %f2635;
	ld.global.f32 	%f2637, [%rd64+304];
	fma.rn.f32 	%f2638, %f2231, %f2636, %f2637;
	ld.global.nc.f32 	%f2639, [%rd78+52];
	sub.f32 	%f2640, %f2298, %f2639;
	ld.global.f32 	%f2641, [%rd64+308];
	fma.rn.f32 	%f2642, %f2231, %f2640, %f2641;
	ld.global.nc.f32 	%f2643, [%rd78+56];
	sub.f32 	%f2644, %f2303, %f2643;
	ld.global.f32 	%f2645, [%rd64+312];
	fma.rn.f32 	%f2646, %f2231, %f2644, %f2645;
	ld.global.nc.f32 	%f2647, [%rd78+60];
	sub.f32 	%f2648, %f2308, %f2647;
	ld.global.f32 	%f2649, [%rd64+316];
	fma.rn.f32 	%f2650, %f2231, %f2648, %f2649;
	ld.global.nc.f32 	%f2651, [%rd78+64];
	sub.f32 	%f2652, %f2313, %f2651;
	ld.global.f32 	%f2653, [%rd64+320];
	fma.rn.f32 	%f2654, %f2231, %f2652, %f2653;
	ld.global.nc.f32 	%f2655, [%rd78+68];
	sub.f32 	%f2656, %f2318, %f2655;
	ld.global.f32 	%f2657, [%rd64+324];
	fma.rn.f32 	%f2658, %f2231, %f2656, %f2657;
	ld.global.nc.f32 	%f2659, [%rd78+72];
	sub.f32 	%f2660, %f2323, %f2659;
	ld.global.f32 	%f2661, [%rd64+328];
	fma.rn.f32 	%f2662, %f2231, %f2660, %f2661;
	ld.global.nc.f32 	%f2663, [%rd78+76];
	sub.f32 	%f2664, %f2328, %f2663;
	ld.global.f32 	%f2665, [%rd64+332];
	fma.rn.f32 	%f2666, %f2231, %f2664, %f2665;
	ld.global.nc.f32 	%f2667, [%rd78+80];
	sub.f32 	%f2668, %f2333, %f2667;
	ld.global.f32 	%f2669, [%rd64+336];
	fma.rn.f32 	%f2670, %f2231, %f2668, %f2669;
	ld.global.nc.f32 	%f2671, [%rd78+84];
	sub.f32 	%f2672, %f2338, %f2671;
	ld.global.f32 	%f2673, [%rd64+340];
	fma.rn.f32 	%f2674, %f2231, %f2672, %f2673;
	ld.global.nc.f32 	%f2675, [%rd78+88];
	sub.f32 	%f2676, %f2343, %f2675;
	ld.global.f32 	%f2677, [%rd64+344];
	fma.rn.f32 	%f2678, %f2231, %f2676, %f2677;
	ld.global.nc.f32 	%f2679, [%rd78+92];
	sub.f32 	%f2680, %f2348, %f2679;
	ld.global.f32 	%f2681, [%rd64+348];
	fma.rn.f32 	%f2682, %f2231, %f2680, %f2681;
	ld.global.nc.f32 	%f2683, [%rd78+96];
	sub.f32 	%f2684, %f2353, %f2683;
	ld.global.f32 	%f2685, [%rd64+352];
	fma.rn.f32 	%f2686, %f2231, %f2684, %f2685;
	ld.global.nc.f32 	%f2687, [%rd78+100];
	sub.f32 	%f2688, %f2358, %f2687;
	ld.global.f32 	%f2689, [%rd64+356];
	fma.rn.f32 	%f2690, %f2231, %f2688, %f2689;
	ld.global.nc.f32 	%f2691, [%rd78+104];
	sub.f32 	%f2692, %f2363, %f2691;
	ld.global.f32 	%f2693, [%rd64+360];
	fma.rn.f32 	%f2694, %f2231, %f2692, %f2693;
	ld.global.nc.f32 	%f2695, [%rd78+108];
	sub.f32 	%f2696, %f2368, %f2695;
	ld.global.f32 	%f2697, [%rd64+364];
	fma.rn.f32 	%f2698, %f2231, %f2696, %f2697;
	ld.global.nc.f32 	%f2699, [%rd78+112];
	sub.f32 	%f2700, %f2373, %f2699;
	ld.global.f32 	%f2701, [%rd64+368];
	fma.rn.f32 	%f2702, %f2231, %f2700, %f2701;
	ld.global.nc.f32 	%f2703, [%rd78+116];
	sub.f32 	%f2704, %f2378, %f2703;
	ld.global.f32 	%f2705, [%rd64+372];
	fma.rn.f32 	%f2706, %f2231, %f2704, %f2705;
	ld.global.nc.f32 	%f2707, [%rd78+120];
	sub.f32 	%f2708, %f2383, %f2707;
	ld.global.f32 	%f2709, [%rd64+376];
	fma.rn.f32 	%f2710, %f2231, %f2708, %f2709;
	ld.global.nc.f32 	%f2711, [%rd78+124];
	sub.f32 	%f2712, %f2388, %f2711;
	ld.global.f32 	%f2713, [%rd64+380];
	fma.rn.f32 	%f2714, %f2231, %f2712, %f2713;
	add.s32 	%r376, %r352, %r363;
	shl.b32 	%r377, %r376, 5;
	mul.wide.u32 	%rd79, %r377, 4;
	add.s64 	%rd80, %rd3, %rd79;
	ld.global.nc.f32 	%f2715, [%rd80];
	sub.f32 	%f2716, %f2394, %f2715;
	fma.rn.f32 	%f2717, %f2392, %f2716, %f2590;
	ld.global.nc.f32 	%f2718, [%rd80+4];
	sub.f32 	%f2719, %f2398, %f2718;
	fma.rn.f32 	%f2720, %f2392, %f2719, %f2594;
	ld.global.nc.f32 	%f2721, [%rd80+8];
	sub.f32 	%f2722, %f2402, %f2721;
	fma.rn.f32 	%f2723, %f2392, %f2722, %f2598;
	ld.global.nc.f32 	%f2724, [%rd80+12];
	sub.f32 	%f2725, %f2406, %f2724;
	fma.rn.f32 	%f2726, %f2392, %f2725, %f2602;
	ld.global.nc.f32 	%f2727, [%rd80+16];
	sub.f32 	%f2728, %f2410, %f2727;
	fma.rn.f32 	%f2729, %f2392, %f2728, %f2606;
	ld.global.nc.f32 	%f2730, [%rd80+20];
	sub.f32 	%f2731, %f2414, %f2730;
	fma.rn.f32 	%f2732, %f2392, %f2731, %f2610;
	ld.global.nc.f32 	%f2733, [%rd80+24];
	sub.f32 	%f2734, %f2418, %f2733;
	fma.rn.f32 	%f2735, %f2392, %f2734, %f2614;
	ld.global.nc.f32 	%f2736, [%rd80+28];
	sub.f32 	%f2737, %f2422, %f2736;
	fma.rn.f32 	%f2738, %f2392, %f2737, %f2618;
	ld.global.nc.f32 	%f2739, [%rd80+32];
	sub.f32 	%f2740, %f2426, %f2739;
	fma.rn.f32 	%f2741, %f2392, %f2740, %f2622;
	ld.global.nc.f32 	%f2742, [%rd80+36];
	sub.f32 	%f2743, %f2430, %f2742;
	fma.rn.f32 	%f2744, %f2392, %f2743, %f2626;
	ld.global.nc.f32 	%f2745, [%rd80+40];
	sub.f32 	%f2746, %f2434, %f2745;
	fma.rn.f32 	%f2747, %f2392, %f2746, %f2630;
	ld.global.nc.f32 	%f2748, [%rd80+44];
	sub.f32 	%f2749, %f2438, %f2748;
	fma.rn.f32 	%f2750, %f2392, %f2749, %f2634;
	ld.global.nc.f32 	%f2751, [%rd80+48];
	sub.f32 	%f2752, %f2442, %f2751;
	fma.rn.f32 	%f2753, %f2392, %f2752, %f2638;
	ld.global.nc.f32 	%f2754, [%rd80+52];
	sub.f32 	%f2755, %f2446, %f2754;
	fma.rn.f32 	%f2756, %f2392, %f2755, %f2642;
	ld.global.nc.f32 	%f2757, [%rd80+56];
	sub.f32 	%f2758, %f2450, %f2757;
	fma.rn.f32 	%f2759, %f2392, %f2758, %f2646;
	ld.global.nc.f32 	%f2760, [%rd80+60];
	sub.f32 	%f2761, %f2454, %f2760;
	fma.rn.f32 	%f2762, %f2392, %f2761, %f2650;
	ld.global.nc.f32 	%f2763, [%rd80+64];
	sub.f32 	%f2764, %f2458, %f2763;
	fma.rn.f32 	%f2765, %f2392, %f2764, %f2654;
	ld.global.nc.f32 	%f2766, [%rd80+68];
	sub.f32 	%f2767, %f2462, %f2766;
	fma.rn.f32 	%f2768, %f2392, %f2767, %f2658;
	ld.global.nc.f32 	%f2769, [%rd80+72];
	sub.f32 	%f2770, %f2466, %f2769;
	fma.rn.f32 	%f2771, %f2392, %f2770, %f2662;
	ld.global.nc.f32 	%f2772, [%rd80+76];
	sub.f32 	%f2773, %f2470, %f2772;
	fma.rn.f32 	%f2774, %f2392, %f2773, %f2666;
	ld.global.nc.f32 	%f2775, [%rd80+80];
	sub.f32 	%f2776, %f2474, %f2775;
	fma.rn.f32 	%f2777, %f2392, %f2776, %f2670;
	ld.global.nc.f32 	%f2778, [%rd80+84];
	sub.f32 	%f2779, %f2478, %f2778;
	fma.rn.f32 	%f2780, %f2392, %f2779, %f2674;
	ld.global.nc.f32 	%f2781, [%rd80+88];
	sub.f32 	%f2782, %f2482, %f2781;
	fma.rn.f32 	%f2783, %f2392, %f2782, %f2678;
	ld.global.nc.f32 	%f2784, [%rd80+92];
	sub.f32 	%f2785, %f2486, %f2784;
	fma.rn.f32 	%f2786, %f2392, %f2785, %f2682;
	ld.global.nc.f32 	%f2787, [%rd80+96];
	sub.f32 	%f2788, %f2490, %f2787;
	fma.rn.f32 	%f2789, %f2392, %f2788, %f2686;
	ld.global.nc.f32 	%f2790, [%rd80+100];
	sub.f32 	%f2791, %f2494, %f2790;
	fma.rn.f32 	%f2792, %f2392, %f2791, %f2690;
	ld.global.nc.f32 	%f2793, [%rd80+104];
	sub.f32 	%f2794, %f2498, %f2793;
	fma.rn.f32 	%f2795, %f2392, %f2794, %f2694;
	ld.global.nc.f32 	%f2796, [%rd80+108];
	sub.f32 	%f2797, %f2502, %f2796;
	fma.rn.f32 	%f2798, %f2392, %f2797, %f2698;
	ld.global.nc.f32 	%f2799, [%rd80+112];
	sub.f32 	%f2800, %f2506, %f2799;
	fma.rn.f32 	%f2801, %f2392, %f2800, %f2702;
	ld.global.nc.f32 	%f2802, [%rd80+116];
	sub.f32 	%f2803, %f2510, %f2802;
	fma.rn.f32 	%f2804, %f2392, %f2803, %f2706;
	ld.global.nc.f32 	%f2805, [%rd80+120];
	sub.f32 	%f2806, %f2514, %f2805;
	fma.rn.f32 	%f2807, %f2392, %f2806, %f2710;
	ld.global.nc.f32 	%f2808, [%rd80+124];
	sub.f32 	%f2809, %f2518, %f2808;
	fma.rn.f32 	%f2810, %f2392, %f2809, %f2714;
	add.s32 	%r378, %r349, %r367;
	shl.b32 	%r379, %r378, 5;
	mul.wide.u32 	%rd81, %r379, 4;
	add.s64 	%rd82, %rd3, %rd81;
	ld.global.nc.f32 	%f2811, [%rd82];
	sub.f32 	%f2812, %f2232, %f2811;
	fma.rn.f32 	%f2813, %f2521, %f2812, %f2717;
	ld.global.nc.f32 	%f2814, [%rd82+4];
	sub.f32 	%f2815, %f2237, %f2814;
	fma.rn.f32 	%f2816, %f2521, %f2815, %f2720;
	ld.global.nc.f32 	%f2817, [%rd82+8];
	sub.f32 	%f2818, %f2242, %f2817;
	fma.rn.f32 	%f2819, %f2521, %f2818, %f2723;
	ld.global.nc.f32 	%f2820, [%rd82+12];
	sub.f32 	%f2821, %f2247, %f2820;
	fma.rn.f32 	%f2822, %f2521, %f2821, %f2726;
	ld.global.nc.f32 	%f2823, [%rd82+16];
	sub.f32 	%f2824, %f2252, %f2823;
	fma.rn.f32 	%f2825, %f2521, %f2824, %f2729;
	ld.global.nc.f32 	%f2826, [%rd82+20];
	sub.f32 	%f2827, %f2257, %f2826;
	fma.rn.f32 	%f2828, %f2521, %f2827, %f2732;
	ld.global.nc.f32 	%f2829, [%rd82+24];
	sub.f32 	%f2830, %f2262, %f2829;
	fma.rn.f32 	%f2831, %f2521, %f2830, %f2735;
	ld.global.nc.f32 	%f2832, [%rd82+28];
	sub.f32 	%f2833, %f2267, %f2832;
	fma.rn.f32 	%f2834, %f2521, %f2833, %f2738;
	ld.global.nc.f32 	%f2835, [%rd82+32];
	sub.f32 	%f2836, %f2272, %f2835;
	fma.rn.f32 	%f2837, %f2521, %f2836, %f2741;
	ld.global.nc.f32 	%f2838, [%rd82+36];
	sub.f32 	%f2839, %f2277, %f2838;
	fma.rn.f32 	%f2840, %f2521, %f2839, %f2744;
	ld.global.nc.f32 	%f2841, [%rd82+40];
	sub.f32 	%f2842, %f2282, %f2841;
	fma.rn.f32 	%f2843, %f2521, %f2842, %f2747;
	ld.global.nc.f32 	%f2844, [%rd82+44];
	sub.f32 	%f2845, %f2287, %f2844;
	fma.rn.f32 	%f2846, %f2521, %f2845, %f2750;
	ld.global.nc.f32 	%f2847, [%rd82+48];
	sub.f32 	%f2848, %f2292, %f2847;
	fma.rn.f32 	%f2849, %f2521, %f2848, %f2753;
	ld.global.nc.f32 	%f2850, [%rd82+52];
	sub.f32 	%f2851, %f2297, %f2850;
	fma.rn.f32 	%f2852, %f2521, %f2851, %f2756;
	ld.global.nc.f32 	%f2853, [%rd82+56];
	sub.f32 	%f2854, %f2302, %f2853;
	fma.rn.f32 	%f2855, %f2521, %f2854, %f2759;
	ld.global.nc.f32 	%f2856, [%rd82+60];
	sub.f32 	%f2857, %f2307, %f2856;
	fma.rn.f32 	%f2858, %f2521, %f2857, %f2762;
	ld.global.nc.f32 	%f2859, [%rd82+64];
	sub.f32 	%f2860, %f2312, %f2859;
	fma.rn.f32 	%f2861, %f2521, %f2860, %f2765;
	ld.global.nc.f32 	%f2862, [%rd82+68];
	sub.f32 	%f2863, %f2317, %f2862;
	fma.rn.f32 	%f2864, %f2521, %f2863, %f2768;
	ld.global.nc.f32 	%f2865, [%rd82+72];
	sub.f32 	%f2866, %f2322, %f2865;
	fma.rn.f32 	%f2867, %f2521, %f2866, %f2771;
	ld.global.nc.f32 	%f2868, [%rd82+76];
	sub.f32 	%f2869, %f2327, %f2868;
	fma.rn.f32 	%f2870, %f2521, %f2869, %f2774;
	ld.global.nc.f32 	%f2871, [%rd82+80];
	sub.f32 	%f2872, %f2332, %f2871;
	fma.rn.f32 	%f2873, %f2521, %f2872, %f2777;
	ld.global.nc.f32 	%f2874, [%rd82+84];
	sub.f32 	%f2875, %f2337, %f2874;
	fma.rn.f32 	%f2876, %f2521, %f2875, %f2780;
	ld.global.nc.f32 	%f2877, [%rd82+88];
	sub.f32 	%f2878, %f2342, %f2877;
	fma.rn.f32 	%f2879, %f2521, %f2878, %f2783;
	ld.global.nc.f32 	%f2880, [%rd82+92];
	sub.f32 	%f2881, %f2347, %f2880;
	fma.rn.f32 	%f2882, %f2521, %f2881, %f2786;
	ld.global.nc.f32 	%f2883, [%rd82+96];
	sub.f32 	%f2884, %f2352, %f2883;
	fma.rn.f32 	%f2885, %f2521, %f2884, %f2789;
	ld.global.nc.f32 	%f2886, [%rd82+100];
	sub.f32 	%f2887, %f2357, %f2886;
	fma.rn.f32 	%f2888, %f2521, %f2887, %f2792;
	ld.global.nc.f32 	%f2889, [%rd82+104];
	sub.f32 	%f2890, %f2362, %f2889;
	fma.rn.f32 	%f2891, %f2521, %f2890, %f2795;
	ld.global.nc.f32 	%f2892, [%rd82+108];
	sub.f32 	%f2893, %f2367, %f2892;
	fma.rn.f32 	%f2894, %f2521, %f2893, %f2798;
	ld.global.nc.f32 	%f2895, [%rd82+112];
	sub.f32 	%f2896, %f2372, %f2895;
	fma.rn.f32 	%f2897, %f2521, %f2896, %f2801;
	ld.global.nc.f32 	%f2898, [%rd82+116];
	sub.f32 	%f2899, %f2377, %f2898;
	fma.rn.f32 	%f2900, %f2521, %f2899, %f2804;
	ld.global.nc.f32 	%f2901, [%rd82+120];
	sub.f32 	%f2902, %f2382, %f2901;
	fma.rn.f32 	%f2903, %f2521, %f2902, %f2807;
	ld.global.nc.f32 	%f2904, [%rd82+124];
	sub.f32 	%f2905, %f2387, %f2904;
	fma.rn.f32 	%f2906, %f2521, %f2905, %f2810;
	add.s32 	%r380, %r352, %r367;
	shl.b32 	%r381, %r380, 5;
	mul.wide.u32 	%rd83, %r381, 4;
	add.s64 	%rd84, %rd3, %rd83;
	ld.global.nc.f32 	%f2907, [%rd84];
	sub.f32 	%f2908, %f2393, %f2907;
	fma.rn.f32 	%f2909, %f2554, %f2908, %f2813;
	st.global.f32 	[%rd64+256], %f2909;
	ld.global.nc.f32 	%f2910, [%rd84+4];
	sub.f32 	%f2911, %f2397, %f2910;
	fma.rn.f32 	%f2912, %f2554, %f2911, %f2816;
	st.global.f32 	[%rd64+260], %f2912;
	ld.global.nc.f32 	%f2913, [%rd84+8];
	sub.f32 	%f2914, %f2401, %f2913;
	fma.rn.f32 	%f2915, %f2554, %f2914, %f2819;
	st.global.f32 	[%rd64+264], %f2915;
	ld.global.nc.f32 	%f2916, [%rd84+12];
	sub.f32 	%f2917, %f2405, %f2916;
	fma.rn.f32 	%f2918, %f2554, %f2917, %f2822;
	st.global.f32 	[%rd64+268], %f2918;
	ld.global.nc.f32 	%f2919, [%rd84+16];
	sub.f32 	%f2920, %f2409, %f2919;
	fma.rn.f32 	%f2921, %f2554, %f2920, %f2825;
	st.global.f32 	[%rd64+272], %f2921;
	ld.global.nc.f32 	%f2922, [%rd84+20];
	sub.f32 	%f2923, %f2413, %f2922;
	fma.rn.f32 	%f2924, %f2554, %f2923, %f2828;
	st.global.f32 	[%rd64+276], %f2924;
	ld.global.nc.f32 	%f2925, [%rd84+24];
	sub.f32 	%f2926, %f2417, %f2925;
	fma.rn.f32 	%f2927, %f2554, %f2926, %f2831;
	st.global.f32 	[%rd64+280], %f2927;
	ld.global.nc.f32 	%f2928, [%rd84+28];
	sub.f32 	%f2929, %f2421, %f2928;
	fma.rn.f32 	%f2930, %f2554, %f2929, %f2834;
	st.global.f32 	[%rd64+284], %f2930;
	ld.global.nc.f32 	%f2931, [%rd84+32];
	sub.f32 	%f2932, %f2425, %f2931;
	fma.rn.f32 	%f2933, %f2554, %f2932, %f2837;
	st.global.f32 	[%rd64+288], %f2933;
	ld.global.nc.f32 	%f2934, [%rd84+36];
	sub.f32 	%f2935, %f2429, %f2934;
	fma.rn.f32 	%f2936, %f2554, %f2935, %f2840;
	st.global.f32 	[%rd64+292], %f2936;
	ld.global.nc.f32 	%f2937, [%rd84+40];
	sub.f32 	%f2938, %f2433, %f2937;
	fma.rn.f32 	%f2939, %f2554, %f2938, %f2843;
	st.global.f32 	[%rd64+296], %f2939;
	ld.global.nc.f32 	%f2940, [%rd84+44];
	sub.f32 	%f2941, %f2437, %f2940;
	fma.rn.f32 	%f2942, %f2554, %f2941, %f2846;
	st.global.f32 	[%rd64+300], %f2942;
	ld.global.nc.f32 	%f2943, [%rd84+48];
	sub.f32 	%f2944, %f2441, %f2943;
	fma.rn.f32 	%f2945, %f2554, %f2944, %f2849;
	st.global.f32 	[%rd64+304], %f2945;
	ld.global.nc.f32 	%f2946, [%rd84+52];
	sub.f32 	%f2947, %f2445, %f2946;
	fma.rn.f32 	%f2948, %f2554, %f2947, %f2852;
	st.global.f32 	[%rd64+308], %f2948;
	ld.global.nc.f32 	%f2949, [%rd84+56];
	sub.f32 	%f2950, %f2449, %f2949;
	fma.rn.f32 	%f2951, %f2554, %f2950, %f2855;
	st.global.f32 	[%rd64+312], %f2951;
	ld.global.nc.f32 	%f2952, [%rd84+60];
	sub.f32 	%f2953, %f2453, %f2952;
	fma.rn.f32 	%f2954, %f2554, %f2953, %f2858;
	st.global.f32 	[%rd64+316], %f2954;
	ld.global.nc.f32 	%f2955, [%rd84+64];
	sub.f32 	%f2956, %f2457, %f2955;
	fma.rn.f32 	%f2957, %f2554, %f2956, %f2861;
	st.global.f32 	[%rd64+320], %f2957;
	ld.global.nc.f32 	%f2958, [%rd84+68];
	sub.f32 	%f2959, %f2461, %f2958;
	fma.rn.f32 	%f2960, %f2554, %f2959, %f2864;
	st.global.f32 	[%rd64+324], %f2960;
	ld.global.nc.f32 	%f2961, [%rd84+72];
	sub.f32 	%f2962, %f2465, %f2961;
	fma.rn.f32 	%f2963, %f2554, %f2962, %f2867;
	st.global.f32 	[%rd64+328], %f2963;
	ld.global.nc.f32 	%f2964, [%rd84+76];
	sub.f32 	%f2965, %f2469, %f2964;
	fma.rn.f32 	%f2966, %f2554, %f2965, %f2870;
	st.global.f32 	[%rd64+332], %f2966;
	ld.global.nc.f32 	%f2967, [%rd84+80];
	sub.f32 	%f2968, %f2473, %f2967;
	fma.rn.f32 	%f2969, %f2554, %f2968, %f2873;
	st.global.f32 	[%rd64+336], %f2969;
	ld.global.nc.f32 	%f2970, [%rd84+84];
	sub.f32 	%f2971, %f2477, %f2970;
	fma.rn.f32 	%f2972, %f2554, %f2971, %f2876;
	st.global.f32 	[%rd64+340], %f2972;
	ld.global.nc.f32 	%f2973, [%rd84+88];
	sub.f32 	%f2974, %f2481, %f2973;
	fma.rn.f32 	%f2975, %f2554, %f2974, %f2879;
	st.global.f32 	[%rd64+344], %f2975;
	ld.global.nc.f32 	%f2976, [%rd84+92];
	sub.f32 	%f2977, %f2485, %f2976;
	fma.rn.f32 	%f2978, %f2554, %f2977, %f2882;
	st.global.f32 	[%rd64+348], %f2978;
	ld.global.nc.f32 	%f2979, [%rd84+96];
	sub.f32 	%f2980, %f2489, %f2979;
	fma.rn.f32 	%f2981, %f2554, %f2980, %f2885;
	st.global.f32 	[%rd64+352], %f2981;
	ld.global.nc.f32 	%f2982, [%rd84+100];
	sub.f32 	%f2983, %f2493, %f2982;
	fma.rn.f32 	%f2984, %f2554, %f2983, %f2888;
	st.global.f32 	[%rd64+356], %f2984;
	ld.global.nc.f32 	%f2985, [%rd84+104];
	sub.f32 	%f2986, %f2497, %f2985;
	fma.rn.f32 	%f2987, %f2554, %f2986, %f2891;
	st.global.f32 	[%rd64+360], %f2987;
	ld.global.nc.f32 	%f2988, [%rd84+108];
	sub.f32 	%f2989, %f2501, %f2988;
	fma.rn.f32 	%f2990, %f2554, %f2989, %f2894;
	st.global.f32 	[%rd64+364], %f2990;
	ld.global.nc.f32 	%f2991, [%rd84+112];
	sub.f32 	%f2992, %f2505, %f2991;
	fma.rn.f32 	%f2993, %f2554, %f2992, %f2897;
	st.global.f32 	[%rd64+368], %f2993;
	ld.global.nc.f32 	%f2994, [%rd84+116];
	sub.f32 	%f2995, %f2509, %f2994;
	fma.rn.f32 	%f2996, %f2554, %f2995, %f2900;
	st.global.f32 	[%rd64+372], %f2996;
	ld.global.nc.f32 	%f2997, [%rd84+120];
	sub.f32 	%f2998, %f2513, %f2997;
	fma.rn.f32 	%f2999, %f2554, %f2998, %f2903;
	st.global.f32 	[%rd64+376], %f2999;
	ld.global.nc.f32 	%f3000, [%rd84+124];
	sub.f32 	%f3001, %f2517, %f3000;
	fma.rn.f32 	%f3002, %f2554, %f3001, %f2906;
	st.global.f32 	[%rd64+380], %f3002;
	bra.uni 	$L__BB9_148;
$L__BB9_147:
	mov.f32 	%f4355, 0f3F800000;
	sub.f32 	%f4356, %f4355, %f11;
	mul.f32 	%f4357, %f10, %f4356;
	sub.f32 	%f4358, %f4355, %f13;
	mul.f32 	%f4359, %f4357, %f4358;
	ld.global.nc.f32 	%f4360, [%rd3];
	sub.f32 	%f4361, %f4360, %f4360;
	mul.wide.u32 	%rd134, %r69, 4;
	add.s64 	%rd135, %rd2, %rd134;
	ld.global.f32 	%f4362, [%rd135];
	fma.rn.f32 	%f4363, %f4359, %f4361, %f4362;
	ld.global.nc.f32 	%f4364, [%rd3+4];
	sub.f32 	%f4365, %f4364, %f4364;
	ld.global.f32 	%f4366, [%rd135+4];
	fma.rn.f32 	%f4367, %f4359, %f4365, %f4366;
	ld.global.nc.f32 	%f4368, [%rd3+8];
	sub.f32 	%f4369, %f4368, %f4368;
	ld.global.f32 	%f4370, [%rd135+8];
	fma.rn.f32 	%f4371, %f4359, %f4369, %f4370;
	ld.global.nc.f32 	%f4372, [%rd3+12];
	sub.f32 	%f4373, %f4372, %f4372;
	ld.global.f32 	%f4374, [%rd135+12];
	fma.rn.f32 	%f4375, %f4359, %f4373, %f4374;
	ld.global.nc.f32 	%f4376, [%rd3+16];
	sub.f32 	%f4377, %f4376, %f4376;
	ld.global.f32 	%f4378, [%rd135+16];
	fma.rn.f32 	%f4379, %f4359, %f4377, %f4378;
	ld.global.nc.f32 	%f4380, [%rd3+20];
	sub.f32 	%f4381, %f4380, %f4380;
	ld.global.f32 	%f4382, [%rd135+20];
	fma.rn.f32 	%f4383, %f4359, %f4381, %f4382;
	ld.global.nc.f32 	%f4384, [%rd3+24];
	sub.f32 	%f4385, %f4384, %f4384;
	ld.global.f32 	%f4386, [%rd135+24];
	fma.rn.f32 	%f4387, %f4359, %f4385, %f4386;
	ld.global.nc.f32 	%f4388, [%rd3+28];
	sub.f32 	%f4389, %f4388, %f4388;
	ld.global.f32 	%f4390, [%rd135+28];
	fma.rn.f32 	%f4391, %f4359, %f4389, %f4390;
	ld.global.nc.f32 	%f4392, [%rd3+32];
	sub.f32 	%f4393, %f4392, %f4392;
	ld.global.f32 	%f4394, [%rd135+32];
	fma.rn.f32 	%f4395, %f4359, %f4393, %f4394;
	ld.global.nc.f32 	%f4396, [%rd3+36];
	sub.f32 	%f4397, %f4396, %f4396;
	ld.global.f32 	%f4398, [%rd135+36];
	fma.rn.f32 	%f4399, %f4359, %f4397, %f4398;
	ld.global.nc.f32 	%f4400, [%rd3+40];
	sub.f32 	%f4401, %f4400, %f4400;
	ld.global.f32 	%f4402, [%rd135+40];
	fma.rn.f32 	%f4403, %f4359, %f4401, %f4402;
	ld.global.nc.f32 	%f4404, [%rd3+44];
	sub.f32 	%f4405, %f4404, %f4404;
	ld.global.f32 	%f4406, [%rd135+44];
	fma.rn.f32 	%f4407, %f4359, %f4405, %f4406;
	ld.global.nc.f32 	%f4408, [%rd3+48];
	sub.f32 	%f4409, %f4408, %f4408;
	ld.global.f32 	%f4410, [%rd135+48];
	fma.rn.f32 	%f4411, %f4359, %f4409, %f4410;
	ld.global.nc.f32 	%f4412, [%rd3+52];
	sub.f32 	%f4413, %f4412, %f4412;
	ld.global.f32 	%f4414, [%rd135+52];
	fma.rn.f32 	%f4415, %f4359, %f4413, %f4414;
	ld.global.nc.f32 	%f4416, [%rd3+56];
	sub.f32 	%f4417, %f4416, %f4416;
	ld.global.f32 	%f4418, [%rd135+56];
	fma.rn.f32 	%f4419, %f4359, %f4417, %f4418;
	ld.global.nc.f32 	%f4420, [%rd3+60];
	sub.f32 	%f4421, %f4420, %f4420;
	ld.global.f32 	%f4422, [%rd135+60];
	fma.rn.f32 	%f4423, %f4359, %f4421, %f4422;
	ld.global.nc.f32 	%f4424, [%rd3+64];
	sub.f32 	%f4425, %f4424, %f4424;
	ld.global.f32 	%f4426, [%rd135+64];
	fma.rn.f32 	%f4427, %f4359, %f4425, %f4426;
	ld.global.nc.f32 	%f4428, [%rd3+68];
	sub.f32 	%f4429, %f4428, %f4428;
	ld.global.f32 	%f4430, [%rd135+68];
	fma.rn.f32 	%f4431, %f4359, %f4429, %f4430;
	ld.global.nc.f32 	%f4432, [%rd3+72];
	sub.f32 	%f4433, %f4432, %f4432;
	ld.global.f32 	%f4434, [%rd135+72];
	fma.rn.f32 	%f4435, %f4359, %f4433, %f4434;
	ld.global.nc.f32 	%f4436, [%rd3+76];
	sub.f32 	%f4437, %f4436, %f4436;
	ld.global.f32 	%f4438, [%rd135+76];
	fma.rn.f32 	%f4439, %f4359, %f4437, %f4438;
	ld.global.nc.f32 	%f4440, [%rd3+80];
	sub.f32 	%f4441, %f4440, %f4440;
	ld.global.f32 	%f4442, [%rd135+80];
	fma.rn.f32 	%f4443, %f4359, %f4441, %f4442;
	ld.global.nc.f32 	%f4444, [%rd3+84];
	sub.f32 	%f4445, %f4444, %f4444;
	ld.global.f32 	%f4446, [%rd135+84];
	fma.rn.f32 	%f4447, %f4359, %f4445, %f4446;
	ld.global.nc.f32 	%f4448, [%rd3+88];
	sub.f32 	%f4449, %f4448, %f4448;
	ld.global.f32 	%f4450, [%rd135+88];
	fma.rn.f32 	%f4451, %f4359, %f4449, %f4450;
	ld.global.nc.f32 	%f4452, [%rd3+92];
	sub.f32 	%f4453, %f4452, %f4452;
	ld.global.f32 	%f4454, [%rd135+92];
	fma.rn.f32 	%f4455, %f4359, %f4453, %f4454;
	ld.global.nc.f32 	%f4456, [%rd3+96];
	sub.f32 	%f4457, %f4456, %f4456;
	ld.global.f32 	%f4458, [%rd135+96];
	fma.rn.f32 	%f4459, %f4359, %f4457, %f4458;
	ld.global.nc.f32 	%f4460, [%rd3+100];
	sub.f32 	%f4461, %f4460, %f4460;
	ld.global.f32 	%f4462, [%rd135+100];
	fma.rn.f32 	%f4463, %f4359, %f4461, %f4462;
	ld.global.nc.f32 	%f4464, [%rd3+104];
	sub.f32 	%f4465, %f4464, %f4464;
	ld.global.f32 	%f4466, [%rd135+104];
	fma.rn.f32 	%f4467, %f4359, %f4465, %f4466;
	ld.global.nc.f32 	%f4468, [%rd3+108];
	sub.f32 	%f4469, %f4468, %f4468;
	ld.global.f32 	%f4470, [%rd135+108];
	fma.rn.f32 	%f4471, %f4359, %f4469, %f4470;
	ld.global.nc.f32 	%f4472, [%rd3+112];
	sub.f32 	%f4473, %f4472, %f4472;
	ld.global.f32 	%f4474, [%rd135+112];
	fma.rn.f32 	%f4475, %f4359, %f4473, %f4474;
	ld.global.nc.f32 	%f4476, [%rd3+116];
	sub.f32 	%f4477, %f4476, %f4476;
	ld.global.f32 	%f4478, [%rd135+116];
	fma.rn.f32 	%f4479, %f4359, %f4477, %f4478;
	ld.global.nc.f32 	%f4480, [%rd3+120];
	sub.f32 	%f4481, %f4480, %f4480;
	ld.global.f32 	%f4482, [%rd135+120];
	fma.rn.f32 	%f4483, %f4359, %f4481, %f4482;
	ld.global.nc.f32 	%f4484, [%rd3+124];
	sub.f32 	%f4485, %f4484, %f4484;
	ld.global.f32 	%f4486, [%rd135+124];
	fma.rn.f32 	%f4487, %f4359, %f4485, %f4486;
	mul.f32 	%f4488, %f10, %f11;
	mul.f32 	%f4489, %f4488, %f4358;
	fma.rn.f32 	%f4490, %f4489, %f4361, %f4363;
	fma.rn.f32 	%f4491, %f4489, %f4365, %f4367;
	fma.rn.f32 	%f4492, %f4489, %f4369, %f4371;
	fma.rn.f32 	%f4493, %f4489, %f4373, %f4375;
	fma.rn.f32 	%f4494, %f4489, %f4377, %f4379;
	fma.rn.f32 	%f4495, %f4489, %f4381, %f4383;
	fma.rn.f32 	%f4496, %f4489, %f4385, %f4387;
	fma.rn.f32 	%f4497, %f4489, %f4389, %f4391;
	fma.rn.f32 	%f4498, %f4489, %f4393, %f4395;
	fma.rn.f32 	%f4499, %f4489, %f4397, %f4399;
	fma.rn.f32 	%f4500, %f4489, %f4401, %f4403;
	fma.rn.f32 	%f4501, %f4489, %f4405, %f4407;
	fma.rn.f32 	%f4502, %f4489, %f4409, %f4411;
	fma.rn.f32 	%f4503, %f4489, %f4413, %f4415;
	fma.rn.f32 	%f4504, %f4489, %f4417, %f4419;
	fma.rn.f32 	%f4505, %f4489, %f4421, %f4423;
	fma.rn.f32 	%f4506, %f4489, %f4425, %f4427;
	fma.rn.f32 	%f4507, %f4489, %f4429, %f4431;
	fma.rn.f32 	%f4508, %f4489, %f4433, %f4435;
	fma.rn.f32 	%f4509, %f4489, %f4437, %f4439;
	fma.rn.f32 	%f4510, %f4489, %f4441, %f4443;
	fma.rn.f32 	%f4511, %f4489, %f4445, %f4447;
	fma.rn.f32 	%f4512, %f4489, %f4449, %f4451;
	fma.rn.f32 	%f4513, %f4489, %f4453, %f4455;
	fma.rn.f32 	%f4514, %f4489, %f4457, %f4459;
	fma.rn.f32 	%f4515, %f4489, %f4461, %f4463;
	fma.rn.f32 	%f4516, %f4489, %f4465, %f4467;
	fma.rn.f32 	%f4517, %f4489, %f4469, %f4471;
	fma.rn.f32 	%f4518, %f4489, %f4473, %f4475;
	fma.rn.f32 	%f4519, %f4489, %f4477, %f4479;
	fma.rn.f32 	%f4520, %f4489, %f4481, %f4483;
	fma.rn.f32 	%f4521, %f4489, %f4485, %f4487;
	mul.f32 	%f4522, %f4357, %f13;
	fma.rn.f32 	%f4523, %f4522, %f4361, %f4490;
	fma.rn.f32 	%f4524, %f4522, %f4365, %f4491;
	fma.rn.f32 	%f4525, %f4522, %f4369, %f4492;
	fma.rn.f32 	%f4526, %f4522, %f4373, %f4493;
	fma.rn.f32 	%f4527, %f4522, %f4377, %f4494;
	fma.rn.f32 	%f4528, %f4522, %f4381, %f4495;
	fma.rn.f32 	%f4529, %f4522, %f4385, %f4496;
	fma.rn.f32 	%f4530, %f4522, %f4389, %f4497;
	fma.rn.f32 	%f4531, %f4522, %f4393, %f4498;
	fma.rn.f32 	%f4532, %f4522, %f4397, %f4499;
	fma.rn.f32 	%f4533, %f4522, %f4401, %f4500;
	fma.rn.f32 	%f4534, %f4522, %f4405, %f4501;
	fma.rn.f32 	%f4535, %f4522, %f4409, %f4502;
	fma.rn.f32 	%f4536, %f4522, %f4413, %f4503;
	fma.rn.f32 	%f4537, %f4522, %f4417, %f4504;
	fma.rn.f32 	%f4538, %f4522, %f4421, %f4505;
	fma.rn.f32 	%f4539, %f4522, %f4425, %f4506;
	fma.rn.f32 	%f4540, %f4522, %f4429, %f4507;
	fma.rn.f32 	%f4541, %f4522, %f4433, %f4508;
	fma.rn.f32 	%f4542, %f4522, %f4437, %f4509;
	fma.rn.f32 	%f4543, %f4522, %f4441, %f4510;
	fma.rn.f32 	%f4544, %f4522, %f4445, %f4511;
	fma.rn.f32 	%f4545, %f4522, %f4449, %f4512;
	fma.rn.f32 	%f4546, %f4522, %f4453, %f4513;
	fma.rn.f32 	%f4547, %f4522, %f4457, %f4514;
	fma.rn.f32 	%f4548, %f4522, %f4461, %f4515;
	fma.rn.f32 	%f4549, %f4522, %f4465, %f4516;
	fma.rn.f32 	%f4550, %f4522, %f4469, %f4517;
	fma.rn.f32 	%f4551, %f4522, %f4473, %f4518;
	fma.rn.f32 	%f4552, %f4522, %f4477, %f4519;
	fma.rn.f32 	%f4553, %f4522, %f4481, %f4520;
	fma.rn.f32 	%f4554, %f4522, %f4485, %f4521;
	mul.f32 	%f4555, %f4488, %f13;
	fma.rn.f32 	%f4556, %f4555, %f4361, %f4523;
	st.global.f32 	[%rd135], %f4556;
	fma.rn.f32 	%f4557, %f4555, %f4365, %f4524;
	st.global.f32 	[%rd135+4], %f4557;
	fma.rn.f32 	%f4558, %f4555, %f4369, %f4525;
	st.global.f32 	[%rd135+8], %f4558;
	fma.rn.f32 	%f4559, %f4555, %f4373, %f4526;
	st.global.f32 	[%rd135+12], %f4559;
	fma.rn.f32 	%f4560, %f4555, %f4377, %f4527;
	st.global.f32 	[%rd135+16], %f4560;
	fma.rn.f32 	%f4561, %f4555, %f4381, %f4528;
	st.global.f32 	[%rd135+20], %f4561;
	fma.rn.f32 	%f4562, %f4555, %f4385, %f4529;
	st.global.f32 	[%rd135+24], %f4562;
	fma.rn.f32 	%f4563, %f4555, %f4389, %f4530;
	st.global.f32 	[%rd135+28], %f4563;
	fma.rn.f32 	%f4564, %f4555, %f4393, %f4531;
	st.global.f32 	[%rd135+32], %f4564;
	fma.rn.f32 	%f4565, %f4555, %f4397, %f4532;
	st.global.f32 	[%rd135+36], %f4565;
	fma.rn.f32 	%f4566, %f4555, %f4401, %f4533;
	st.global.f32 	[%rd135+40], %f4566;
	fma.rn.f32 	%f4567, %f4555, %f4405, %f4534;
	st.global.f32 	[%rd135+44], %f4567;
	fma.rn.f32 	%f4568, %f4555, %f4409, %f4535;
	st.global.f32 	[%rd135+48], %f4568;
	fma.rn.f32 	%f4569, %f4555, %f4413, %f4536;
	st.global.f32 	[%rd135+52], %f4569;
	fma.rn.f32 	%f4570, %f4555, %f4417, %f4537;
	st.global.f32 	[%rd135+56], %f4570;
	fma.rn.f32 	%f4571, %f4555, %f4421, %f4538;
	st.global.f32 	[%rd135+60], %f4571;
	fma.rn.f32 	%f4572, %f4555, %f4425, %f4539;
	st.global.f32 	[%rd135+64], %f4572;
	fma.rn.f32 	%f4573, %f4555, %f4429, %f4540;
	st.global.f32 	[%rd135+68], %f4573;
	fma.rn.f32 	%f4574, %f4555, %f4433, %f4541;
	st.global.f32 	[%rd135+72], %f4574;
	fma.rn.f32 	%f4575, %f4555, %f4437, %f4542;
	st.global.f32 	[%rd135+76], %f4575;
	fma.rn.f32 	%f4576, %f4555, %f4441, %f4543;
	st.global.f32 	[%rd135+80], %f4576;
	fma.rn.f32 	%f4577, %f4555, %f4445, %f4544;
	st.global.f32 	[%rd135+84], %f4577;
	fma.rn.f32 	%f4578, %f4555, %f4449, %f4545;
	st.global.f32 	[%rd135+88], %f4578;
	fma.rn.f32 	%f4579, %f4555, %f4453, %f4546;
	st.global.f32 	[%rd135+92], %f4579;
	fma.rn.f32 	%f4580, %f4555, %f4457, %f4547;
	st.global.f32 	[%rd135+96], %f4580;
	fma.rn.f32 	%f4581, %f4555, %f4461, %f4548;
	st.global.f32 	[%rd135+100], %f4581;
	fma.rn.f32 	%f4582, %f4555, %f4465, %f4549;
	st.global.f32 	[%rd135+104], %f4582;
	fma.rn.f32 	%f4583, %f4555, %f4469, %f4550;
	st.global.f32 	[%rd135+108], %f4583;
	fma.rn.f32 	%f4584, %f4555, %f4473, %f4551;
	st.global.f32 	[%rd135+112], %f4584;
	fma.rn.f32 	%f4585, %f4555, %f4477, %f4552;
	st.global.f32 	[%rd135+116], %f4585;
	fma.rn.f32 	%f4586, %f4555, %f4481, %f4553;
	st.global.f32 	[%rd135+120], %f4586;
	fma.rn.f32 	%f4587, %f4555, %f4485, %f4554;
	st.global.f32 	[%rd135+124], %f4587;
	sub.f32 	%f4588, %f4355, %f12;
	mul.f32 	%f4589, %f4357, %f4588;
	ld.global.f32 	%f4590, [%rd135+128];
	fma.rn.f32 	%f4591, %f4589, %f4361, %f4590;
	ld.global.f32 	%f4592, [%rd135+132];
	fma.rn.f32 	%f4593, %f4589, %f4365, %f4592;
	ld.global.f32 	%f4594, [%rd135+136];
	fma.rn.f32 	%f4595, %f4589, %f4369, %f4594;
	ld.global.f32 	%f4596, [%rd135+140];
	fma.rn.f32 	%f4597, %f4589, %f4373, %f4596;
	ld.global.f32 	%f4598, [%rd135+144];
	fma.rn.f32 	%f4599, %f4589, %f4377, %f4598;
	ld.global.f32 	%f4600, [%rd135+148];
	fma.rn.f32 	%f4601, %f4589, %f4381, %f4600;
	ld.global.f32 	%f4602, [%rd135+152];
	fma.rn.f32 	%f4603, %f4589, %f4385, %f4602;
	ld.global.f32 	%f4604, [%rd135+156];
	fma.rn.f32 	%f4605, %f4589, %f4389, %f4604;
	ld.global.f32 	%f4606, [%rd135+160];
	fma.rn.f32 	%f4607, %f4589, %f4393, %f4606;
	ld.global.f32 	%f4608, [%rd135+164];
	fma.rn.f32 	%f4609, %f4589, %f4397, %f4608;
	ld.global.f32 	%f4610, [%rd135+168];
	fma.rn.f32 	%f4611, %f4589, %f4401, %f4610;
	ld.global.f32 	%f4612, [%rd135+172];
	fma.rn.f32 	%f4613, %f4589, %f4405, %f4612;
	ld.global.f32 	%f4614, [%rd135+176];
	fma.rn.f32 	%f4615, %f4589, %f4409, %f4614;
	ld.global.f32 	%f4616, [%rd135+180];
	fma.rn.f32 	%f4617, %f4589, %f4413, %f4616;
	ld.global.f32 	%f4618, [%rd135+184];
	fma.rn.f32 	%f4619, %f4589, %f4417, %f4618;
	ld.global.f32 	%f4620, [%rd135+188];
	fma.rn.f32 	%f4621, %f4589, %f4421, %f4620;
	ld.global.f32 	%f4622, [%rd135+192];
	fma.rn.f32 	%f4623, %f4589, %f4425, %f4622;
	ld.global.f32 	%f4624, [%rd135+196];
	fma.rn.f32 	%f4625, %f4589, %f4429, %f4624;
	ld.global.f32 	%f4626, [%rd135+200];
	fma.rn.f32 	%f4627, %f4589, %f4433, %f4626;
	ld.global.f32 	%f4628, [%rd135+204];
	fma.rn.f32 	%f4629, %f4589, %f4437, %f4628;
	ld.global.f32 	%f4630, [%rd135+208];
	fma.rn.f32 	%f4631, %f4589, %f4441, %f4630;
	ld.global.f32 	%f4632, [%rd135+212];
	fma.rn.f32 	%f4633, %f4589, %f4445, %f4632;
	ld.global.f32 	%f4634, [%rd135+216];
	fma.rn.f32 	%f4635, %f4589, %f4449, %f4634;
	ld.global.f32 	%f4636, [%rd135+220];
	fma.rn.f32 	%f4637, %f4589, %f4453, %f4636;
	ld.global.f32 	%f4638, [%rd135+224];
	fma.rn.f32 	%f4639, %f4589, %f4457, %f4638;
	ld.global.f32 	%f4640, [%rd135+228];
	fma.rn.f32 	%f4641, %f4589, %f4461, %f4640;
	ld.global.f32 	%f4642, [%rd135+232];
	fma.rn.f32 	%f4643, %f4589, %f4465, %f4642;
	ld.global.f32 	%f4644, [%rd135+236];
	fma.rn.f32 	%f4645, %f4589, %f4469, %f4644;
	ld.global.f32 	%f4646, [%rd135+240];
	fma.rn.f32 	%f4647, %f4589, %f4473, %f4646;
	ld.global.f32 	%f4648, [%rd135+244];
	fma.rn.f32 	%f4649, %f4589, %f4477, %f4648;
	ld.global.f32 	%f4650, [%rd135+248];
	fma.rn.f32 	%f4651, %f4589, %f4481, %f4650;
	ld.global.f32 	%f4652, [%rd135+252];
	fma.rn.f32 	%f4653, %f4589, %f4485, %f4652;
	mul.f32 	%f4654, %f4488, %f4588;
	fma.rn.f32 	%f4655, %f4654, %f4361, %f4591;
	fma.rn.f32 	%f4656, %f4654, %f4365, %f4593;
	fma.rn.f32 	%f4657, %f4654, %f4369, %f4595;
	fma.rn.f32 	%f4658, %f4654, %f4373, %f4597;
	fma.rn.f32 	%f4659, %f4654, %f4377, %f4599;
	fma.rn.f32 	%f4660, %f4654, %f4381, %f4601;
	fma.rn.f32 	%f4661, %f4654, %f4385, %f4603;
	fma.rn.f32 	%f4662, %f4654, %f4389, %f4605;
	fma.rn.f32 	%f4663, %f4654, %f4393, %f4607;
	fma.rn.f32 	%f4664, %f4654, %f4397, %f4609;
	fma.rn.f32 	%f4665, %f4654, %f4401, %f4611;
	fma.rn.f32 	%f4666, %f4654, %f4405, %f4613;
	fma.rn.f32 	%f4667, %f4654, %f4409, %f4615;
	fma.rn.f32 	%f4668, %f4654, %f4413, %f4617;
	fma.rn.f32 	%f4669, %f4654, %f4417, %f4619;
	fma.rn.f32 	%f4670, %f4654, %f4421, %f4621;
	fma.rn.f32 	%f4671, %f4654, %f4425, %f4623;
	fma.rn.f32 	%f4672, %f4654, %f4429, %f4625;
	fma.rn.f32 	%f4673, %f4654, %f4433, %f4627;
	fma.rn.f32 	%f4674, %f4654, %f4437, %f4629;
	fma.rn.f32 	%f4675, %f4654, %f4441, %f4631;
	fma.rn.f32 	%f4676, %f4654, %f4445, %f4633;
	fma.rn.f32 	%f4677, %f4654, %f4449, %f4635;
	fma.rn.f32 	%f4678, %f4654, %f4453, %f4637;
	fma.rn.f32 	%f4679, %f4654, %f4457, %f4639;
	fma.rn.f32 	%f4680, %f4654, %f4461, %f4641;
	fma.rn.f32 	%f4681, %f4654, %f4465, %f4643;
	fma.rn.f32 	%f4682, %f4654, %f4469, %f4645;
	fma.rn.f32 	%f4683, %f4654, %f4473, %f4647;
	fma.rn.f32 	%f4684, %f4654, %f4477, %f4649;
	fma.rn.f32 	%f4685, %f4654, %f4481, %f4651;
	fma.rn.f32 	%f4686, %f4654, %f4485, %f4653;
	mul.f32 	%f4687, %f4357, %f12;
	fma.rn.f32 	%f4688, %f4687, %f4361, %f4655;
	fma.rn.f32 	%f4689, %f4687, %f4365, %f4656;
	fma.rn.f32 	%f4690, %f4687, %f4369, %f4657;
	fma.rn.f32 	%f4691, %f4687, %f4373, %f4658;
	fma.rn.f32 	%f4692, %f4687, %f4377, %f4659;
	fma.rn.f32 	%f4693, %f4687, %f4381, %f4660;
	fma.rn.f32 	%f4694, %f4687, %f4385, %f4661;
	fma.rn.f32 	%f4695, %f4687, %f4389, %f4662;
	fma.rn.f32 	%f4696, %f4687, %f4393, %f4663;
	fma.rn.f32 	%f4697, %f4687, %f4397, %f4664;
	fma.rn.f32 	%f4698, %f4687, %f4401, %f4665;
	fma.rn.f32 	%f4699, %f4687, %f4405, %f4666;
	fma.rn.f32 	%f4700, %f4687, %f4409, %f4667;
	fma.rn.f32 	%f4701, %f4687, %f4413, %f4668;
	fma.rn.f32 	%f4702, %f4687, %f4417, %f4669;
	fma.rn.f32 	%f4703, %f4687, %f4421, %f4670;
	fma.rn.f32 	%f4704, %f4687, %f4425, %f4671;
	fma.rn.f32 	%f4705, %f4687, %f4429, %f4672;
	fma.rn.f32 	%f4706, %f4687, %f4433, %f4673;
	fma.rn.f32 	%f4707, %f4687, %f4437, %f4674;
	fma.rn.f32 	%f4708, %f4687, %f4441, %f4675;
	fma.rn.f32 	%f4709, %f4687, %f4445, %f4676;
	fma.rn.f32 	%f4710, %f4687, %f4449, %f4677;
	fma.rn.f32 	%f4711, %f4687, %f4453, %f4678;
	fma.rn.f32 	%f4712, %f4687, %f4457, %f4679;
	fma.rn.f32 	%f4713, %f4687, %f4461, %f4680;
	fma.rn.f32 	%f4714, %f4687, %f4465, %f4681;
	fma.rn.f32 	%f4715, %f4687, %f4469, %f4682;
	fma.rn.f32 	%f4716, %f4687, %f4473, %f4683;
	fma.rn.f32 	%f4717, %f4687, %f4477, %f4684;
	fma.rn.f32 	%f4718, %f4687, %f4481, %f4685;
	fma.rn.f32 	%f4719, %f4687, %f4485, %f4686;
	mul.f32 	%f4720, %f4488, %f12;
	fma.rn.f32 	%f4721, %f4720, %f4361, %f4688;
	st.global.f32 	[%rd135+128], %f4721;
	fma.rn.f32 	%f4722, %f4720, %f4365, %f4689;
	st.global.f32 	[%rd135+132], %f4722;
	fma.rn.f32 	%f4723, %f4720, %f4369, %f4690;
	st.global.f32 	[%rd135+136], %f4723;
	fma.rn.f32 	%f4724, %f4720, %f4373, %f4691;
	st.global.f32 	[%rd135+140], %f4724;
	fma.rn.f32 	%f4725, %f4720, %f4377, %f4692;
	st.global.f32 	[%rd135+144], %f4725;
	fma.rn.f32 	%f4726, %f4720, %f4381, %f4693;
	st.global.f32 	[%rd135+148], %f4726;
	fma.rn.f32 	%f4727, %f4720, %f4385, %f4694;
	st.global.f32 	[%rd135+152], %f4727;
	fma.rn.f32 	%f4728, %f4720, %f4389, %f4695;
	st.global.f32 	[%rd135+156], %f4728;
	fma.rn.f32 	%f4729, %f4720, %f4393, %f4696;
	st.global.f32 	[%rd135+160], %f4729;
	fma.rn.f32 	%f4730, %f4720, %f4397, %f4697;
	st.global.f32 	[%rd135+164], %f4730;
	fma.rn.f32 	%f4731, %f4720, %f4401, %f4698;
	st.global.f32 	[%rd135+168], %f4731;
	fma.rn.f32 	%f4732, %f4720, %f4405, %f4699;
	st.global.f32 	[%rd135+172], %f4732;
	fma.rn.f32 	%f4733, %f4720, %f4409, %f4700;
	st.global.f32 	[%rd135+176], %f4733;
	fma.rn.f32 	%f4734, %f4720, %f4413, %f4701;
	st.global.f32 	[%rd135+180], %f4734;
	fma.rn.f32 	%f4735, %f4720, %f4417, %f4702;
	st.global.f32 	[%rd135+184], %f4735;
	fma.rn.f32 	%f4736, %f4720, %f4421, %f4703;
	st.global.f32 	[%rd135+188], %f4736;
	fma.rn.f32 	%f4737, %f4720, %f4425, %f4704;
	st.global.f32 	[%rd135+192], %f4737;
	fma.rn.f32 	%f4738, %f4720, %f4429, %f4705;
	st.global.f32 	[%rd135+196], %f4738;
	fma.rn.f32 	%f4739, %f4720, %f4433, %f4706;
	st.global.f32 	[%rd135+200], %f4739;
	fma.rn.f32 	%f4740, %f4720, %f4437, %f4707;
	st.global.f32 	[%rd135+204], %f4740;
	fma.rn.f32 	%f4741, %f4720, %f4441, %f4708;
	st.global.f32 	[%rd135+208], %f4741;
	fma.rn.f32 	%f4742, %f4720, %f4445, %f4709;
	st.global.f32 	[%rd135+212], %f4742;
	fma.rn.f32 	%f4743, %f4720, %f4449, %f4710;
	st.global.f32 	[%rd135+216], %f4743;
	fma.rn.f32 	%f4744, %f4720, %f4453, %f4711;
	st.global.f32 	[%rd135+220], %f4744;
	fma.rn.f32 	%f4745, %f4720, %f4457, %f4712;
	st.global.f32 	[%rd135+224], %f4745;
	fma.rn.f32 	%f4746, %f4720, %f4461, %f4713;
	st.global.f32 	[%rd135+228], %f4746;
	fma.rn.f32 	%f4747, %f4720, %f4465, %f4714;
	st.global.f32 	[%rd135+232], %f4747;
	fma.rn.f32 	%f4748, %f4720, %f4469, %f4715;
	st.global.f32 	[%rd135+236], %f4748;
	fma.rn.f32 	%f4749, %f4720, %f4473, %f4716;
	st.global.f32 	[%rd135+240], %f4749;
	fma.rn.f32 	%f4750, %f4720, %f4477, %f4717;
	st.global.f32 	[%rd135+244], %f4750;
	fma.rn.f32 	%f4751, %f4720, %f4481, %f4718;
	st.global.f32 	[%rd135+248], %f4751;
	fma.rn.f32 	%f4752, %f4720, %f4485, %f4719;
	st.global.f32 	[%rd135+252], %f4752;
	ld.global.f32 	%f4753, [%rd135+256];
	fma.rn.f32 	%f4754, %f4589, %f4361, %f4753;
	ld.global.f32 	%f4755, [%rd135+260];
	fma.rn.f32 	%f4756, %f4589, %f4365, %f4755;
	ld.global.f32 	%f4757, [%rd135+264];
	fma.rn.f32 	%f4758, %f4589, %f4369, %f4757;
	ld.global.f32 	%f4759, [%rd135+268];
	fma.rn.f32 	%f4760, %f4589, %f4373, %f4759;
	ld.global.f32 	%f4761, [%rd135+272];
	fma.rn.f32 	%f4762, %f4589, %f4377, %f4761;
	ld.global.f32 	%f4763, [%rd135+276];
	fma.rn.f32 	%f4764, %f4589, %f4381, %f4763;
	ld.global.f32 	%f4765, [%rd135+280];
	fma.rn.f32 	%f4766, %f4589, %f4385, %f4765;
	ld.global.f32 	%f4767, [%rd135+284];
	fma.rn.f32 	%f4768, %f4589, %f4389, %f4767;
	ld.global.f32 	%f4769, [%rd135+288];
	fma.rn.f32 	%f4770, %f4589, %f4393, %f4769;
	ld.global.f32 	%f4771, [%rd135+292];
	fma.rn.f32 	%f4772, %f4589, %f4397, %f4771;
	ld.global.f32 	%f4773, [%rd135+296];
	fma.rn.f32 	%f4774, %f4589, %f4401, %f4773;
	ld.global.f32 	%f4775, [%rd135+300];
	fma.rn.f32 	%f4776, %f4589, %f4405, %f4775;
	ld.global.f32 	%f4777, [%rd135+304];
	fma.rn.f32 	%f4778, %f4589, %f4409, %f4777;
	ld.global.f32 	%f4779, [%rd135+308];
	fma.rn.f32 	%f4780, %f4589, %f4413, %f4779;
	ld.global.f32 	%f4781, [%rd135+312];
	fma.rn.f32 	%f4782, %f4589, %f4417, %f4781;
	ld.global.f32 	%f4783, [%rd135+316];
	fma.rn.f32 	%f4784, %f4589, %f4421, %f4783;
	ld.global.f32 	%f4785, [%rd135+320];
	fma.rn.f32 	%f4786, %f4589, %f4425, %f4785;
	ld.global.f32 	%f4787, [%rd135+324];
	fma.rn.f32 	%f4788, %f4589, %f4429, %f4787;
	ld.global.f32 	%f4789, [%rd135+328];
	fma.rn.f32 	%f4790, %f4589, %f4433, %f4789;
	ld.global.f32 	%f4791, [%rd135+332];
	fma.rn.f32 	%f4792, %f4589, %f4437, %f4791;
	ld.global.f32 	%f4793, [%rd135+336];
	fma.rn.f32 	%f4794, %f4589, %f4441, %f4793;
	ld.global.f32 	%f4795, [%rd135+340];
	fma.rn.f32 	%f4796, %f4589, %f4445, %f4795;
	ld.global.f32 	%f4797, [%rd135+344];
	fma.rn.f32 	%f4798, %f4589, %f4449, %f4797;
	ld.global.f32 	%f4799, [%rd135+348];
	fma.rn.f32 	%f4800, %f4589, %f4453, %f4799;
	ld.global.f32 	%f4801, [%rd135+352];
	fma.rn.f32 	%f4802, %f4589, %f4457, %f4801;
	ld.global.f32 	%f4803, [%rd135+356];
	fma.rn.f32 	%f4804, %f4589, %f4461, %f4803;
	ld.global.f32 	%f4805, [%rd135+360];
	fma.rn.f32 	%f4806, %f4589, %f4465, %f4805;
	ld.global.f32 	%f4807, [%rd135+364];
	fma.rn.f32 	%f4808, %f4589, %f4469, %f4807;
	ld.global.f32 	%f4809, [%rd135+368];
	fma.rn.f32 	%f4810, %f4589, %f4473, %f4809;
	ld.global.f32 	%f4811, [%rd135+372];
	fma.rn.f32 	%f4812, %f4589, %f4477, %f4811;
	ld.global.f32 	%f4813, [%rd135+376];
	fma.rn.f32 	%f4814, %f4589, %f4481, %f4813;
	ld.global.f32 	%f4815, [%rd135+380];
	fma.rn.f32 	%f4816, %f4589, %f4485, %f4815;
	fma.rn.f32 	%f4817, %f4654, %f4361, %f4754;
	fma.rn.f32 	%f4818, %f4654, %f4365, %f4756;
	fma.rn.f32 	%f4819, %f4654, %f4369, %f4758;
	fma.rn.f32 	%f4820, %f4654, %f4373, %f4760;
	fma.rn.f32 	%f4821, %f4654, %f4377, %f4762;
	fma.rn.f32 	%f4822, %f4654, %f4381, %f4764;
	fma.rn.f32 	%f4823, %f4654, %f4385, %f4766;
	fma.rn.f32 	%f4824, %f4654, %f4389, %f4768;
	fma.rn.f32 	%f4825, %f4654, %f4393, %f4770;
	fma.rn.f32 	%f4826, %f4654, %f4397, %f4772;
	fma.rn.f32 	%f4827, %f4654, %f4401, %f4774;
	fma.rn.f32 	%f4828, %f4654, %f4405, %f4776;
	fma.rn.f32 	%f4829, %f4654, %f4409, %f4778;
	fma.rn.f32 	%f4830, %f4654, %f4413, %f4780;
	fma.rn.f32 	%f4831, %f4654, %f4417, %f4782;
	fma.rn.f32 	%f4832, %f4654, %f4421, %f4784;
	fma.rn.f32 	%f4833, %f4654, %f4425, %f4786;
	fma.rn.f32 	%f4834, %f4654, %f4429, %f4788;
	fma.rn.f32 	%f4835, %f4654, %f4433, %f4790;
	fma.rn.f32 	%f4836, %f4654, %f4437, %f4792;
	fma.rn.f32 	%f4837, %f4654, %f4441, %f4794;
	fma.rn.f32 	%f4838, %f4654, %f4445, %f4796;
	fma.rn.f32 	%f4839, %f4654, %f4449, %f4798;
	fma.rn.f32 	%f4840, %f4654, %f4453, %f4800;
	fma.rn.f32 	%f4841, %f4654, %f4457, %f4802;
	fma.rn.f32 	%f4842, %f4654, %f4461, %f4804;
	fma.rn.f32 	%f4843, %f4654, %f4465, %f4806;
	fma.rn.f32 	%f4844, %f4654, %f4469, %f4808;
	fma.rn.f32 	%f4845, %f4654, %f4473, %f4810;
	fma.rn.f32 	%f4846, %f4654, %f4477, %f4812;
	fma.rn.f32 	%f4847, %f4654, %f4481, %f4814;
	fma.rn.f32 	%f4848, %f4654, %f4485, %f4816;
	fma.rn.f32 	%f4849, %f4687, %f4361, %f4817;
	fma.rn.f32 	%f4850, %f4687, %f4365, %f4818;
	fma.rn.f32 	%f4851, %f4687, %f4369, %f4819;
	fma.rn.f32 	%f4852, %f4687, %f4373, %f4820;
	fma.rn.f32 	%f4853, %f4687, %f4377, %f4821;
	fma.rn.f32 	%f4854, %f4687, %f4381, %f4822;
	fma.rn.f32 	%f4855, %f4687, %f4385, %f4823;
	fma.rn.f32 	%f4856, %f4687, %f4389, %f4824;
	fma.rn.f32 	%f4857, %f4687, %f4393, %f4825;
	fma.rn.f32 	%f4858, %f4687, %f4397, %f4826;
	fma.rn.f32 	%f4859, %f4687, %f4401, %f4827;
	fma.rn.f32 	%f4860, %f4687, %f4405, %f4828;
	fma.rn.f32 	%f4861, %f4687, %f4409, %f4829;
	fma.rn.f32 	%f4862, %f4687, %f4413, %f4830;
	fma.rn.f32 	%f4863, %f4687, %f4417, %f4831;
	fma.rn.f32 	%f4864, %f4687, %f4421, %f4832;
	fma.rn.f32 	%f4865, %f4687, %f4425, %f4833;
	fma.rn.f32 	%f4866, %f4687, %f4429, %f4834;
	fma.rn.f32 	%f4867, %f4687, %f4433, %f4835;
	fma.rn.f32 	%f4868, %f4687, %f4437, %f4836;
	fma.rn.f32 	%f4869, %f4687, %f4441, %f4837;
	fma.rn.f32 	%f4870, %f4687, %f4445, %f4838;
	fma.rn.f32 	%f4871, %f4687, %f4449, %f4839;
	fma.rn.f32 	%f4872, %f4687, %f4453, %f4840;
	fma.rn.f32 	%f4873, %f4687, %f4457, %f4841;
	fma.rn.f32 	%f4874, %f4687, %f4461, %f4842;
	fma.rn.f32 	%f4875, %f4687, %f4465, %f4843;
	fma.rn.f32 	%f4876, %f4687, %f4469, %f4844;
	fma.rn.f32 	%f4877, %f4687, %f4473, %f4845;
	fma.rn.f32 	%f4878, %f4687, %f4477, %f4846;
	fma.rn.f32 	%f4879, %f4687, %f4481, %f4847;
	fma.rn.f32 	%f4880, %f4687, %f4485, %f4848;
	fma.rn.f32 	%f4881, %f4720, %f4361, %f4849;
	st.global.f32 	[%rd135+256], %f4881;
	fma.rn.f32 	%f4882, %f4720, %f4365, %f4850;
	st.global.f32 	[%rd135+260], %f4882;
	fma.rn.f32 	%f4883, %f4720, %f4369, %f4851;
	st.global.f32 	[%rd135+264], %f4883;
	fma.rn.f32 	%f4884, %f4720, %f4373, %f4852;
	st.global.f32 	[%rd135+268], %f4884;
	fma.rn.f32 	%f4885, %f4720, %f4377, %f4853;
	st.global.f32 	[%rd135+272], %f4885;
	fma.rn.f32 	%f4886, %f4720, %f4381, %f4854;
	st.global.f32 	[%rd135+276], %f4886;
	fma.rn.f32 	%f4887, %f4720, %f4385, %f4855;
	st.global.f32 	[%rd135+280], %f4887;
	fma.rn.f32 	%f4888, %f4720, %f4389, %f4856;
	st.global.f32 	[%rd135+284], %f4888;
	fma.rn.f32 	%f4889, %f4720, %f4393, %f4857;
	st.global.f32 	[%rd135+288], %f4889;
	fma.rn.f32 	%f4890, %f4720, %f4397, %f4858;
	st.global.f32 	[%rd135+292], %f4890;
	fma.rn.f32 	%f4891, %f4720, %f4401, %f4859;
	st.global.f32 	[%rd135+296], %f4891;
	fma.rn.f32 	%f4892, %f4720, %f4405, %f4860;
	st.global.f32 	[%rd135+300], %f4892;
	fma.rn.f32 	%f4893, %f4720, %f4409, %f4861;
	st.global.f32 	[%rd135+304], %f4893;
	fma.rn.f32 	%f4894, %f4720, %f4413, %f4862;
	st.global.f32 	[%rd135+308], %f4894;
	fma.rn.f32 	%f4895, %f4720, %f4417, %f4863;
	st.global.f32 	[%rd135+312], %f4895;
	fma.rn.f32 	%f4896, %f4720, %f4421, %f4864;
	st.global.f32 	[%rd135+316], %f4896;
	fma.rn.f32 	%f4897, %f4720, %f4425, %f4865;
	st.global.f32 	[%rd135+320], %f4897;
	fma.rn.f32 	%f4898, %f4720, %f4429, %f4866;
	st.global.f32 	[%rd135+324], %f4898;
	fma.rn.f32 	%f4899, %f4720, %f4433, %f4867;
	st.global.f32 	[%rd135+328], %f4899;
	fma.rn.f32 	%f4900, %f4720, %f4437, %f4868;
	st.global.f32 	[%rd135+332], %f4900;
	fma.rn.f32 	%f4901, %f4720, %f4441, %f4869;
	st.global.f32 	[%rd135+336], %f4901;
	fma.rn.f32 	%f4902, %f4720, %f4445, %f4870;
	st.global.f32 	[%rd135+340], %f4902;
	fma.rn.f32 	%f4903, %f4720, %f4449, %f4871;
	st.global.f32 	[%rd135+344], %f4903;
	fma.rn.f32 	%f4904, %f4720, %f4453, %f4872;
	st.global.f32 	[%rd135+348], %f4904;
	fma.rn.f32 	%f4905, %f4720, %f4457, %f4873;
	st.global.f32 	[%rd135+352], %f4905;
	fma.rn.f32 	%f4906, %f4720, %f4461, %f4874;
	st.global.f32 	[%rd135+356], %f4906;
	fma.rn.f32 	%f4907, %f4720, %f4465, %f4875;
	st.global.f32 	[%rd135+360], %f4907;
	fma.rn.f32 	%f4908, %f4720, %f4469, %f4876;
	st.global.f32 	[%rd135+364], %f4908;
	fma.rn.f32 	%f4909, %f4720, %f4473, %f4877;
	st.global.f32 	[%rd135+368], %f4909;
	fma.rn.f32 	%f4910, %f4720, %f4477, %f4878;
	st.global.f32 	[%rd135+372], %f4910;
	fma.rn.f32 	%f4911, %f4720, %f4481, %f4879;
	st.global.f32 	[%rd135+376], %f4911;
	fma.rn.f32 	%f4912, %f4720, %f4485, %f4880;
	st.global.f32 	[%rd135+380], %f4912;
$L__BB9_148:
	ret;

}
	// .globl	_Z20kernel_grid_backwardILj2ELj1ELj1EEvPKfS1_S1_PKiPffjjjjj
.visible .entry _Z20kernel_grid_backwardILj2ELj1ELj1EEvPKfS1_S1_PKiPffjjjjj(
	.param .u64 .ptr .align 1 _Z20kernel_grid_backwardILj2ELj1ELj1EEvPKfS1_S1_PKiPffjjjjj_param_0,
	.param .u64 .ptr .align 1 _Z20kernel_grid_backwardILj2ELj1ELj1EEvPKfS1_S1_PKiPffjjjjj_param_1,
	.param .u64 .ptr .align 1 _Z20kernel_grid_backwardILj2ELj1ELj1EEvPKfS1_S1_PKiPffjjjjj_param_2,
	.param .u64 .ptr .align 1 _Z20kernel_grid_backwardILj2ELj1ELj1EEvPKfS1_S1_PKiPffjjjjj_param_3,
	.param .u64 .ptr .align 1 _Z20kernel_grid_backwardILj2ELj1ELj1EEvPKfS1_S1_PKiPffjjjjj_param_4,
	.param .f32 _Z20kernel_grid_backwardILj2ELj1ELj1EEvPKfS1_S1_PKiPffjjjjj_param_5,
	.param .u32 _Z20kernel_grid_backwardILj2ELj1ELj1EEvPKfS1_S1_PKiPffjjjjj_param_6,
	.param .u32 _Z20kernel_grid_backwardILj2ELj1ELj1EEvPKfS1_S1_PKiPffjjjjj_param_7,
	.param .u32 _Z20kernel_grid_backwardILj2ELj1ELj1EEvPKfS1_S1_PKiPffjjjjj_param_8,
	.param .u32 _Z20kernel_grid_backwardILj2ELj1ELj1EEvPKfS1_S1_PKiPffjjjjj_param_9,
	.param .u32 _Z20kernel_grid_backwardILj2ELj1ELj1EEvPKfS1_S1_PKiPffjjjjj_param_10
)
{
	.reg .pred 	%p<36>;
	.reg .b32 	%r<103>;
	.reg .b32 	%f<149>;
	.reg .b64 	%rd<52>;

	ld.param.u64 	%rd3, [_Z20kernel_grid_backwardILj2ELj1ELj1EEvPKfS1_S1_PKiPffjjjjj_param_0];
	ld.param.u64 	%rd4, [_Z20kernel_grid_backwardILj2ELj1ELj1EEvPKfS1_S1_PKiPffjjjjj_param_1];
	ld.param.u64 	%rd5, [_Z20kernel_grid_backwardILj2ELj1ELj1EEvPKfS1_S1_PKiPffjjjjj_param_3];
	ld.param.u64 	%rd6, [_Z20kernel_grid_backwardILj2ELj1ELj1EEvPKfS1_S1_PKiPffjjjjj_param_4];
	ld.param.f32 	%f16, [_Z20kernel_grid_backwardILj2ELj1ELj1EEvPKfS1_S1_PKiPffjjjjj_param_5];
	ld.param.u32 	%r28, [_Z20kernel_grid_backwardILj2ELj1ELj1EEvPKfS1_S1_PKiPffjjjjj_param_7];
	ld.param.u32 	%r29, [_Z20kernel_grid_backwardILj2ELj1ELj1EEvPKfS1_S1_PKiPffjjjjj_param_8];
	ld.param.u32 	%r30, [_Z20kernel_grid_backwardILj2ELj1ELj1EEvPKfS1_S1_PKiPffjjjjj_param_9];
	ld.param.u32 	%r31, [_Z20kernel_grid_backwardILj2ELj1ELj1EEvPKfS1_S1_PKiPffjjjjj_param_10];
	cvta.to.global.u64 	%rd1, %rd6;
	mov.u32 	%r32, %ctaid.x;
	mov.u32 	%r33, %ntid.x;
	mov.u32 	%r34, %tid.x;
	mad.lo.s32 	%r1, %r32, %r33, %r34;
	setp.ge.u32 	%p1, %r1, %r28;
	mov.f32 	%f148, 0f3F800000;
	@%p1 bra 	$L__BB10_22;
	cvta.to.global.u64 	%rd7, %rd5;
	mov.u32 	%r35, %ctaid.y;
	mov.u32 	%r36, %ctaid.z;
	mul.wide.u32 	%rd8, %r29, 4;
	add.s64 	%rd9, %rd7, %rd8;
	ld.global.nc.u32 	%r37, [%rd9];
	mul.wide.u32 	%rd10, %r35, 4;
	add.s64 	%rd11, %rd7, %rd10;
	ld.global.nc.u32 	%r38, [%rd11];
	mad.lo.s32 	%r39, %r37, %r36, %r38;
	cvt.u64.u32 	%rd2, %r39;
	mad.lo.s32 	%r40, %r28, %r36, %r1;
	shl.b32 	%r2, %r40, 1;
	mad.lo.s32 	%r3, %r40, %r29, %r35;
	ld.global.nc.u32 	%r41, [%rd11+4];
	sub.s32 	%r4, %r41, %r38;
	cvt.rn.f32.u32 	%f1, %r35;
	mul.f32 	%f18, %f1, 0f3F000000;
	cvt.rzi.f32.f32 	%f19, %f18;
	add.f32 	%f20, %f19, %f19;
	sub.f32 	%f21, %f1, %f20;
	abs.f32 	%f2, %f21;
	abs.f32 	%f3, %f16;
	setp.lt.f32 	%p2, %f3, 0f00800000;
	mul.f32 	%f22, %f3, 0f4B800000;
	selp.f32 	%f23, %f22, %f3, %p2;
	selp.f32 	%f24, 0fC1C00000, 0f00000000, %p2;
	mov.b32 	%r42, %f23;
	add.s32 	%r43, %r42, -1060439283;
	and.b32  	%r44, %r43, -8388608;
	sub.s32 	%r45, %r42, %r44;
	mov.b32 	%f25, %r45;
	cvt.rn.f32.s32 	%f26, %r44;
	fma.rn.f32 	%f27, %f26, 0f34000000, %f24;
	add.f32 	%f28, %f25, 0fBF800000;
	add.f32 	%f29, %f25, 0f3F800000;
	rcp.approx.ftz.f32 	%f30, %f29;
	add.f32 	%f31, %f28, %f28;
	mul.f32 	%f32, %f31, %f30;
	mul.f32 	%f33, %f32, %f32;
	sub.f32 	%f34, %f28, %f32;
	add.f32 	%f35, %f34, %f34;
	neg.f32 	%f36, %f32;
	fma.rn.f32 	%f37, %f36, %f28, %f35;
	mul.rn.f32 	%f38, %f30, %f37;
	fma.rn.f32 	%f39, %f33, 0f3A2C32E4, 0f3B52E7DB;
	fma.rn.f32 	%f40, %f39, %f33, 0f3C93BB73;
	fma.rn.f32 	%f41, %f40, %f33, 0f3DF6384F;
	mul.rn.f32 	%f42, %f41, %f33;
	fma.rn.f32 	%f43, %f32, 0f3FB8AA3B, %f27;
	sub.f32 	%f44, %f27, %f43;
	fma.rn.f32 	%f45, %f32, 0f3FB8AA3B, %f44;
	fma.rn.f32 	%f46, %f38, 0f3FB8AA3B, %f45;
	fma.rn.f32 	%f47, %f32, 0f32A55E34, %f46;
	mul.f32 	%f48, %f42, 0f40400000;
	fma.rn.f32 	%f49, %f48, %f38, %f47;
	fma.rn.f32 	%f50, %f42, %f32, %f49;
	add.rn.f32 	%f51, %f43, %f50;
	neg.f32 	%f52, %f43;
	add.rn.f32 	%f53, %f51, %f52;
	neg.f32 	%f54, %f53;
	add.rn.f32 	%f55, %f50, %f54;
	mul.rn.f32 	%f56, %f51, %f1;
	neg.f32 	%f57, %f56;
	fma.rn.f32 	%f58, %f51, %f1, %f57;
	fma.rn.f32 	%f59, %f55, %f1, %f58;
	cvt.rni.f32.f32 	%f60, %f56;
	sub.f32 	%f61, %f56, %f60;
	add.f32 	%f62, %f61, %f59;
	fma.rn.f32 	%f63, %f62, 0f391FCB8E, 0f3AAF85ED;
	fma.rn.f32 	%f64, %f63, %f62, 0f3C1D9856;
	fma.rn.f32 	%f65, %f64, %f62, 0f3D6357BB;
	fma.rn.f32 	%f66, %f65, %f62, 0f3E75FDEC;
	fma.rn.f32 	%f67, %f66, %f62, 0f3F317218;
	fma.rn.f32 	%f68, %f67, %f62, 0f3F800000;
	cvt.rzi.s32.f32 	%r46, %f60;
	setp.gt.f32 	%p3, %f60, 0f00000000;
	selp.b32 	%r47, 0, -2097152000, %p3;
	add.s32 	%r48, %r47, 2130706432;
	mov.b32 	%f69, %r48;
	mul.f32 	%f70, %f68, %f69;
	shl.b32 	%r49, %r46, 23;
	sub.s32 	%r50, %r49, %r47;
	mov.b32 	%f71, %r50;
	mul.f32 	%f72, %f70, %f71;
	abs.f32 	%f73, %f56;
	setp.gt.f32 	%p4, %f73, 0f43180000;
	setp.lt.f32 	%p5, %f56, 0f00000000;
	selp.f32 	%f74, 0f00000000, 0f7F800000, %p5;
	selp.f32 	%f4, %f74, %f72, %p4;
	setp.eq.f32 	%p6, %f16, 0f3F800000;
	setp.eq.s32 	%p7, %r35, 0;
	or.pred  	%p8, %p7, %p6;
	@%p8 bra 	$L__BB10_9;
	setp.num.f32 	%p9, %f3, %f3;
	abs.f32 	%f75, %f1;
	setp.num.f32 	%p10, %f75, %f75;
	and.pred  	%p11, %p9, %p10;
	@%p11 bra 	$L__BB10_4;
	add.rn.f32 	%f148, %f16, %f1;
	bra.uni 	$L__BB10_9;
$L__BB10_4:
	setp.neu.f32 	%p12, %f16, 0f00000000;
	setp.neu.f32 	%p13, %f3, 0f7F800000;
	and.pred  	%p14, %p12, %p13;
	@%p14 bra 	$L__BB10_6;
	setp.neu.f32 	%p20, %f2, 0f3F800000;
	add.f32 	%f78, %f16, %f16;
	mov.b32 	%r51, %f78;
	and.b32  	%r52, %r51, 2147483647;
	mov.b32 	%f79, %r52;
	selp.f32 	%f148, %f79, %f78, %p20;
	bra.uni 	$L__BB10_9;
$L__BB10_6:
	setp.eq.f32 	%p15, %f16, 0fBF800000;
	setp.eq.f32 	%p16, %f75, 0f7F800000;
	and.pred  	%p17, %p15, %p16;
	@%p17 bra 	$L__BB10_9;
	setp.geu.f32 	%p18, %f16, 0f00000000;
	mov.f32 	%f148, %f4;
	@%p18 bra 	$L__BB10_9;
	setp.neu.f32 	%p19, %f2, 0f3F800000;
	neg.f32 	%f77, %f4;
	selp.f32 	%f148, %f4, %f77, %p19;
$L__BB10_9:
	cvt.rn.f32.u32 	%f80, %r30;
	fma.rn.f32 	%f81, %f148, %f80, 0fBF800000;
	cvt.rpi.f32.f32 	%f82, %f81;
	cvt.rzi.u32.f32 	%r53, %f82;
	cvta.to.global.u64 	%rd12, %rd4;
	mul.wide.u32 	%rd13, %r2, 4;
	add.s64 	%rd14, %rd12, %rd13;
	ld.global.nc.f32 	%f83, [%rd14];
	fma.rn.f32 	%f84, %f81, %f83, 0f3F000000;
	cvt.rmi.f32.f32 	%f85, %f84;
	cvt.rzi.u32.f32 	%r5, %f85;
	cvt.rn.f32.u32 	%f86, %r5;
	sub.f32 	%f10, %f84, %f86;
	ld.global.nc.f32 	%f87, [%rd14+4];
	fma.rn.f32 	%f88, %f81, %f87, 0f3F000000;
	cvt.rmi.f32.f32 	%f89, %f88;
	cvt.rzi.u32.f32 	%r6, %f89;
	cvt.rn.f32.u32 	%f90, %r6;
	sub.f32 	%f11, %f88, %f90;
	add.s32 	%r7, %r53, 2;
	cvta.to.global.u64 	%rd15, %rd3;
	mul.wide.u32 	%rd16, %r3, 4;
	add.s64 	%rd17, %rd15, %rd16;
	ld.global.nc.f32 	%f12, [%rd17];
	setp.eq.s32 	%p21, %r31, 1;
	@%p21 bra 	$L__BB10_20;
	setp.ne.s32 	%p22, %r31, 0;
	@%p22 bra 	$L__BB10_21;
	setp.eq.s32 	%p24, %r4, 0;
	mov.f32 	%f119, 0f3F800000;
	sub.f32 	%f13, %f119, %f10;
	mov.b32 	%r96, 0;
	mov.b32 	%r95, 1;
	@%p24 bra 	$L__BB10_13;
	setp.gt.u32 	%p25, %r7, %r4;
	mad.lo.s32 	%r69, %r6, %r7, %r5;
	selp.b32 	%r96, %r5, %r69, %p25;
	selp.b32 	%r70, 1, %r7, %p25;
	mul.lo.s32 	%r95, %r7, %r70;
$L__BB10_13:
	mov.f32 	%f120, 0f3F800000;
	sub.f32 	%f14, %f120, %f11;
	setp.eq.s32 	%p26, %r4, 0;
	setp.gt.u32 	%p27, %r95, %r4;
	mul.lo.s32 	%r12, %r6, 19349663;
	xor.b32  	%r73, %r12, %r5;
	selp.b32 	%r74, %r73, %r96, %p27;
	rem.u32 	%r75, %r74, %r4;
	cvt.u64.u32 	%rd34, %r75;
	add.s64 	%rd35, %rd34, %rd2;
	shl.b64 	%rd36, %rd35, 2;
	add.s64 	%rd37, %rd1, %rd36;
	mul.f32 	%f121, %f13, %f14;
	mul.f32 	%f122, %f121, %f12;
	atom.global.add.f32 	%f123, [%rd37], %f122;
	add.s32 	%r13, %r5, 1;
	mov.b32 	%r98, 0;
	mov.b32 	%r97, 1;
	@%p26 bra 	$L__BB10_15;
	setp.gt.u32 	%p28, %r7, %r4;
	mad.lo.s32 	%r76, %r6, %r7, %r13;
	selp.b32 	%r98, %r13, %r76, %p28;
	selp.b32 	%r77, 1, %r7, %p28;
	mul.lo.s32 	%r97, %r7, %r77;
$L__BB10_15:
	setp.eq.s32 	%p29, %r4, 0;
	setp.gt.u32 	%p30, %r97, %r4;
	xor.b32  	%r80, %r12, %r13;
	selp.b32 	%r81, %r80, %r98, %p30;
	rem.u32 	%r82, %r81, %r4;
	cvt.u64.u32 	%rd38, %r82;
	add.s64 	%rd39, %rd38, %rd2;
	shl.b64 	%rd40, %rd39, 2;
	add.s64 	%rd41, %rd1, %rd40;
	mul.f32 	%f124, %f10, %f14;
	mul.f32 	%f125, %f124, %f12;
	atom.global.add.f32 	%f126, [%rd41], %f125;
	add.s32 	%r18, %r6, 1;
	mov.b32 	%r100, 0;
	mov.b32 	%r99, 1;
	@%p29 bra 	$L__BB10_17;
	setp.gt.u32 	%p31, %r7, %r4;
	mad.lo.s32 	%r83, %r18, %r7, %r5;
	selp.b32 	%r100, %r5, %r83, %p31;
	selp.b32 	%r84, 1, %r7, %p31;
	mul.lo.s32 	%r99, %r7, %r84;
$L__BB10_17:
	setp.eq.s32 	%p32, %r4, 0;
	setp.gt.u32 	%p33, %r99, %r4;
	add.s32 	%r23, %r12, 19349663;
	xor.b32  	%r87, %r23, %r5;
	selp.b32 	%r88, %r87, %r100, %p33;
	rem.u32 	%r89, %r88, %r4;
	cvt.u64.u32 	%rd42, %r89;
	add.s64 	%rd43, %rd42, %rd2;
	shl.b64 	%rd44, %rd43, 2;
	add.s64 	%rd45, %rd1, %rd44;
	mul.f32 	%f127, %f13, %f11;
	mul.f32 	%f128, %f127, %f12;
	atom.global.add.f32 	%f129, [%rd45], %f128;
	mul.f32 	%f15, %f10, %f11;
	mov.b32 	%r102, 0;
	mov.b32 	%r101, 1;
	@%p32 bra 	$L__BB10_19;
	setp.gt.u32 	%p34, %r7, %r4;
	mad.lo.s32 	%r90, %r18, %r7, %r13;
	selp.b32 	%r102, %r13, %r90, %p34;
	selp.b32 	%r91, 1, %r7, %p34;
	mul.lo.s32 	%r101, %r7, %r91;
$L__BB10_19:
	setp.gt.u32 	%p35, %r101, %r4;
	xor.b32  	%r92, %r23, %r13;
	selp.b32 	%r93, %r92, %r102, %p35;
	rem.u32 	%r94, %r93, %r4;
	cvt.u64.u32 	%rd46, %r94;
	add.s64 	%rd47, %rd46, %rd2;
	shl.b64 	%rd48, %rd47, 2;
	add.s64 	%rd49, %rd1, %rd48;
	mul.f32 	%f130, %f15, %f12;
	atom.global.add.f32 	%f131, [%rd49], %f130;
	bra.uni 	$L__BB10_22;
$L__BB10_20:
	cvt.rn.f32.u32 	%f91, %r4;
	add.f32 	%f92, %f91, %f91;
	setp.eq.f32 	%p23, %f92, %f91;
	abs.f32 	%f93, %f91;
	mov.f32 	%f94, 0f3F800000;
	sub.f32 	%f95, %f94, %f10;
	sub.f32 	%f96, %f94, %f11;
	mul.f32 	%f97, %f95, %f96;
	lg2.approx.f32 	%f98, %f93;
	mul.f32 	%f99, %f98, 0fBF2AAAAB;
	ex2.approx.ftz.f32 	%f100, %f99;
	mul.f32 	%f101, %f93, %f100;
	neg.f32 	%f102, %f101;
	mul.f32 	%f103, %f100, %f102;
	fma.rn.f32 	%f104, %f101, %f103, 0f3F800000;
	mul.f32 	%f105, %f104, 0f3EAAAAAB;
	fma.rn.f32 	%f106, %f101, %f105, %f101;
	selp.f32 	%f107, %f92, %f106, %p23;
	cvt.rzi.u32.f32 	%r54, %f107;
	rem.u32 	%r55, %r5, %r54;
	rem.u32 	%r56, %r6, %r54;
	mul.lo.s32 	%r57, %r56, %r54;
	add.s32 	%r58, %r57, %r55;
	cvt.u64.u32 	%rd18, %r58;
	add.s64 	%rd19, %rd18, %rd2;
	shl.b64 	%rd20, %rd19, 2;
	add.s64 	%rd21, %rd1, %rd20;
	mul.f32 	%f108, %f97, %f12;
	atom.global.add.f32 	%f109, [%rd21], %f108;
	add.s32 	%r59, %r5, 1;
	mul.f32 	%f110, %f10, %f96;
	rem.u32 	%r60, %r59, %r54;
	add.s32 	%r61, %r57, %r60;
	cvt.u64.u32 	%rd22, %r61;
	add.s64 	%rd23, %rd22, %rd2;
	shl.b64 	%rd24, %rd23, 2;
	add.s64 	%rd25, %rd1, %rd24;
	mul.f32 	%f111, %f110, %f12;
	atom.global.add.f32 	%f112, [%rd25], %f111;
	add.s32 	%r62, %r6, 1;
	mul.f32 	%f113, %f95, %f11;
	rem.u32 	%r63, %r62, %r54;
	mul.lo.s32 	%r64, %r63, %r54;
	add.s32 	%r65, %r64, %r55;
	cvt.u64.u32 	%rd26, %r65;
	add.s64 	%rd27, %rd26, %rd2;
	shl.b64 	%rd28, %rd27, 2;
	add.s64 	%rd29, %rd1, %rd28;
	mul.f32 	%f114, %f113, %f12;
	atom.global.add.f32 	%f115, [%rd29], %f114;
	mul.f32 	%f116, %f10, %f11;
	add.s32 	%r66, %r64, %r60;
	cvt.u64.u32 	%rd30, %r66;
	add.s64 	%rd31, %rd30, %rd2;
	shl.b64 	%rd32, %rd31, 2;
	add.s64 	%rd33, %rd1, %rd32;
	mul.f32 	%f117, %f116, %f12;
	atom.global.add.f32 	%f118, [%rd33], %f117;
	bra.uni 	$L__BB10_22;
$L__BB10_21:
	shl.b64 	%rd50, %rd2, 2;
	add.s64 	%rd51, %rd1, %rd50;
	mov.f32 	%f132, 0f3F800000;
	sub.f32 	%f133, %f132, %f10;
	sub.f32 	%f134, %f132, %f11;
	mul.f32 	%f135, %f133, %f134;
	mul.f32 	%f136, %f135, %f12;
	atom.global.add.f32 	%f137, [%rd51], %f136;
	mul.f32 	%f138, %f10, %f134;
	mul.f32 	%f139, %f138, %f12;
	atom.global.add.f32 	%f140, [%rd51], %f139;
	mul.f32 	%f141, %f133, %f11;
	mul.f32 	%f142, %f141, %f12;
	atom.global.add.f32 	%f143, [%rd51], %f142;
	mul.f32 	%f144, %f10, %f11;
	mul.f32 	%f145, %f144, %f12;
	atom.global.add.f32 	%f146, [%rd51], %f145;
$L__BB10_22:
	ret;

}
	// .globl	_Z21kernel_input_backwardILj2ELj1EEvPKfS1_Pfjjj
.visible .entry _Z21kernel_input_backwardILj2ELj1EEvPKfS1_Pfjjj(
	.param .u64 .ptr .align 1 _Z21kernel_input_backwardILj2ELj1EEvPKfS1_Pfjjj_param_0,
	.param .u64 .ptr .align 1 _Z21kernel_input_backwardILj2ELj1EEvPKfS1_Pfjjj_param_1,
	.param .u64 .ptr .align 1 _Z21kernel_input_backwardILj2ELj1EEvPKfS1_Pfjjj_param_2,
	.param .u32 _Z21kernel_input_backwardILj2ELj1EEvPKfS1_Pfjjj_param_3,
	.param .u32 _Z21kernel_input_backwardILj2ELj1EEvPKfS1_Pfjjj_param_4,
	.param .u32 _Z21kernel_input_backwardILj2ELj1EEvPKfS1_Pfjjj_param_5
)
{
	.reg .pred 	%p<11>;
	.reg .b32 	%r<50>;
	.reg .b32 	%f<66>;
	.reg .b64 	%rd<86>;

	ld.param.u64 	%rd7, [_Z21kernel_input_backwardILj2ELj1EEvPKfS1_Pfjjj_param_0];
	ld.param.u64 	%rd8, [_Z21kernel_input_backwardILj2ELj1EEvPKfS1_Pfjjj_param_1];
	ld.param.u64 	%rd6, [_Z21kernel_input_backwardILj2ELj1EEvPKfS1_Pfjjj_param_2];
	ld.param.u32 	%r15, [_Z21kernel_input_backwardILj2ELj1EEvPKfS1_Pfjjj_param_4];
	ld.param.u32 	%r16, [_Z21kernel_input_backwardILj2ELj1EEvPKfS1_Pfjjj_param_5];
	cvta.to.global.u64 	%rd1, %rd8;
	cvta.to.global.u64 	%rd2, %rd7;
	mov.u32 	%r17, %tid.x;
	mov.u32 	%r18, %ctaid.x;
	mov.u32 	%r19, %ntid.x;
	mad.lo.s32 	%r1, %r18, %r19, %r17;
	shl.b32 	%r2, %r15, 1;
	setp.ge.u32 	%p1, %r1, %r2;
	@%p1 bra 	$L__BB11_14;
	shr.u32 	%r20, %r1, 1;
	and.b32  	%r3, %r1, 1;
	mov.u32 	%r21, %ctaid.y;
	mad.lo.s32 	%r22, %r15, %r21, %r20;
	mul.lo.s32 	%r23, %r22, %r16;
	cvt.u64.u32 	%rd3, %r23;
	shl.b32 	%r24, %r23, 1;
	cvt.u64.u32 	%rd4, %r24;
	mul.lo.s32 	%r4, %r2, %r21;
	setp.eq.s32 	%p2, %r16, 0;
	@%p2 bra 	$L__BB11_14;
	cvt.u64.u32 	%rd9, %r4;
	cvt.u64.u32 	%rd10, %r1;
	add.s64 	%rd11, %rd9, %rd10;
	cvta.to.global.u64 	%rd12, %rd6;
	shl.b64 	%rd13, %rd11, 2;
	add.s64 	%rd5, %rd12, %rd13;
	ld.global.f32 	%f65, [%rd5];
	and.b32  	%r5, %r16, 7;
	setp.lt.u32 	%p3, %r16, 8;
	mov.b32 	%r48, 0;
	@%p3 bra 	$L__BB11_5;
	and.b32  	%r48, %r16, -8;
	mov.b32 	%r46, 0;
$L__BB11_4:
	.pragma "nounroll";
	cvt.u64.u32 	%rd14, %r46;
	add.s64 	%rd15, %rd14, %rd3;
	shl.b64 	%rd16, %rd15, 2;
	add.s64 	%rd17, %rd2, %rd16;
	ld.global.nc.f32 	%f15, [%rd17];
	shl.b32 	%r27, %r46, 1;
	or.b32  	%r28, %r27, %r3;
	cvt.u64.u32 	%rd18, %r28;
	add.s64 	%rd19, %rd18, %rd4;
	shl.b64 	%rd20, %rd19, 2;
	add.s64 	%rd21, %rd1, %rd20;
	ld.global.nc.f32 	%f16, [%rd21];
	fma.rn.f32 	%f17, %f15, %f16, %f65;
	ld.global.nc.f32 	%f18, [%rd17+4];
	ld.global.nc.f32 	%f19, [%rd21+8];
	fma.rn.f32 	%f20, %f18, %f19, %f17;
	ld.global.nc.f32 	%f21, [%rd17+8];
	add.s32 	%r29, %r28, 4;
	cvt.u64.u32 	%rd22, %r29;
	add.s64 	%rd23, %rd22, %rd4;
	shl.b64 	%rd24, %rd23, 2;
	add.s64 	%rd25, %rd1, %rd24;
	ld.global.nc.f32 	%f22, [%rd25];
	fma.rn.f32 	%f23, %f21, %f22, %f20;
	ld.global.nc.f32 	%f24, [%rd17+12];
	add.s32 	%r30, %r28, 6;
	cvt.u64.u32 	%rd26, %r30;
	add.s64 	%rd27, %rd26, %rd4;
	shl.b64 	%rd28, %rd27, 2;
	add.s64 	%rd29, %rd1, %rd28;
	ld.global.nc.f32 	%f25, [%rd29];
	fma.rn.f32 	%f26, %f24, %f25, %f23;
	ld.global.nc.f32 	%f27, [%rd17+16];
	add.s32 	%r31, %r28, 8;
	cvt.u64.u32 	%rd30, %r31;
	add.s64 	%rd31, %rd30, %rd4;
	shl.b64 	%rd32, %rd31, 2;
	add.s64 	%rd33, %rd1, %rd32;
	ld.global.nc.f32 	%f28, [%rd33];
	fma.rn.f32 	%f29, %f27, %f28, %f26;
	ld.global.nc.f32 	%f30, [%rd17+20];
	add.s32 	%r32, %r28, 10;
	cvt.u64.u32 	%rd34, %r32;
	add.s64 	%rd35, %rd34, %rd4;
	shl.b64 	%rd36, %rd35, 2;
	add.s64 	%rd37, %rd1, %rd36;
	ld.global.nc.f32 	%f31, [%rd37];
	fma.rn.f32 	%f32, %f30, %f31, %f29;
	ld.global.nc.f32 	%f33, [%rd17+24];
	add.s32 	%r33, %r28, 12;
	cvt.u64.u32 	%rd38, %r33;
	add.s64 	%rd39, %rd38, %rd4;
	shl.b64 	%rd40, %rd39, 2;
	add.s64 	%rd41, %rd1, %rd40;
	ld.global.nc.f32 	%f34, [%rd41];
	fma.rn.f32 	%f35, %f33, %f34, %f32;
	ld.global.nc.f32 	%f36, [%rd17+28];
	add.s32 	%r34, %r28, 14;
	cvt.u64.u32 	%rd42, %r34;
	add.s64 	%rd43, %rd42, %rd4;
	shl.b64 	%rd44, %rd43, 2;
	add.s64 	%rd45, %rd1, %rd44;
	ld.global.nc.f32 	%f37, [%rd45];
	fma.rn.f32 	%f65, %f36, %f37, %f35;
	add.s32 	%r46, %r46, 8;
	setp.ne.s32 	%p4, %r46, %r48;
	@%p4 bra 	$L__BB11_4;
$L__BB11_5:
	setp.eq.s32 	%p5, %r5, 0;
	@%p5 bra 	$L__BB11_13;
	and.b32  	%r10, %r16, 3;
	setp.lt.u32 	%p6, %r5, 4;
	@%p6 bra 	$L__BB11_8;
	cvt.u64.u32 	%rd46, %r48;
	add.s64 	%rd47, %rd46, %rd3;
	shl.b64 	%rd48, %rd47, 2;
	add.s64 	%rd49, %rd2, %rd48;
	ld.global.nc.f32 	%f39, [%rd49];
	shl.b32 	%r35, %r48, 1;
	or.b32  	%r36, %r35, %r3;
	cvt.u64.u32 	%rd50, %r36;
	add.s64 	%rd51, %rd50, %rd4;
	shl.b64 	%rd52, %rd51, 2;
	add.s64 	%rd53, %rd1, %rd52;
	ld.global.nc.f32 	%f40, [%rd53];
	fma.rn.f32 	%f41, %f39, %f40, %f65;
	ld.global.nc.f32 	%f42, [%rd49+4];
	add.s32 	%r37, %r36, 2;
	cvt.u64.u32 	%rd54, %r37;
	add.s64 	%rd55, %rd54, %rd4;
	shl.b64 	%rd56, %rd55, 2;
	add.s64 	%rd57, %rd1, %rd56;
	ld.global.nc.f32 	%f43, [%rd57];
	fma.rn.f32 	%f44, %f42, %f43, %f41;
	ld.global.nc.f32 	%f45, [%rd49+8];
	add.s32 	%r38, %r36, 4;
	cvt.u64.u32 	%rd58, %r38;
	add.s64 	%rd59, %rd58, %rd4;
	shl.b64 	%rd60, %rd59, 2;
	add.s64 	%rd61, %rd1, %rd60;
	ld.global.nc.f32 	%f46, [%rd61];
	fma.rn.f32 	%f47, %f45, %f46, %f44;
	ld.global.nc.f32 	%f48, [%rd49+12];
	add.s32 	%r39, %r36, 6;
	cvt.u64.u32 	%rd62, %r39;
	add.s64 	%rd63, %rd62, %rd4;
	shl.b64 	%rd64, %rd63, 2;
	add.s64 	%rd65, %rd1, %rd64;
	ld.global.nc.f32 	%f49, [%rd65];
	fma.rn.f32 	%f65, %f48, %f49, %f47;
	add.s32 	%r48, %r48, 4;
$L__BB11_8:
	setp.eq.s32 	%p7, %r10, 0;
	@%p7 bra 	$L__BB11_13;
	setp.eq.s32 	%p8, %r10, 1;
	@%p8 bra 	$L__BB11_11;
	cvt.u64.u32 	%rd66, %r48;
	add.s64 	%rd67, %rd66, %rd3;
	shl.b64 	%rd68, %rd67, 2;
	add.s64 	%rd69, %rd2, %rd68;
	ld.global.nc.f32 	%f51, [%rd69];
	shl.b32 	%r40, %r48, 1;
	or.b32  	%r41, %r40, %r3;
	cvt.u64.u32 	%rd70, %r41;
	add.s64 	%rd71, %rd70, %rd4;
	shl.b64 	%rd72, %rd71, 2;
	add.s64 	%rd73, %rd1, %rd72;
	ld.global.nc.f32 	%f52, [%rd73];
	fma.rn.f32 	%f53, %f51, %f52, %f65;
	ld.global.nc.f32 	%f54, [%rd69+4];
	add.s32 	%r42, %r41, 2;
	cvt.u64.u32 	%rd74, %r42;
	add.s64 	%rd75, %rd74, %rd4;
	shl.b64 	%rd76, %rd75, 2;
	add.s64 	%rd77, %rd1, %rd76;
	ld.global.nc.f32 	%f55, [%rd77];
	fma.rn.f32 	%f65, %f54, %f55, %f53;
	add.s32 	%r48, %r48, 2;
$L__BB11_11:
	and.b32  	%r43, %r16, 1;
	setp.eq.b32 	%p9, %r43, 1;
	not.pred 	%p10, %p9;
	@%p10 bra 	$L__BB11_13;
	cvt.u64.u32 	%rd78, %r48;
	add.s64 	%rd79, %rd78, %rd3;
	shl.b64 	%rd80, %rd79, 2;
	add.s64 	%rd81, %rd2, %rd80;
	ld.global.nc.f32 	%f56, [%rd81];
	shl.b32 	%r44, %r48, 1;
	or.b32  	%r45, %r44, %r3;
	cvt.u64.u32 	%rd82, %r45;
	add.s64 	%rd83, %rd82, %rd4;
	shl.b64 	%rd84, %rd83, 2;
	add.s64 	%rd85, %rd1, %rd84;
	ld.global.nc.f32 	%f57, [%rd85];
	fma.rn.f32 	%f65, %f56, %f57, %f65;
$L__BB11_13:
	st.global.f32 	[%rd5], %f65;
$L__BB11_14:
	ret;

}
	// .globl	_Z20kernel_grid_backwardILj2ELj2ELj2EEvPKfS1_S1_PKiPffjjjjj
.visible .entry _Z20kernel_grid_backwardILj2ELj2ELj2EEvPKfS1_S1_PKiPffjjjjj(
	.param .u64 .ptr .align 1 _Z20kernel_grid_backwardILj2ELj2ELj2EEvPKfS1_S1_PKiPffjjjjj_param_0,
	.param .u64 .ptr .align 1 _Z20kernel_grid_backwardILj2ELj2ELj2EEvPKfS1_S1_PKiPffjjjjj_param_1,
	.param .u64 .ptr .align 1 _Z20kernel_grid_backwardILj2ELj2ELj2EEvPKfS1_S1_PKiPffjjjjj_param_2,
	.param .u64 .ptr .align 1 _Z20kernel_grid_backwardILj2ELj2ELj2EEvPKfS1_S1_PKiPffjjjjj_param_3,
	.param .u64 .ptr .align 1 _Z20kernel_grid_backwardILj2ELj2ELj2EEvPKfS1_S1_PKiPffjjjjj_param_4,
	.param .f32 _Z20kernel_grid_backwardILj2ELj2ELj2EEvPKfS1_S1_PKiPffjjjjj_param_5,
	.param .u32 _Z20kernel_grid_backwardILj2ELj2ELj2EEvPKfS1_S1_PKiPffjjjjj_param_6,
	.param .u32 _Z20kernel_grid_backwardILj2ELj2ELj2EEvPKfS1_S1_PKiPffjjjjj_param_7,
	.param .u32 _Z20kernel_grid_backwardILj2ELj2ELj2EEvPKfS1_S1_PKiPffjjjjj_param_8,
	.param .u32 _Z20kernel_grid_backwardILj2ELj2ELj2EEvPKfS1_S1_PKiPffjjjjj_param_9,
	.param .u32 _Z20kernel_grid_backwardILj2ELj2ELj2EEvPKfS1_S1_PKiPffjjjjj_param_10
)
{
	.reg .pred 	%p<36>;
	.reg .b32 	%r<114>;
	.reg .b32 	%f<196>;
	.reg .b64 	%rd<56>;

	ld.param.u64 	%rd7, [_Z20kernel_grid_backwardILj2ELj2ELj2EEvPKfS1_S1_PKiPffjjjjj_param_0];
	ld.param.u64 	%rd5, [_Z20kernel_grid_backwardILj2ELj2ELj2EEvPKfS1_S1_PKiPffjjjjj_param_1];
	ld.param.u64 	%rd6, [_Z20kernel_grid_backwardILj2ELj2ELj2EEvPKfS1_S1_PKiPffjjjjj_param_3];
	ld.param.u64 	%rd8, [_Z20kernel_grid_backwardILj2ELj2ELj2EEvPKfS1_S1_PKiPffjjjjj_param_4];
	ld.param.f32 	%f15, [_Z20kernel_grid_backwardILj2ELj2ELj2EEvPKfS1_S1_PKiPffjjjjj_param_5];
	ld.param.u32 	%r28, [_Z20kernel_grid_backwardILj2ELj2ELj2EEvPKfS1_S1_PKiPffjjjjj_param_7];
	ld.param.u32 	%r29, [_Z20kernel_grid_backwardILj2ELj2ELj2EEvPKfS1_S1_PKiPffjjjjj_param_8];
	ld.param.u32 	%r30, [_Z20kernel_grid_backwardILj2ELj2ELj2EEvPKfS1_S1_PKiPffjjjjj_param_9];
	ld.param.u32 	%r31, [_Z20kernel_grid_backwardILj2ELj2ELj2EEvPKfS1_S1_PKiPffjjjjj_param_10];
	cvta.to.global.u64 	%rd1, %rd8;
	cvta.to.global.u64 	%rd2, %rd7;
	mov.u32 	%r32, %ctaid.x;
	mov.u32 	%r33, %ntid.x;
	mov.u32 	%r34, %tid.x;
	mad.lo.s32 	%r1, %r32, %r33, %r34;
	and.b32  	%r35, %r1, 2147483647;
	setp.ge.u32 	%p1, %r35, %r28;
	mov.f32 	%f195, 0f3F800000;
	@%p1 bra 	$L__BB12_22;
	cvta.to.global.u64 	%rd9, %rd6;
	mov.u32 	%r36, %ctaid.y;
	mov.u32 	%r37, %ctaid.z;
	mul.wide.u32 	%rd10, %r29, 4;
	add.s64 	%rd11, %rd9, %rd10;
	ld.global.nc.u32 	%r38, [%rd11];
	mul.wide.u32 	%rd12, %r36, 4;
	add.s64 	%rd13, %rd9, %rd12;
	ld.global.nc.u32 	%r39, [%rd13];
	mad.lo.s32 	%r40, %r38, %r37, %r39;
	shl.b32 	%r41, %r40, 1;
	cvt.u64.u32 	%rd3, %r41;
	mad.lo.s32 	%r2, %r28, %r37, %r1;
	mad.lo.s32 	%r42, %r2, %r29, %r36;
	shl.b32 	%r3, %r42, 1;
	ld.global.nc.u32 	%r43, [%rd13+4];
	sub.s32 	%r4, %r43, %r39;
	cvt.rn.f32.u32 	%f1, %r36;
	mul.f32 	%f17, %f1, 0f3F000000;
	cvt.rzi.f32.f32 	%f18, %f17;
	add.f32 	%f19, %f18, %f18;
	sub.f32 	%f20, %f1, %f19;
	abs.f32 	%f2, %f20;
	abs.f32 	%f3, %f15;
	setp.lt.f32 	%p2, %f3, 0f00800000;
	mul.f32 	%f21, %f3, 0f4B800000;
	selp.f32 	%f22, %f21, %f3, %p2;
	selp.f32 	%f23, 0fC1C00000, 0f00000000, %p2;
	mov.b32 	%r44, %f22;
	add.s32 	%r45, %r44, -1060439283;
	and.b32  	%r46, %r45, -8388608;
	sub.s32 	%r47, %r44, %r46;
	mov.b32 	%f24, %r47;
	cvt.rn.f32.s32 	%f25, %r46;
	fma.rn.f32 	%f26, %f25, 0f34000000, %f23;
	add.f32 	%f27, %f24, 0fBF800000;
	add.f32 	%f28, %f24, 0f3F800000;
	rcp.approx.ftz.f32 	%f29, %f28;
	add.f32 	%f30, %f27, %f27;
	mul.f32 	%f31, %f30, %f29;
	mul.f32 	%f32, %f31, %f31;
	sub.f32 	%f33, %f27, %f31;
	add.f32 	%f34, %f33, %f33;
	neg.f32 	%f35, %f31;
	fma.rn.f32 	%f36, %f35, %f27, %f34;
	mul.rn.f32 	%f37, %f29, %f36;
	fma.rn.f32 	%f38, %f32, 0f3A2C32E4, 0f3B52E7DB;
	fma.rn.f32 	%f39, %f38, %f32, 0f3C93BB73;
	fma.rn.f32 	%f40, %f39, %f32, 0f3DF6384F;
	mul.rn.f32 	%f41, %f40, %f32;
	fma.rn.f32 	%f42, %f31, 0f3FB8AA3B, %f26;
	sub.f32 	%f43, %f26, %f42;
	fma.rn.f32 	%f44, %f31, 0f3FB8AA3B, %f43;
	fma.rn.f32 	%f45, %f37, 0f3FB8AA3B, %f44;
	fma.rn.f32 	%f46, %f31, 0f32A55E34, %f45;
	mul.f32 	%f47, %f41, 0f40400000;
	fma.rn.f32 	%f48, %f47, %f37, %f46;
	fma.rn.f32 	%f49, %f41, %f31, %f48;
	add.rn.f32 	%f50, %f42, %f49;
	neg.f32 	%f51, %f42;
	add.rn.f32 	%f52, %f50, %f51;
	neg.f32 	%f53, %f52;
	add.rn.f32 	%f54, %f49, %f53;
	mul.rn.f32 	%f55, %f50, %f1;
	neg.f32 	%f56, %f55;
	fma.rn.f32 	%f57, %f50, %f1, %f56;
	fma.rn.f32 	%f58, %f54, %f1, %f57;
	cvt.rni.f32.f32 	%f59, %f55;
	sub.f32 	%f60, %f55, %f59;
	add.f32 	%f61, %f60, %f58;
	fma.rn.f32 	%f62, %f61, 0f391FCB8E, 0f3AAF85ED;
	fma.rn.f32 	%f63, %f62, %f61, 0f3C1D9856;
	fma.rn.f32 	%f64, %f63, %f61, 0f3D6357BB;
	fma.rn.f32 	%f65, %f64, %f61, 0f3E75FDEC;
	fma.rn.f32 	%f66, %f65, %f61, 0f3F317218;
	fma.rn.f32 	%f67, %f66, %f61, 0f3F800000;
	cvt.rzi.s32.f32 	%r48, %f59;
	setp.gt.f32 	%p3, %f59, 0f00000000;
	selp.b32 	%r49, 0, -2097152000, %p3;
	add.s32 	%r50, %r49, 2130706432;
	mov.b32 	%f68, %r50;
	mul.f32 	%f69, %f67, %f68;
	shl.b32 	%r51, %r48, 23;
	sub.s32 	%r52, %r51, %r49;
	mov.b32 	%f70, %r52;
	mul.f32 	%f71, %f69, %f70;
	abs.f32 	%f72, %f55;
	setp.gt.f32 	%p4, %f72, 0f43180000;
	setp.lt.f32 	%p5, %f55, 0f00000000;
	selp.f32 	%f73, 0f00000000, 0f7F800000, %p5;
	selp.f32 	%f4, %f73, %f71, %p4;
	setp.eq.f32 	%p6, %f15, 0f3F800000;
	setp.eq.s32 	%p7, %r36, 0;
	or.pred  	%p8, %p7, %p6;
	@%p8 bra 	$L__BB12_9;
	setp.num.f32 	%p9, %f3, %f3;
	abs.f32 	%f74, %f1;
	setp.num.f32 	%p10, %f74, %f74;
	and.pred  	%p11, %p9, %p10;
	@%p11 bra 	$L__BB12_4;
	add.rn.f32 	%f195, %f15, %f1;
	bra.uni 	$L__BB12_9;
$L__BB12_4:
	setp.neu.f32 	%p12, %f15, 0f00000000;
	setp.neu.f32 	%p13, %f3, 0f7F800000;
	and.pred  	%p14, %p12, %p13;
	@%p14 bra 	$L__BB12_6;
	setp.neu.f32 	%p20, %f2, 0f3F800000;
	add.f32 	%f77, %f15, %f15;
	mov.b32 	%r53, %f77;
	and.b32  	%r54, %r53, 2147483647;
	mov.b32 	%f78, %r54;
	selp.f32 	%f195, %f78, %f77, %p20;
	bra.uni 	$L__BB12_9;
$L__BB12_6:
	setp.eq.f32 	%p15, %f15, 0fBF800000;
	setp.eq.f32 	%p16, %f74, 0f7F800000;
	and.pred  	%p17, %p15, %p16;
	@%p17 bra 	$L__BB12_9;
	setp.geu.f32 	%p18, %f15, 0f00000000;
	mov.f32 	%f195, %f4;
	@%p18 bra 	$L__BB12_9;
	setp.neu.f32 	%p19, %f2, 0f3F800000;
	neg.f32 	%f76, %f4;
	selp.f32 	%f195, %f4, %f76, %p19;
$L__BB12_9:
	cvt.rn.f32.u32 	%f79, %r30;
	fma.rn.f32 	%f80, %f195, %f79, 0fBF800000;
	cvt.rpi.f32.f32 	%f81, %f80;
	cvt.rzi.u32.f32 	%r55, %f81;
	shl.b32 	%r56, %r2, 1;
	cvta.to.global.u64 	%rd14, %rd5;
	mul.wide.u32 	%rd15, %r56, 4;
	add.s64 	%rd16, %rd14, %rd15;
	ld.global.nc.f32 	%f82, [%rd16];
	fma.rn.f32 	%f83, %f80, %f82, 0f3F000000;
	cvt.rmi.f32.f32 	%f84, %f83;
	cvt.rzi.u32.f32 	%r5, %f84;
	cvt.rn.f32.u32 	%f85, %r5;
	sub.f32 	%f10, %f83, %f85;
	ld.global.nc.f32 	%f86, [%rd16+4];
	fma.rn.f32 	%f87, %f80, %f86, 0f3F000000;
	cvt.rmi.f32.f32 	%f88, %f87;
	cvt.rzi.u32.f32 	%r6, %f88;
	cvt.rn.f32.u32 	%f89, %r6;
	sub.f32 	%f11, %f87, %f89;
	add.s32 	%r7, %r55, 2;
	setp.eq.s32 	%p21, %r31, 1;
	@%p21 bra 	$L__BB12_20;
	setp.ne.s32 	%p22, %r31, 0;
	@%p22 bra 	$L__BB12_21;
	setp.eq.s32 	%p24, %r4, 0;
	mov.f32 	%f134, 0f3F800000;
	sub.f32 	%f12, %f134, %f10;
	mov.b32 	%r107, 0;
	mov.b32 	%r106, 1;
	@%p24 bra 	$L__BB12_13;
	setp.gt.u32 	%p25, %r7, %r4;
	mad.lo.s32 	%r76, %r6, %r7, %r5;
	selp.b32 	%r107, %r5, %r76, %p25;
	selp.b32 	%r77, 1, %r7, %p25;
	mul.lo.s32 	%r106, %r7, %r77;
$L__BB12_13:
	mov.f32 	%f135, 0f3F800000;
	sub.f32 	%f13, %f135, %f11;
	mul.f32 	%f136, %f12, %f13;
	setp.eq.s32 	%p26, %r4, 0;
	setp.gt.u32 	%p27, %r106, %r4;
	mul.lo.s32 	%r12, %r6, 19349663;
	xor.b32  	%r80, %r12, %r5;
	selp.b32 	%r81, %r80, %r107, %p27;
	rem.u32 	%r82, %r81, %r4;
	shl.b32 	%r83, %r82, 1;
	cvt.u64.u32 	%rd35, %r83;
	add.s64 	%rd36, %rd35, %rd3;
	shl.b64 	%rd37, %rd36, 2;
	add.s64 	%rd38, %rd1, %rd37;
	mul.wide.u32 	%rd39, %r3, 4;
	add.s64 	%rd4, %rd2, %rd39;
	ld.global.nc.f32 	%f137, [%rd4];
	mul.f32 	%f138, %f136, %f137;
	atom.global.add.f32 	%f139, [%rd38], %f138;
	ld.global.nc.f32 	%f140, [%rd4+4];
	mul.f32 	%f141, %f136, %f140;
	atom.global.add.f32 	%f142, [%rd38+4], %f141;
	add.s32 	%r13, %r5, 1;
	mov.b32 	%r109, 0;
	mov.b32 	%r108, 1;
	@%p26 bra 	$L__BB12_15;
	setp.gt.u32 	%p28, %r7, %r4;
	mad.lo.s32 	%r84, %r6, %r7, %r13;
	selp.b32 	%r109, %r13, %r84, %p28;
	selp.b32 	%r85, 1, %r7, %p28;
	mul.lo.s32 	%r108, %r7, %r85;
$L__BB12_15:
	mul.f32 	%f143, %f10, %f13;
	setp.eq.s32 	%p29, %r4, 0;
	setp.gt.u32 	%p30, %r108, %r4;
	xor.b32  	%r88, %r12, %r13;
	selp.b32 	%r89, %r88, %r109, %p30;
	rem.u32 	%r90, %r89, %r4;
	shl.b32 	%r91, %r90, 1;
	cvt.u64.u32 	%rd40, %r91;
	add.s64 	%rd41, %rd40, %rd3;
	shl.b64 	%rd42, %rd41, 2;
	add.s64 	%rd43, %rd1, %rd42;
	ld.global.nc.f32 	%f144, [%rd4];
	mul.f32 	%f145, %f143, %f144;
	atom.global.add.f32 	%f146, [%rd43], %f145;
	ld.global.nc.f32 	%f147, [%rd4+4];
	mul.f32 	%f148, %f143, %f147;
	atom.global.add.f32 	%f149, [%rd43+4], %f148;
	add.s32 	%r18, %r6, 1;
	mov.b32 	%r111, 0;
	mov.b32 	%r110, 1;
	@%p29 bra 	$L__BB12_17;
	setp.gt.u32 	%p31, %r7, %r4;
	mad.lo.s32 	%r92, %r18, %r7, %r5;
	selp.b32 	%r111, %r5, %r92, %p31;
	selp.b32 	%r93, 1, %r7, %p31;
	mul.lo.s32 	%r110, %r7, %r93;
$L__BB12_17:
	mul.f32 	%f150, %f12, %f11;
	setp.eq.s32 	%p32, %r4, 0;
	setp.gt.u32 	%p33, %r110, %r4;
	add.s32 	%r23, %r12, 19349663;
	xor.b32  	%r96, %r23, %r5;
	selp.b32 	%r97, %r96, %r111, %p33;
	rem.u32 	%r98, %r97, %r4;
	shl.b32 	%r99, %r98, 1;
	cvt.u64.u32 	%rd44, %r99;
	add.s64 	%rd45, %rd44, %rd3;
	shl.b64 	%rd46, %rd45, 2;
	add.s64 	%rd47, %rd1, %rd46;
	ld.global.nc.f32 	%f151, [%rd4];
	mul.f32 	%f152, %f150, %f151;
	atom.global.add.f32 	%f153, [%rd47], %f152;
	ld.global.nc.f32 	%f154, [%rd4+4];
	mul.f32 	%f155, %f150, %f154;
	atom.global.add.f32 	%f156, [%rd47+4], %f155;
	mul.f32 	%f14, %f10, %f11;
	mov.b32 	%r113, 0;
	mov.b32 	%r112, 1;
	@%p32 bra 	$L__BB12_19;
	setp.gt.u32 	%p34, %r7, %r4;
	mad.lo.s32 	%r100, %r18, %r7, %r13;
	selp.b32 	%r113, %r13, %r100, %p34;
	selp.b32 	%r101, 1, %r7, %p34;
	mul.lo.s32 	%r112, %r7, %r101;
$L__BB12_19:
	setp.gt.u32 	%p35, %r112, %r4;
	xor.b32  	%r102, %r23, %r13;
	selp.b32 	%r103, %r102, %r113, %p35;
	rem.u32 	%r104, %r103, %r4;
	shl.b32 	%r105, %r104, 1;
	cvt.u64.u32 	%rd48, %r105;
	add.s64 	%rd49, %rd48, %rd3;
	shl.b64 	%rd50, %rd49, 2;
	add.s64 	%rd51, %rd1, %rd50;
	ld.global.nc.f32 	%f157, [%rd4];
	mul.f32 	%f158, %f14, %f157;
	atom.global.add.f32 	%f159, [%rd51], %f158;
	ld.global.nc.f32 	%f160, [%rd4+4];
	mul.f32 	%f161, %f14, %f160;
	atom.global.add.f32 	%f162, [%rd51+4], %f161;
	bra.uni 	$L__BB12_22;
$L__BB12_20:
	cvt.rn.f32.u32 	%f90, %r4;
	add.f32 	%f91, %f90, %f90;
	setp.eq.f32 	%p23, %f91, %f90;
	abs.f32 	%f92, %f90;
	mov.f32 	%f93, 0f3F800000;
	sub.f32 	%f94, %f93, %f10;
	sub.f32 	%f95, %f93, %f11;
	mul.f32 	%f96, %f94, %f95;
	lg2.approx.f32 	%f97, %f92;
	mul.f32 	%f98, %f97, 0fBF2AAAAB;
	ex2.approx.ftz.f32 	%f99, %f98;
	mul.f32 	%f100, %f92, %f99;
	neg.f32 	%f101, %f100;
	mul.f32 	%f102, %f99, %f101;
	fma.rn.f32 	%f103, %f100, %f102, 0f3F800000;
	mul.f32 	%f104, %f103, 0f3EAAAAAB;
	fma.rn.f32 	%f105, %f100, %f104, %f100;
	selp.f32 	%f106, %f91, %f105, %p23;
	cvt.rzi.u32.f32 	%r57, %f106;
	rem.u32 	%r58, %r5, %r57;
	rem.u32 	%r59, %r6, %r57;
	mul.lo.s32 	%r60, %r59, %r57;
	add.s32 	%r61, %r60, %r58;
	shl.b32 	%r62, %r61, 1;
	cvt.u64.u32 	%rd17, %r62;
	add.s64 	%rd18, %rd17, %rd3;
	shl.b64 	%rd19, %rd18, 2;
	add.s64 	%rd20, %rd1, %rd19;
	mul.wide.u32 	%rd21, %r3, 4;
	add.s64 	%rd22, %rd2, %rd21;
	ld.global.nc.f32 	%f107, [%rd22];
	mul.f32 	%f108, %f96, %f107;
	atom.global.add.f32 	%f109, [%rd20], %f108;
	ld.global.nc.f32 	%f110, [%rd22+4];
	mul.f32 	%f111, %f96, %f110;
	atom.global.add.f32 	%f112, [%rd20+4], %f111;
	add.s32 	%r63, %r5, 1;
	mul.f32 	%f113, %f10, %f95;
	rem.u32 	%r64, %r63, %r57;
	add.s32 	%r65, %r60, %r64;
	shl.b32 	%r66, %r65, 1;
	cvt.u64.u32 	%rd23, %r66;
	add.s64 	%rd24, %rd23, %rd3;
	shl.b64 	%rd25, %rd24, 2;
	add.s64 	%rd26, %rd1, %rd25;
	ld.global.nc.f32 	%f114, [%rd22];
	mul.f32 	%f115, %f113, %f114;
	atom.global.add.f32 	%f116, [%rd26], %f115;
	ld.global.nc.f32 	%f117, [%rd22+4];
	mul.f32 	%f118, %f113, %f117;
	atom.global.add.f32 	%f119, [%rd26+4], %f118;
	add.s32 	%r67, %r6, 1;
	mul.f32 	%f120, %f94, %f11;
	rem.u32 	%r68, %r67, %r57;
	mul.lo.s32 	%r69, %r68, %r57;
	add.s32 	%r70, %r69, %r58;
	shl.b32 	%r71, %r70, 1;
	cvt.u64.u32 	%rd27, %r71;
	add.s64 	%rd28, %rd27, %rd3;
	shl.b64 	%rd29, %rd28, 2;
	add.s64 	%rd30, %rd1, %rd29;
	ld.global.nc.f32 	%f121, [%rd22];
	mul.f32 	%f122, %f120, %f121;
	atom.global.add.f32 	%f123, [%rd30], %f122;
	ld.global.nc.f32 	%f124, [%rd22+4];
	mul.f32 	%f125, %f120, %f124;
	atom.global.add.f32 	%f126, [%rd30+4], %f125;
	mul.f32 	%f127, %f10, %f11;
	add.s32 	%r72, %r69, %r64;
	shl.b32 	%r73, %r72, 1;
	cvt.u64.u32 	%rd31, %r73;
	add.s64 	%rd32, %rd31, %rd3;
	shl.b64 	%rd33, %rd32, 2;
	add.s64 	%rd34, %rd1, %rd33;
	ld.global.nc.f32 	%f128, [%rd22];
	mul.f32 	%f129, %f127, %f128;
	atom.global.add.f32 	%f130, [%rd34], %f129;
	ld.global.nc.f32 	%f131, [%rd22+4];
	mul.f32 	%f132, %f127, %f131;
	atom.global.add.f32 	%f133, [%rd34+4], %f132;
	bra.uni 	$L__BB12_22;
$L__BB12_21:
	shl.b64 	%rd52, %rd3, 2;
	add.s64 	%rd53, %rd1, %rd52;
	mul.wide.u32 	%rd54, %r3, 4;
	add.s64 	%rd55, %rd2, %rd54;
	mov.f32 	%f163, 0f3F800000;
	sub.f32 	%f164, %f163, %f10;
	sub.f32 	%f165, %f163, %f11;
	mul.f32 	%f166, %f164, %f165;
	ld.global.nc.f32 	%f167, [%rd55];
	mul.f32 	%f168, %f166, %f167;
	atom.global.add.f32 	%f169, [%rd53], %f168;
	ld.global.nc.f32 	%f170, [%rd55+4];
	mul.f32 	%f171, %f166, %f170;
	atom.global.add.f32 	%f172, [%rd53+4], %f171;
	mul.f32 	%f173, %f10, %f165;
	ld.global.nc.f32 	%f174, [%rd55];
	mul.f32 	%f175, %f173, %f174;
	atom.global.add.f32 	%f176, [%rd53], %f175;
	ld.global.nc.f32 	%f177, [%rd55+4];
	mul.f32 	%f178, %f173, %f177;
	atom.global.add.f32 	%f179, [%rd53+4], %f178;
	mul.f32 	%f180, %f164, %f11;
	ld.global.nc.f32 	%f181, [%rd55];
	mul.f32 	%f182, %f180, %f181;
	atom.global.add.f32 	%f183, [%rd53], %f182;
	ld.global.nc.f32 	%f184, [%rd55+4];
	mul.f32 	%f185, %f180, %f184;
	atom.global.add.f32 	%f186, [%rd53+4], %f185;
	mul.f32 	%f187, %f10, %f11;
	ld.global.nc.f32 	%f188, [%rd55];
	mul.f32 	%f189, %f187, %f188;
	atom.global.add.f32 	%f190, [%rd53], %f189;
	ld.global.nc.f32 	%f191, [%rd55+4];
	mul.f32 	%f192, %f187, %f191;
	atom.global.add.f32 	%f193, [%rd53+4], %f192;
$L__BB12_22:
	ret;

}
	// .globl	_Z21kernel_input_backwardILj2ELj2EEvPKfS1_Pfjjj
.visible .entry _Z21kernel_input_backwardILj2ELj2EEvPKfS1_Pfjjj(
	.param .u64 .ptr .align 1 _Z21kernel_input_backwardILj2ELj2EEvPKfS1_Pfjjj_param_0,
	.param .u64 .ptr .align 1 _Z21kernel_input_backwardILj2ELj2EEvPKfS1_Pfjjj_param_1,
	.param .u64 .ptr .align 1 _Z21kernel_input_backwardILj2ELj2EEvPKfS1_Pfjjj_param_2,
	.param .u32 _Z21kernel_input_backwardILj2ELj2EEvPKfS1_Pfjjj_param_3,
	.param .u32 _Z21kernel_input_backwardILj2ELj2EEvPKfS1_Pfjjj_param_4,
	.param .u32 _Z21kernel_input_backwardILj2ELj2EEvPKfS1_Pfjjj_param_5
)
{
	.reg .pred 	%p<9>;
	.reg .b32 	%r<44>;
	.reg .b32 	%f<58>;
	.reg .b64 	%rd<58>;

	ld.param.u64 	%rd7, [_Z21kernel_input_backwardILj2ELj2EEvPKfS1_Pfjjj_param_0];
	ld.param.u64 	%rd8, [_Z21kernel_input_backwardILj2ELj2EEvPKfS1_Pfjjj_param_1];
	ld.param.u64 	%rd6, [_Z21kernel_input_backwardILj2ELj2EEvPKfS1_Pfjjj_param_2];
	ld.param.u32 	%r12, [_Z21kernel_input_backwardILj2ELj2EEvPKfS1_Pfjjj_param_4];
	ld.param.u32 	%r13, [_Z21kernel_input_backwardILj2ELj2EEvPKfS1_Pfjjj_param_5];
	cvta.to.global.u64 	%rd1, %rd8;
	cvta.to.global.u64 	%rd2, %rd7;
	mov.u32 	%r14, %tid.x;
	mov.u32 	%r15, %ctaid.x;
	mov.u32 	%r16, %ntid.x;
	mad.lo.s32 	%r1, %r15, %r16, %r14;
	shl.b32 	%r2, %r12, 1;
	setp.ge.u32 	%p1, %r1, %r2;
	@%p1 bra 	$L__BB13_11;
	shr.u32 	%r17, %r1, 1;
	mov.u32 	%r18, %ctaid.y;
	mad.lo.s32 	%r19, %r12, %r18, %r17;
	mul.lo.s32 	%r20, %r19, %r13;
	shl.b32 	%r21, %r20, 1;
	cvt.u64.u32 	%rd3, %r21;
	shl.b32 	%r22, %r20, 2;
	cvt.u64.u32 	%rd4, %r22;
	mul.lo.s32 	%r3, %r2, %r18;
	setp.eq.s32 	%p2, %r13, 0;
	@%p2 bra 	$L__BB13_11;
	cvt.u64.u32 	%rd9, %r3;
	shl.b32 	%r24, %r1, 1;
	and.b32  	%r4, %r24, 2;
	cvt.u64.u32 	%rd10, %r1;
	add.s64 	%rd11, %rd9, %rd10;
	cvta.to.global.u64 	%rd12, %rd6;
	shl.b64 	%rd13, %rd11, 2;
	add.s64 	%rd5, %rd12, %rd13;
	ld.global.f32 	%f53, [%rd5];
	and.b32  	%r5, %r13, 3;
	setp.lt.u32 	%p3, %r13, 4;
	mov.b32 	%r43, 0;
	@%p3 bra 	$L__BB13_5;
	and.b32  	%r43, %r13, -4;
	mov.b32 	%r41, 0;
$L__BB13_4:
	.pragma "nounroll";
	shl.b32 	%r26, %r41, 2;
	or.b32  	%r27, %r26, %r4;
	shl.b32 	%r28, %r41, 1;
	cvt.u64.u32 	%rd14, %r28;
	add.s64 	%rd15, %rd14, %rd3;
	shl.b64 	%rd16, %rd15, 2;
	add.s64 	%rd17, %rd2, %rd16;
	ld.global.nc.f32 	%f12, [%rd17];
	cvt.u64.u32 	%rd18, %r27;
	add.s64 	%rd19, %rd18, %rd4;
	shl.b64 	%rd20, %rd19, 2;
	add.s64 	%rd21, %rd1, %rd20;
	ld.global.nc.f32 	%f13, [%rd21];
	fma.rn.f32 	%f14, %f12, %f13, %f53;
	ld.global.nc.f32 	%f15, [%rd17+4];
	ld.global.nc.f32 	%f16, [%rd21+4];
	fma.rn.f32 	%f17, %f15, %f16, %f14;
	add.s32 	%r29, %r27, 4;
	ld.global.nc.f32 	%f18, [%rd17+8];
	cvt.u64.u32 	%rd22, %r29;
	add.s64 	%rd23, %rd22, %rd4;
	shl.b64 	%rd24, %rd23, 2;
	add.s64 	%rd25, %rd1, %rd24;
	ld.global.nc.f32 	%f19, [%rd25];
	fma.rn.f32 	%f20, %f18, %f19, %f17;
	ld.global.nc.f32 	%f21, [%rd17+12];
	ld.global.nc.f32 	%f22, [%rd25+4];
	fma.rn.f32 	%f23, %f21, %f22, %f20;
	add.s32 	%r30, %r27, 8;
	ld.global.nc.f32 	%f24, [%rd17+16];
	cvt.u64.u32 	%rd26, %r30;
	add.s64 	%rd27, %rd26, %rd4;
	shl.b64 	%rd28, %rd27, 2;
	add.s64 	%rd29, %rd1, %rd28;
	ld.global.nc.f32 	%f25, [%rd29];
	fma.rn.f32 	%f26, %f24, %f25, %f23;
	ld.global.nc.f32 	%f27, [%rd17+20];
	ld.global.nc.f32 	%f28, [%rd29+4];
	fma.rn.f32 	%f29, %f27, %f28, %f26;
	add.s32 	%r31, %r27, 12;
	ld.global.nc.f32 	%f30, [%rd17+24];
	cvt.u64.u32 	%rd30, %r31;
	add.s64 	%rd31, %rd30, %rd4;
	shl.b64 	%rd32, %rd31, 2;
	add.s64 	%rd33, %rd1, %rd32;
	ld.global.nc.f32 	%f31, [%rd33];
	fma.rn.f32 	%f32, %f30, %f31, %f29;
	ld.global.nc.f32 	%f33, [%rd17+28];
	ld.global.nc.f32 	%f34, [%rd33+4];
	fma.rn.f32 	%f53, %f33, %f34, %f32;
	add.s32 	%r41, %r41, 4;
	setp.ne.s32 	%p4, %r41, %r43;
	@%p4 bra 	$L__BB13_4;
$L__BB13_5:
	setp.eq.s32 	%p5, %r5, 0;
	@%p5 bra 	$L__BB13_10;
	setp.eq.s32 	%p6, %r5, 1;
	@%p6 bra 	$L__BB13_8;
	shl.b32 	%r32, %r43, 2;
	or.b32  	%r33, %r32, %r4;
	shl.b32 	%r34, %r43, 1;
	cvt.u64.u32 	%rd34, %r34;
	add.s64 	%rd35, %rd34, %rd3;
	shl.b64 	%rd36, %rd35, 2;
	add.s64 	%rd37, %rd2, %rd36;
	ld.global.nc.f32 	%f36, [%rd37];
	cvt.u64.u32 	%rd38, %r33;
	add.s64 	%rd39, %rd38, %rd4;
	shl.b64 	%rd40, %rd39, 2;
	add.s64 	%rd41, %rd1, %rd40;
	ld.global.nc.f32 	%f37, [%rd41];
	fma.rn.f32 	%f38, %f36, %f37, %f53;
	ld.global.nc.f32 	%f39, [%rd37+4];
	ld.global.nc.f32 	%f40, [%rd41+4];
	fma.rn.f32 	%f41, %f39, %f40, %f38;
	add.s32 	%r35, %r33, 4;
	add.s32 	%r36, %r34, 2;
	cvt.u64.u32 	%rd42, %r36;
	add.s64 	%rd43, %rd42, %rd3;
	shl.b64 	%rd44, %rd43, 2;
	add.s64 	%rd45, %rd2, %rd44;
	ld.global.nc.f32 	%f42, [%rd45];
	cvt.u64.u32 	%rd46, %r35;
	add.s64 	%rd47, %rd46, %rd4;
	shl.b64 	%rd48, %rd47, 2;
	add.s64 	%rd49, %rd1, %rd48;
	ld.global.nc.f32 	%f43, [%rd49];
	fma.rn.f32 	%f44, %f42, %f43, %f41;
	ld.global.nc.f32 	%f45, [%rd45+4];
	ld.global.nc.f32 	%f46, [%rd49+4];
	fma.rn.f32 	%f53, %f45, %f46, %f44;
	add.s32 	%r43, %r43, 2;
$L__BB13_8:
	and.b32  	%r37, %r13, 1;
	setp.eq.b32 	%p7, %r37, 1;
	not.pred 	%p8, %p7;
	@%p8 bra 	$L__BB13_10;
	shl.b32 	%r38, %r43, 2;
	or.b32  	%r39, %r38, %r4;
	shl.b32 	%r40, %r43, 1;
	cvt.u64.u32 	%rd50, %r40;
	add.s64 	%rd51, %rd50, %rd3;
	shl.b64 	%rd52, %rd51, 2;
	add.s64 	%rd53, %rd2, %rd52;
	ld.global.nc.f32 	%f47, [%rd53];
	cvt.u64.u32 	%rd54, %r39;
	add.s64 	%rd55, %rd54, %rd4;
	shl.b64 	%rd56, %rd55, 2;
	add.s64 	%rd57, %rd1, %rd56;
	ld.global.nc.f32 	%f48, [%rd57];
	fma.rn.f32 	%f49, %f47, %f48, %f53;
	ld.global.nc.f32 	%f50, [%rd53+4];
	ld.global.nc.f32 	%f51, [%rd57+4];
	fma.rn.f32 	%f53, %f50, %f51, %f49;
$L__BB13_10:
	st.global.f32 	[%rd5], %f53;
$L__BB13_11:
	ret;

}
	// .globl	_Z20kernel_grid_backwardILj2ELj4ELj2EEvPKfS1_S1_PKiPffjjjjj
.visible .entry _Z20kernel_grid_backwardILj2ELj4ELj2EEvPKfS1_S1_PKiPffjjjjj(
	.param .u64 .ptr .align 1 _Z20kernel_grid_backwardILj2ELj4ELj2EEvPKfS1_S1_PKiPffjjjjj_param_0,
	.param .u64 .ptr .align 1 _Z20kernel_grid_backwardILj2ELj4ELj2EEvPKfS1_S1_PKiPffjjjjj_param_1,
	.param .u64 .ptr .align 1 _Z20kernel_grid_backwardILj2ELj4ELj2EEvPKfS1_S1_PKiPffjjjjj_param_2,
	.param .u64 .ptr .align 1 _Z20kernel_grid_backwardILj2ELj4ELj2EEvPKfS1_S1_PKiPffjjjjj_param_3,
	.param .u64 .ptr .align 1 _Z20kernel_grid_backwardILj2ELj4ELj2EEvPKfS1_S1_PKiPffjjjjj_param_4,
	.param .f32 _Z20kernel_grid_backwardILj2ELj4ELj2EEvPKfS1_S1_PKiPffjjjjj_param_5,
	.param .u32 _Z20kernel_grid_backwardILj2ELj4ELj2EEvPKfS1_S1_PKiPffjjjjj_param_6,
	.param .u32 _Z20kernel_grid_backwardILj2ELj4ELj2EEvPKfS1_S1_PKiPffjjjjj_param_7,
	.param .u32 _Z20kernel_grid_backwardILj2ELj4ELj2EEvPKfS1_S1_PKiPffjjjjj_param_8,
	.param .u32 _Z20kernel_grid_backwardILj2ELj4ELj2EEvPKfS1_S1_PKiPffjjjjj_param_9,
	.param .u32 _Z20kernel_grid_backwardILj2ELj4ELj2EEvPKfS1_S1_PKiPffjjjjj_param_10
)
{
	.reg .pred 	%p<36>;
	.reg .b32 	%r<129>;
	.reg .b32 	%f<196>;
	.reg .b64 	%rd<58>;

	ld.param.u64 	%rd7, [_Z20kernel_grid_backwardILj2ELj4ELj2EEvPKfS1_S1_PKiPffjjjjj_param_0];
	ld.param.u64 	%rd5, [_Z20kernel_grid_backwardILj2ELj4ELj2EEvPKfS1_S1_PKiPffjjjjj_param_1];
	ld.param.u64 	%rd6, [_Z20kernel_grid_backwardILj2ELj4ELj2EEvPKfS1_S1_PKiPffjjjjj_param_3];
	ld.param.u64 	%rd8, [_Z20kernel_grid_backwardILj2ELj4ELj2EEvPKfS1_S1_PKiPffjjjjj_param_4];
	ld.param.f32 	%f15, [_Z20kernel_grid_backwardILj2ELj4ELj2EEvPKfS1_S1_PKiPffjjjjj_param_5];
	ld.param.u32 	%r31, [_Z20kernel_grid_backwardILj2ELj4ELj2EEvPKfS1_S1_PKiPffjjjjj_param_7];
	ld.param.u32 	%r32, [_Z20kernel_grid_backwardILj2ELj4ELj2EEvPKfS1_S1_PKiPffjjjjj_param_8];
	ld.param.u32 	%r33, [_Z20kernel_grid_backwardILj2ELj4ELj2EEvPKfS1_S1_PKiPffjjjjj_param_9];
	ld.param.u32 	%r34, [_Z20kernel_grid_backwardILj2ELj4ELj2EEvPKfS1_S1_PKiPffjjjjj_param_10];
	cvta.to.global.u64 	%rd1, %rd8;
	cvta.to.global.u64 	%rd2, %rd7;
	mov.u32 	%r35, %ctaid.x;
	mov.u32 	%r36, %ntid.x;
	mov.u32 	%r37, %tid.x;
	mad.lo.s32 	%r1, %r35, %r36, %r37;
	shr.u32 	%r2, %r1, 1;
	and.b32  	%r3, %r2, 1073741823;
	setp.ge.u32 	%p1, %r3, %r31;
	mov.f32 	%f195, 0f3F800000;
	@%p1 bra 	$L__BB14_22;
	cvta.to.global.u64 	%rd9, %rd6;
	mov.u32 	%r38, %ctaid.y;
	shl.b32 	%r39, %r1, 1;
	shl.b32 	%r40, %r2, 2;
	sub.s32 	%r4, %r39, %r40;
	mov.u32 	%r41, %ctaid.z;
	mul.wide.u32 	%rd10, %r32, 4;
	add.s64 	%rd11, %rd9, %rd10;
	ld.global.nc.u32 	%r42, [%rd11];
	mul.lo.s32 	%r43, %r31, %r41;
	mul.wide.u32 	%rd12, %r38, 4;
	add.s64 	%rd13, %rd9, %rd12;
	ld.global.nc.u32 	%r44, [%rd13];
	mad.lo.s32 	%r45, %r42, %r41, %r44;
	shl.b32 	%r46, %r45, 2;
	cvt.u64.u32 	%rd3, %r46;
	add.s32 	%r5, %r43, %r3;
	add.s32 	%r47, %r43, %r2;
	mad.lo.s32 	%r48, %r47, %r32, %r38;
	shl.b32 	%r49, %r48, 2;
	add.s32 	%r6, %r49, %r4;
	ld.global.nc.u32 	%r50, [%rd13+4];
	sub.s32 	%r7, %r50, %r44;
	cvt.rn.f32.u32 	%f1, %r38;
	mul.f32 	%f17, %f1, 0f3F000000;
	cvt.rzi.f32.f32 	%f18, %f17;
	add.f32 	%f19, %f18, %f18;
	sub.f32 	%f20, %f1, %f19;
	abs.f32 	%f2, %f20;
	abs.f32 	%f3, %f15;
	setp.lt.f32 	%p2, %f3, 0f00800000;
	mul.f32 	%f21, %f3, 0f4B800000;
	selp.f32 	%f22, %f21, %f3, %p2;
	selp.f32 	%f23, 0fC1C00000, 0f00000000, %p2;
	mov.b32 	%r51, %f22;
	add.s32 	%r52, %r51, -1060439283;
	and.b32  	%r53, %r52, -8388608;
	sub.s32 	%r54, %r51, %r53;
	mov.b32 	%f24, %r54;
	cvt.rn.f32.s32 	%f25, %r53;
	fma.rn.f32 	%f26, %f25, 0f34000000, %f23;
	add.f32 	%f27, %f24, 0fBF800000;
	add.f32 	%f28, %f24, 0f3F800000;
	rcp.approx.ftz.f32 	%f29, %f28;
	add.f32 	%f30, %f27, %f27;
	mul.f32 	%f31, %f30, %f29;
	mul.f32 	%f32, %f31, %f31;
	sub.f32 	%f33, %f27, %f31;
	add.f32 	%f34, %f33, %f33;
	neg.f32 	%f35, %f31;
	fma.rn.f32 	%f36, %f35, %f27, %f34;
	mul.rn.f32 	%f37, %f29, %f36;
	fma.rn.f32 	%f38, %f32, 0f3A2C32E4, 0f3B52E7DB;
	fma.rn.f32 	%f39, %f38, %f32, 0f3C93BB73;
	fma.rn.f32 	%f40, %f39, %f32, 0f3DF6384F;
	mul.rn.f32 	%f41, %f40, %f32;
	fma.rn.f32 	%f42, %f31, 0f3FB8AA3B, %f26;
	sub.f32 	%f43, %f26, %f42;
	fma.rn.f32 	%f44, %f31, 0f3FB8AA3B, %f43;
	fma.rn.f32 	%f45, %f37, 0f3FB8AA3B, %f44;
	fma.rn.f32 	%f46, %f31, 0f32A55E34, %f45;
	mul.f32 	%f47, %f41, 0f40400000;
	fma.rn.f32 	%f48, %f47, %f37, %f46;
	fma.rn.f32 	%f49, %f41, %f31, %f48;
	add.rn.f32 	%f50, %f42, %f49;
	neg.f32 	%f51, %f42;
	add.rn.f32 	%f52, %f50, %f51;
	neg.f32 	%f53, %f52;
	add.rn.f32 	%f54, %f49, %f53;
	mul.rn.f32 	%f55, %f50, %f1;
	neg.f32 	%f56, %f55;
	fma.rn.f32 	%f57, %f50, %f1, %f56;
	fma.rn.f32 	%f58, %f54, %f1, %f57;
	cvt.rni.f32.f32 	%f59, %f55;
	sub.f32 	%f60, %f55, %f59;
	add.f32 	%f61, %f60, %f58;
	fma.rn.f32 	%f62, %f61, 0f391FCB8E, 0f3AAF85ED;
	fma.rn.f32 	%f63, %f62, %f61, 0f3C1D9856;
	fma.rn.f32 	%f64, %f63, %f61, 0f3D6357BB;
	fma.rn.f32 	%f65, %f64, %f61, 0f3E75FDEC;
	fma.rn.f32 	%f66, %f65, %f61, 0f3F317218;
	fma.rn.f32 	%f67, %f66, %f61, 0f3F800000;
	cvt.rzi.s32.f32 	%r55, %f59;
	setp.gt.f32 	%p3, %f59, 0f00000000;
	selp.b32 	%r56, 0, -2097152000, %p3;
	add.s32 	%r57, %r56, 2130706432;
	mov.b32 	%f68, %r57;
	mul.f32 	%f69, %f67, %f68;
	shl.b32 	%r58, %r55, 23;
	sub.s32 	%r59, %r58, %r56;
	mov.b32 	%f70, %r59;
	mul.f32 	%f71, %f69, %f70;
	abs.f32 	%f72, %f55;
	setp.gt.f32 	%p4, %f72, 0f43180000;
	setp.lt.f32 	%p5, %f55, 0f00000000;
	selp.f32 	%f73, 0f00000000, 0f7F800000, %p5;
	selp.f32 	%f4, %f73, %f71, %p4;
	setp.eq.f32 	%p6, %f15, 0f3F800000;
	setp.eq.s32 	%p7, %r38, 0;
	or.pred  	%p8, %p7, %p6;
	@%p8 bra 	$L__BB14_9;
	setp.num.f32 	%p9, %f3, %f3;
	abs.f32 	%f74, %f1;
	setp.num.f32 	%p10, %f74, %f74;
	and.pred  	%p11, %p9, %p10;
	@%p11 bra 	$L__BB14_4;
	add.rn.f32 	%f195, %f15, %f1;
	bra.uni 	$L__BB14_9;
$L__BB14_4:
	setp.neu.f32 	%p12, %f15, 0f00000000;
	setp.neu.f32 	%p13, %f3, 0f7F800000;
	and.pred  	%p14, %p12, %p13;
	@%p14 bra 	$L__BB14_6;
	setp.neu.f32 	%p20, %f2, 0f3F800000;
	add.f32 	%f77, %f15, %f15;
	mov.b32 	%r60, %f77;
	and.b32  	%r61, %r60, 2147483647;
	mov.b32 	%f78, %r61;
	selp.f32 	%f195, %f78, %f77, %p20;
	bra.uni 	$L__BB14_9;
$L__BB14_6:
	setp.eq.f32 	%p15, %f15, 0fBF800000;
	setp.eq.f32 	%p16, %f74, 0f7F800000;
	and.pred  	%p17, %p15, %p16;
	@%p17 bra 	$L__BB14_9;
	setp.geu.f32 	%p18, %f15, 0f00000000;
	mov.f32 	%f195, %f4;
	@%p18 bra 	$L__BB14_9;
	setp.neu.f32 	%p19, %f2, 0f3F800000;
	neg.f32 	%f76, %f4;
	selp.f32 	%f195, %f4, %f76, %p19;
$L__BB14_9:
	cvt.rn.f32.u32 	%f79, %r33;
	fma.rn.f32 	%f80, %f195, %f79, 0fBF800000;
	cvt.rpi.f32.f32 	%f81, %f80;
	cvt.rzi.u32.f32 	%r62, %f81;
	shl.b32 	%r63, %r5, 1;
	cvta.to.global.u64 	%rd14, %rd5;
	mul.wide.u32 	%rd15, %r63, 4;
	add.s64 	%rd16, %rd14, %rd15;
	ld.global.nc.f32 	%f82, [%rd16];
	fma.rn.f32 	%f83, %f80, %f82, 0f3F000000;
	cvt.rmi.f32.f32 	%f84, %f83;
	cvt.rzi.u32.f32 	%r8, %f84;
	cvt.rn.f32.u32 	%f85, %r8;
	sub.f32 	%f10, %f83, %f85;
	ld.global.nc.f32 	%f86, [%rd16+4];
	fma.rn.f32 	%f87, %f80, %f86, 0f3F000000;
	cvt.rmi.f32.f32 	%f88, %f87;
	cvt.rzi.u32.f32 	%r9, %f88;
	cvt.rn.f32.u32 	%f89, %r9;
	sub.f32 	%f11, %f87, %f89;
	add.s32 	%r10, %r62, 2;
	setp.eq.s32 	%p21, %r34, 1;
	@%p21 bra 	$L__BB14_20;
	setp.ne.s32 	%p22, %r34, 0;
	@%p22 bra 	$L__BB14_21;
	setp.eq.s32 	%p24, %r7, 0;
	mov.f32 	%f134, 0f3F800000;
	sub.f32 	%f12, %f134, %f10;
	mov.b32 	%r122, 0;
	mov.b32 	%r121, 1;
	@%p24 bra 	$L__BB14_13;
	setp.gt.u32 	%p25, %r10, %r7;
	mad.lo.s32 	%r87, %r9, %r10, %r8;
	selp.b32 	%r122, %r8, %r87, %p25;
	selp.b32 	%r88, 1, %r10, %p25;
	mul.lo.s32 	%r121, %r10, %r88;
$L__BB14_13:
	mov.f32 	%f135, 0f3F800000;
	sub.f32 	%f13, %f135, %f11;
	mul.f32 	%f136, %f12, %f13;
	setp.eq.s32 	%p26, %r7, 0;
	setp.gt.u32 	%p27, %r121, %r7;
	mul.lo.s32 	%r15, %r9, 19349663;
	xor.b32  	%r91, %r15, %r8;
	selp.b32 	%r92, %r91, %r122, %p27;
	rem.u32 	%r93, %r92, %r7;
	shl.b32 	%r94, %r93, 2;
	add.s32 	%r95, %r94, %r4;
	cvt.u64.u32 	%rd35, %r95;
	add.s64 	%rd36, %rd35, %rd3;
	shl.b64 	%rd37, %rd36, 2;
	add.s64 	%rd38, %rd1, %rd37;
	mul.wide.u32 	%rd39, %r6, 4;
	add.s64 	%rd4, %rd2, %rd39;
	ld.global.nc.f32 	%f137, [%rd4];
	mul.f32 	%f138, %f136, %f137;
	atom.global.add.f32 	%f139, [%rd38], %f138;
	ld.global.nc.f32 	%f140, [%rd4+4];
	mul.f32 	%f141, %f136, %f140;
	atom.global.add.f32 	%f142, [%rd38+4], %f141;
	add.s32 	%r16, %r8, 1;
	mov.b32 	%r124, 0;
	mov.b32 	%r123, 1;
	@%p26 bra 	$L__BB14_15;
	setp.gt.u32 	%p28, %r10, %r7;
	mad.lo.s32 	%r96, %r9, %r10, %r16;
	selp.b32 	%r124, %r16, %r96, %p28;
	selp.b32 	%r97, 1, %r10, %p28;
	mul.lo.s32 	%r123, %r10, %r97;
$L__BB14_15:
	mul.f32 	%f143, %f10, %f13;
	setp.eq.s32 	%p29, %r7, 0;
	setp.gt.u32 	%p30, %r123, %r7;
	xor.b32  	%r100, %r15, %r16;
	selp.b32 	%r101, %r100, %r124, %p30;
	rem.u32 	%r102, %r101, %r7;
	shl.b32 	%r103, %r102, 2;
	add.s32 	%r104, %r103, %r4;
	cvt.u64.u32 	%rd40, %r104;
	add.s64 	%rd41, %rd40, %rd3;
	shl.b64 	%rd42, %rd41, 2;
	add.s64 	%rd43, %rd1, %rd42;
	ld.global.nc.f32 	%f144, [%rd4];
	mul.f32 	%f145, %f143, %f144;
	atom.global.add.f32 	%f146, [%rd43], %f145;
	ld.global.nc.f32 	%f147, [%rd4+4];
	mul.f32 	%f148, %f143, %f147;
	atom.global.add.f32 	%f149, [%rd43+4], %f148;
	add.s32 	%r21, %r9, 1;
	mov.b32 	%r126, 0;
	mov.b32 	%r125, 1;
	@%p29 bra 	$L__BB14_17;
	setp.gt.u32 	%p31, %r10, %r7;
	mad.lo.s32 	%r105, %r21, %r10, %r8;
	selp.b32 	%r126, %r8, %r105, %p31;
	selp.b32 	%r106, 1, %r10, %p31;
	mul.lo.s32 	%r125, %r10, %r106;
$L__BB14_17:
	mul.f32 	%f150, %f12, %f11;
	setp.eq.s32 	%p32, %r7, 0;
	setp.gt.u32 	%p33, %r125, %r7;
	add.s32 	%r26, %r15, 19349663;
	xor.b32  	%r109, %r26, %r8;
	selp.b32 	%r110, %r109, %r126, %p33;
	rem.u32 	%r111, %r110, %r7;
	shl.b32 	%r112, %r111, 2;
	add.s32 	%r113, %r112, %r4;
	cvt.u64.u32 	%rd44, %r113;
	add.s64 	%rd45, %rd44, %rd3;
	shl.b64 	%rd46, %rd45, 2;
	add.s64 	%rd47, %rd1, %rd46;
	ld.global.nc.f32 	%f151, [%rd4];
	mul.f32 	%f152, %f150, %f151;
	atom.global.add.f32 	%f153, [%rd47], %f152;
	ld.global.nc.f32 	%f154, [%rd4+4];
	mul.f32 	%f155, %f150, %f154;
	atom.global.add.f32 	%f156, [%rd47+4], %f155;
	mul.f32 	%f14, %f10, %f11;
	mov.b32 	%r128, 0;
	mov.b32 	%r127, 1;
	@%p32 bra 	$L__BB14_19;
	setp.gt.u32 	%p34, %r10, %r7;
	mad.lo.s32 	%r114, %r21, %r10, %r16;
	selp.b32 	%r128, %r16, %r114, %p34;
	selp.b32 	%r115, 1, %r10, %p34;
	mul.lo.s32 	%r127, %r10, %r115;
$L__BB14_19:
	setp.gt.u32 	%p35, %r127, %r7;
	xor.b32  	%r116, %r26, %r16;
	selp.b32 	%r117, %r116, %r128, %p35;
	rem.u32 	%r118, %r117, %r7;
	shl.b32 	%r119, %r118, 2;
	add.s32 	%r120, %r119, %r4;
	cvt.u64.u32 	%rd48, %r120;
	add.s64 	%rd49, %rd48, %rd3;
	shl.b64 	%rd50, %rd49, 2;
	add.s64 	%rd51, %rd1, %rd50;
	ld.global.nc.f32 	%f157, [%rd4];
	mul.f32 	%f158, %f14, %f157;
	atom.global.add.f32 	%f159, [%rd51], %f158;
	ld.global.nc.f32 	%f160, [%rd4+4];
	mul.f32 	%f161, %f14, %f160;
	atom.global.add.f32 	%f162, [%rd51+4], %f161;
	bra.uni 	$L__BB14_22;
$L__BB14_20:
	cvt.rn.f32.u32 	%f90, %r7;
	add.f32 	%f91, %f90, %f90;
	setp.eq.f32 	%p23, %f91, %f90;
	abs.f32 	%f92, %f90;
	mov.f32 	%f93, 0f3F800000;
	sub.f32 	%f94, %f93, %f10;
	sub.f32 	%f95, %f93, %f11;
	mul.f32 	%f96, %f94, %f95;
	lg2.approx.f32 	%f97, %f92;
	mul.f32 	%f98, %f97, 0fBF2AAAAB;
	ex2.approx.ftz.f32 	%f99, %f98;
	mul.f32 	%f100, %f92, %f99;
	neg.f32 	%f101, %f100;
	mul.f32 	%f102, %f99, %f101;
	fma.rn.f32 	%f103, %f100, %f102, 0f3F800000;
	mul.f32 	%f104, %f103, 0f3EAAAAAB;
	fma.rn.f32 	%f105, %f100, %f104, %f100;
	selp.f32 	%f106, %f91, %f105, %p23;
	cvt.rzi.u32.f32 	%r64, %f106;
	rem.u32 	%r65, %r8, %r64;
	rem.u32 	%r66, %r9, %r64;
	mul.lo.s32 	%r67, %r66, %r64;
	add.s32 	%r68, %r67, %r65;
	shl.b32 	%r69, %r68, 2;
	add.s32 	%r70, %r69, %r4;
	cvt.u64.u32 	%rd17, %r70;
	add.s64 	%rd18, %rd17, %rd3;
	shl.b64 	%rd19, %rd18, 2;
	add.s64 	%rd20, %rd1, %rd19;
	mul.wide.u32 	%rd21, %r6, 4;
	add.s64 	%rd22, %rd2, %rd21;
	ld.global.nc.f32 	%f107, [%rd22];
	mul.f32 	%f108, %f96, %f107;
	atom.global.add.f32 	%f109, [%rd20], %f108;
	ld.global.nc.f32 	%f110, [%rd22+4];
	mul.f32 	%f111, %f96, %f110;
	atom.global.add.f32 	%f112, [%rd20+4], %f111;
	add.s32 	%r71, %r8, 1;
	mul.f32 	%f113, %f10, %f95;
	rem.u32 	%r72, %r71, %r64;
	add.s32 	%r73, %r67, %r72;
	shl.b32 	%r74, %r73, 2;
	add.s32 	%r75, %r74, %r4;
	cvt.u64.u32 	%rd23, %r75;
	add.s64 	%rd24, %rd23, %rd3;
	shl.b64 	%rd25, %rd24, 2;
	add.s64 	%rd26, %rd1, %rd25;
	ld.global.nc.f32 	%f114, [%rd22];
	mul.f32 	%f115, %f113, %f114;
	atom.global.add.f32 	%f116, [%rd26], %f115;
	ld.global.nc.f32 	%f117, [%rd22+4];
	mul.f32 	%f118, %f113, %f117;
	atom.global.add.f32 	%f119, [%rd26+4], %f118;
	add.s32 	%r76, %r9, 1;
	mul.f32 	%f120, %f94, %f11;
	rem.u32 	%r77, %r76, %r64;
	mul.lo.s32 	%r78, %r77, %r64;
	add.s32 	%r79, %r78, %r65;
	shl.b32 	%r80, %r79, 2;
	add.s32 	%r81, %r80, %r4;
	cvt.u64.u32 	%rd27, %r81;
	add.s64 	%rd28, %rd27, %rd3;
	shl.b64 	%rd29, %rd28, 2;
	add.s64 	%rd30, %rd1, %rd29;
	ld.global.nc.f32 	%f121, [%rd22];
	mul.f32 	%f122, %f120, %f121;
	atom.global.add.f32 	%f123, [%rd30], %f122;
	ld.global.nc.f32 	%f124, [%rd22+4];
	mul.f32 	%f125, %f120, %f124;
	atom.global.add.f32 	%f126, [%rd30+4], %f125;
	mul.f32 	%f127, %f10, %f11;
	add.s32 	%r82, %r78, %r72;
	shl.b32 	%r83, %r82, 2;
	add.s32 	%r84, %r83, %r4;
	cvt.u64.u32 	%rd31, %r84;
	add.s64 	%rd32, %rd31, %rd3;
	shl.b64 	%rd33, %rd32, 2;
	add.s64 	%rd34, %rd1, %rd33;
	ld.global.nc.f32 	%f128, [%rd22];
	mul.f32 	%f129, %f127, %f128;
	atom.global.add.f32 	%f130, [%rd34], %f129;
	ld.global.nc.f32 	%f131, [%rd22+4];
	mul.f32 	%f132, %f127, %f131;
	atom.global.add.f32 	%f133, [%rd34+4], %f132;
	bra.uni 	$L__BB14_22;
$L__BB14_21:
	cvt.u64.u32 	%rd52, %r4;
	add.s64 	%rd53, %rd52, %rd3;
	shl.b64 	%rd54, %rd53, 2;
	add.s64 	%rd55, %rd1, %rd54;
	mul.wide.u32 	%rd56, %r6, 4;
	add.s64 	%rd57, %rd2, %rd56;
	mov.f32 	%f163, 0f3F800000;
	sub.f32 	%f164, %f163, %f10;
	sub.f32 	%f165, %f163, %f11;
	mul.f32 	%f166, %f164, %f165;
	ld.global.nc.f32 	%f167, [%rd57];
	mul.f32 	%f168, %f166, %f167;
	atom.global.add.f32 	%f169, [%rd55], %f168;
	ld.global.nc.f32 	%f170, [%rd57+4];
	mul.f32 	%f171, %f166, %f170;
	atom.global.add.f32 	%f172, [%rd55+4], %f171;
	mul.f32 	%f173, %f10, %f165;
	ld.global.nc.f32 	%f174, [%rd57];
	mul.f32 	%f175, %f173, %f174;
	atom.global.add.f32 	%f176, [%rd55], %f175;
	ld.global.nc.f32 	%f177, [%rd57+4];
	mul.f32 	%f178, %f173, %f177;
	atom.global.add.f32 	%f179, [%rd55+4], %f178;
	mul.f32 	%f180, %f164, %f11;
	ld.global.nc.f32 	%f181, [%rd57];
	mul.f32 	%f182, %f180, %f181;
	atom.global.add.f32 	%f183, [%rd55], %f182;
	ld.global.nc.f32 	%f184, [%rd57+4];
	mul.f32 	%f185, %f180, %f184;
	atom.global.add.f32 	%f186, [%rd55+4], %f185;
	mul.f32 	%f187, %f10, %f11;
	ld.global.nc.f32 	%f188, [%rd57];
	mul.f32 	%f189, %f187, %f188;
	atom.global.add.f32 	%f190, [%rd55], %f189;
	ld.global.nc.f32 	%f191, [%rd57+4];
	mul.f32 	%f192, %f187, %f191;
	atom.global.add.f32 	%f193, [%rd55+4], %f192;
$L__BB14_22:
	ret;

}
	// .globl	_Z21kernel_input_backwardILj2ELj4EEvPKfS1_Pfjjj
.visible .entry _Z21kernel_input_backwardILj2ELj4EEvPKfS1_Pfjjj(
	.param .u64 .ptr .align 1 _Z21kernel_input_backwardILj2ELj4EEvPKfS1_Pfjjj_param_0,
	.param .u64 .ptr .align 1 _Z21kernel_input_backwardILj2ELj4EEvPKfS1_Pfjjj_param_1,
	.param .u64 .ptr .align 1 _Z21kernel_input_backwardILj2ELj4EEvPKfS1_Pfjjj_param_2,
	.param .u32 _Z21kernel_input_backwardILj2ELj4EEvPKfS1_Pfjjj_param_3,
	.param .u32 _Z21kernel_input_backwardILj2ELj4EEvPKfS1_Pfjjj_param_4,
	.param .u32 _Z21kernel_input_backwardILj2ELj4EEvPKfS1_Pfjjj_param_5
)
{
	.reg .pred 	%p<7>;
	.reg .b32 	%r<37>;
	.reg .b32 	%f<47>;
	.reg .b64 	%rd<34>;

	ld.param.u64 	%rd7, [_Z21kernel_input_backwardILj2ELj4EEvPKfS1_Pfjjj_param_0];
	ld.param.u64 	%rd8, [_Z21kernel_input_backwardILj2ELj4EEvPKfS1_Pfjjj_param_1];
	ld.param.u64 	%rd6, [_Z21kernel_input_backwardILj2ELj4EEvPKfS1_Pfjjj_param_2];
	ld.param.u32 	%r14, [_Z21kernel_input_backwardILj2ELj4EEvPKfS1_Pfjjj_param_4];
	ld.param.u32 	%r15, [_Z21kernel_input_backwardILj2ELj4EEvPKfS1_Pfjjj_param_5];
	cvta.to.global.u64 	%rd1, %rd8;
	cvta.to.global.u64 	%rd2, %rd7;
	mov.u32 	%r16, %tid.x;
	mov.u32 	%r17, %ctaid.x;
	mov.u32 	%r18, %ntid.x;
	mad.lo.s32 	%r1, %r17, %r18, %r16;
	shl.b32 	%r2, %r14, 1;
	setp.ge.u32 	%p1, %r1, %r2;
	@%p1 bra 	$L__BB15_8;
	shr.u32 	%r19, %r1, 1;
	mov.u32 	%r20, %ctaid.y;
	mad.lo.s32 	%r21, %r14, %r20, %r19;
	mul.lo.s32 	%r22, %r21, %r15;
	shl.b32 	%r23, %r22, 2;
	cvt.u64.u32 	%rd3, %r23;
	shl.b32 	%r24, %r22, 3;
	cvt.u64.u32 	%rd4, %r24;
	mul.lo.s32 	%r3, %r2, %r20;
	setp.eq.s32 	%p2, %r15, 0;
	@%p2 bra 	$L__BB15_8;
	cvt.u64.u32 	%rd9, %r3;
	shl.b32 	%r26, %r1, 2;
	and.b32  	%r4, %r26, 4;
	cvt.u64.u32 	%rd10, %r1;
	add.s64 	%rd11, %rd9, %rd10;
	cvta.to.global.u64 	%rd12, %rd6;
	shl.b64 	%rd13, %rd11, 2;
	add.s64 	%rd5, %rd12, %rd13;
	ld.global.f32 	%f44, [%rd5];
	setp.eq.s32 	%p3, %r15, 1;
	mov.b32 	%r36, 0;
	@%p3 bra 	$L__BB15_5;
	and.b32  	%r36, %r15, -2;
	neg.s32 	%r35, %r36;
	mov.b32 	%r34, 0;
	mov.u32 	%r33, %r4;
$L__BB15_4:
	.pragma "nounroll";
	add.s32 	%r28, %r33, 8;
	cvt.u64.u32 	%rd14, %r34;
	add.s64 	%rd15, %rd14, %rd3;
	shl.b64 	%rd16, %rd15, 2;
	add.s64 	%rd17, %rd2, %rd16;
	ld.global.nc.f32 	%f9, [%rd17];
	cvt.u64.u32 	%rd18, %r33;
	add.s64 	%rd19, %rd18, %rd4;
	shl.b64 	%rd20, %rd19, 2;
	add.s64 	%rd21, %rd1, %rd20;
	ld.global.nc.f32 	%f10, [%rd21];
	fma.rn.f32 	%f11, %f9, %f10, %f44;
	ld.global.nc.f32 	%f12, [%rd17+4];
	ld.global.nc.f32 	%f13, [%rd21+4];
	fma.rn.f32 	%f14, %f12, %f13, %f11;
	ld.global.nc.f32 	%f15, [%rd17+8];
	ld.global.nc.f32 	%f16, [%rd21+8];
	fma.rn.f32 	%f17, %f15, %f16, %f14;
	ld.global.nc.f32 	%f18, [%rd17+12];
	ld.global.nc.f32 	%f19, [%rd21+12];
	fma.rn.f32 	%f20, %f18, %f19, %f17;
	ld.global.nc.f32 	%f21, [%rd17+16];
	cvt.u64.u32 	%rd22, %r28;
	add.s64 	%rd23, %rd22, %rd4;
	shl.b64 	%rd24, %rd23, 2;
	add.s64 	%rd25, %rd1, %rd24;
	ld.global.nc.f32 	%f22, [%rd25];
	fma.rn.f32 	%f23, %f21, %f22, %f20;
	ld.global.nc.f32 	%f24, [%rd17+20];
	ld.global.nc.f32 	%f25, [%rd25+4];
	fma.rn.f32 	%f26, %f24, %f25, %f23;
	ld.global.nc.f32 	%f27, [%rd17+24];
	ld.global.nc.f32 	%f28, [%rd25+8];
	fma.rn.f32 	%f29, %f27, %f28, %f26;
	ld.global.nc.f32 	%f30, [%rd17+28];
	ld.global.nc.f32 	%f31, [%rd25+12];
	fma.rn.f32 	%f44, %f30, %f31, %f29;
	add.s32 	%r35, %r35, 2;
	add.s32 	%r34, %r34, 8;
	add.s32 	%r33, %r33, 16;
	setp.ne.s32 	%p4, %r35, 0;
	@%p4 bra 	$L__BB15_4;
$L__BB15_5:
	and.b32  	%r29, %r15, 1;
	setp.eq.b32 	%p5, %r29, 1;
	not.pred 	%p6, %p5;
	@%p6 bra 	$L__BB15_7;
	shl.b32 	%r30, %r36, 3;
	or.b32  	%r31, %r30, %r4;
	shl.b32 	%r32, %r36, 2;
	cvt.u64.u32 	%rd26, %r32;
	add.s64 	%rd27, %rd26, %rd3;
	shl.b64 	%rd28, %rd27, 2;
	add.s64 	%rd29, %rd2, %rd28;
	ld.global.nc.f32 	%f32, [%rd29];
	cvt.u64.u32 	%rd30, %r31;
	add.s64 	%rd31, %rd30, %rd4;
	shl.b64 	%rd32, %rd31, 2;
	add.s64 	%rd33, %rd1, %rd32;
	ld.global.nc.f32 	%f33, [%rd33];
	fma.rn.f32 	%f34, %f32, %f33, %f44;
	ld.global.nc.f32 	%f35, [%rd29+4];
	ld.global.nc.f32 	%f36, [%rd33+4];
	fma.rn.f32 	%f37, %f35, %f36, %f34;
	ld.global.nc.f32 	%f38, [%rd29+8];
	ld.global.nc.f32 	%f39, [%rd33+8];
	fma.rn.f32 	%f40, %f38, %f39, %f37;
	ld.global.nc.f32 	%f41, [%rd29+12];
	ld.global.nc.f32 	%f42, [%rd33+12];
	fma.rn.f32 	%f44, %f41, %f42, %f40;
$L__BB15_7:
	st.global.f32 	[%rd5], %f44;
$L__BB15_8:
	ret;

}
	// .globl	_Z20kernel_grid_backwardILj2ELj8ELj2EEvPKfS1_S1_PKiPffjjjjj
.visible .entry _Z20kernel_grid_backwardILj2ELj8ELj2EEvPKfS1_S1_PKiPffjjjjj(
	.param .u64 .ptr .align 1 _Z20kernel_grid_backwardILj2ELj8ELj2EEvPKfS1_S1_PKiPffjjjjj_param_0,
	.param .u64 .ptr .align 1 _Z20kernel_grid_backwardILj2ELj8ELj2EEvPKfS1_S1_PKiPffjjjjj_param_1,
	.param .u64 .ptr .align 1 _Z20kernel_grid_backwardILj2ELj8ELj2EEvPKfS1_S1_PKiPffjjjjj_param_2,
	.param .u64 .ptr .align 1 _Z20kernel_grid_backwardILj2ELj8ELj2EEvPKfS1_S1_PKiPffjjjjj_param_3,
	.param .u64 .ptr .align 1 _Z20kernel_grid_backwardILj2ELj8ELj2EEvPKfS1_S1_PKiPffjjjjj_param_4,
	.param .f32 _Z20kernel_grid_backwardILj2ELj8ELj2EEvPKfS1_S1_PKiPffjjjjj_param_5,
	.param .u32 _Z20kernel_grid_backwardILj2ELj8ELj2EEvPKfS1_S1_PKiPffjjjjj_param_6,
	.param .u32 _Z20kernel_grid_backwardILj2ELj8ELj2EEvPKfS1_S1_PKiPffjjjjj_param_7,
	.param .u32 _Z20kernel_grid_backwardILj2ELj8ELj2EEvPKfS1_S1_PKiPffjjjjj_param_8,
	.param .u32 _Z20kernel_grid_backwardILj2ELj8ELj2EEvPKfS1_S1_PKiPffjjjjj_param_9,
	.param .u32 _Z20kernel_grid_backwardILj2ELj8ELj2EEvPKfS1_S1_PKiPffjjjjj_param_10
)
{
	.reg .pred 	%p<36>;
	.reg .b32 	%r<129>;
	.reg .b32 	%f<196>;
	.reg .b64 	%rd<58>;

	ld.param.u64 	%rd7, [_Z20kernel_grid_backwardILj2ELj8ELj2EEvPKfS1_S1_PKiPffjjjjj_param_0];
	ld.param.u64 	%rd5, [_Z20kernel_grid_backwardILj2ELj8ELj2EEvPKfS1_S1_PKiPffjjjjj_param_1];
	ld.param.u64 	%rd6, [_Z20kernel_grid_backwardILj2ELj8ELj2EEvPKfS1_S1_PKiPffjjjjj_param_3];
	ld.param.u64 	%rd8, [_Z20kernel_grid_backwardILj2ELj8ELj2EEvPKfS1_S1_PKiPffjjjjj_param_4];
	ld.param.f32 	%f15, [_Z20kernel_grid_backwardILj2ELj8ELj2EEvPKfS1_S1_PKiPffjjjjj_param_5];
	ld.param.u32 	%r31, [_Z20kernel_grid_backwardILj2ELj8ELj2EEvPKfS1_S1_PKiPffjjjjj_param_7];
	ld.param.u32 	%r32, [_Z20kernel_grid_backwardILj2ELj8ELj2EEvPKfS1_S1_PKiPffjjjjj_param_8];
	ld.param.u32 	%r33, [_Z20kernel_grid_backwardILj2ELj8ELj2EEvPKfS1_S1_PKiPffjjjjj_param_9];
	ld.param.u32 	%r34, [_Z20kernel_grid_backwardILj2ELj8ELj2EEvPKfS1_S1_PKiPffjjjjj_param_10];
	cvta.to.global.u64 	%rd1, %rd8;
	cvta.to.global.u64 	%rd2, %rd7;
	mov.u32 	%r35, %ctaid.x;
	mov.u32 	%r36, %ntid.x;
	mov.u32 	%r37, %tid.x;
	mad.lo.s32 	%r1, %r35, %r36, %r37;
	shr.u32 	%r2, %r1, 2;
	and.b32  	%r3, %r2, 536870911;
	setp.ge.u32 	%p1, %r3, %r31;
	mov.f32 	%f195, 0f3F800000;
	@%p1 bra 	$L__BB16_22;
	cvta.to.global.u64 	%rd9, %rd6;
	mov.u32 	%r38, %ctaid.y;
	shl.b32 	%r39, %r1, 1;
	shl.b32 	%r40, %r2, 3;
	sub.s32 	%r4, %r39, %r40;
	mov.u32 	%r41, %ctaid.z;
	mul.wide.u32 	%rd10, %r32, 4;
	add.s64 	%rd11, %rd9, %rd10;
	ld.global.nc.u32 	%r42, [%rd11];
	mul.lo.s32 	%r43, %r31, %r41;
	mul.wide.u32 	%rd12, %r38, 4;
	add.s64 	%rd13, %rd9, %rd12;
	ld.global.nc.u32 	%r44, [%rd13];
	mad.lo.s32 	%r45, %r42, %r41, %r44;
	shl.b32 	%r46, %r45, 3;
	cvt.u64.u32 	%rd3, %r46;
	add.s32 	%r5, %r43, %r3;
	add.s32 	%r47, %r43, %r2;
	mad.lo.s32 	%r48, %r47, %r32, %r38;
	shl.b32 	%r49, %r48, 3;
	add.s32 	%r6, %r49, %r4;
	ld.global.nc.u32 	%r50, [%rd13+4];
	sub.s32 	%r7, %r50, %r44;
	cvt.rn.f32.u32 	%f1, %r38;
	mul.f32 	%f17, %f1, 0f3F000000;
	cvt.rzi.f32.f32 	%f18, %f17;
	add.f32 	%f19, %f18, %f18;
	sub.f32 	%f20, %f1, %f19;
	abs.f32 	%f2, %f20;
	abs.f32 	%f3, %f15;
	setp.lt.f32 	%p2, %f3, 0f00800000;
	mul.f32 	%f21, %f3, 0f4B800000;
	selp.f32 	%f22, %f21, %f3, %p2;
	selp.f32 	%f23, 0fC1C00000, 0f00000000, %p2;
	mov.b32 	%r51, %f22;
	add.s32 	%r52, %r51, -1060439283;
	and.b32  	%r53, %r52, -8388608;
	sub.s32 	%r54, %r51, %r53;
	mov.b32 	%f24, %r54;
	cvt.rn.f32.s32 	%f25, %r53;
	fma.rn.f32 	%f26, %f25, 0f34000000, %f23;
	add.f32 	%f27, %f24, 0fBF800000;
	add.f32 	%f28, %f24, 0f3F800000;
	rcp.approx.ftz.f32 	%f29, %f28;
	add.f32 	%f30, %f27, %f27;
	mul.f32 	%f31, %f30, %f29;
	mul.f32 	%f32, %f31, %f31;
	sub.f32 	%f33, %f27, %f31;
	add.f32 	%f34, %f33, %f33;
	neg.f32 	%f35, %f31;
	fma.rn.f32 	%f36, %f35, %f27, %f34;
	mul.rn.f32 	%f37, %f29, %f36;
	fma.rn.f32 	%f38, %f32, 0f3A2C32E4, 0f3B52E7DB;
	fma.rn.f32 	%f39, %f38, %f32, 0f3C93BB73;
	fma.rn.f32 	%f40, %f39, %f32, 0f3DF6384F;
	mul.rn.f32 	%f41, %f40, %f32;
	fma.rn.f32 	%f42, %f31, 0f3FB8AA3B, %f26;
	sub.f32 	%f43, %f26, %f42;
	fma.rn.f32 	%f44, %f31, 0f3FB8AA3B, %f43;
	fma.rn.f32 	%f45, %f37, 0f3FB8AA3B, %f44;
	fma.rn.f32 	%f46, %f31, 0f32A55E34, %f45;
	mul.f32 	%f47, %f41, 0f40400000;
	fma.rn.f32 	%f48, %f47, %f37, %f46;
	fma.rn.f32 	%f49, %f41, %f31, %f48;
	add.rn.f32 	%f50, %f42, %f49;
	neg.f32 	%f51, %f42;
	add.rn.f32 	%f52, %f50, %f51;
	neg.f32 	%f53, %f52;
	add.rn.f32 	%f54, %f49, %f53;
	mul.rn.f32 	%f55, %f50, %f1;
	neg.f32 	%f56, %f55;
	fma.rn.f32 	%f57, %f50, %f1, %f56;
	fma.rn.f32 	%f58, %f54, %f1, %f57;
	cvt.rni.f32.f32 	%f59, %f55;
	sub.f32 	%f60, %f55, %f59;
	add.f32 	%f61, %f60, %f58;
	fma.rn.f32 	%f62, %f61, 0f391FCB8E, 0f3AAF85ED;
	fma.rn.f32 	%f63, %f62, %f61, 0f3C1D9856;
	fma.rn.f32 	%f64, %f63, %f61, 0f3D6357BB;
	fma.rn.f32 	%f65, %f64, %f61, 0f3E75FDEC;
	fma.rn.f32 	%f66, %f65, %f61, 0f3F317218;
	fma.rn.f32 	%f67, %f66, %f61, 0f3F800000;
	cvt.rzi.s32.f32 	%r55, %f59;
	setp.gt.f32 	%p3, %f59, 0f00000000;
	selp.b32 	%r56, 0, -2097152000, %p3;
	add.s32 	%r57, %r56, 2130706432;
	mov.b32 	%f68, %r57;
	mul.f32 	%f69, %f67, %f68;
	shl.b32 	%r58, %r55, 23;
	sub.s32 	%r59, %r58, %r56;
	mov.b32 	%f70, %r59;
	mul.f32 	%f71, %f69, %f70;
	abs.f32 	%f72, %f55;
	setp.gt.f32 	%p4, %f72, 0f43180000;
	setp.lt.f32 	%p5, %f55, 0f00000000;
	selp.f32 	%f73, 0f00000000, 0f7F800000, %p5;
	selp.f32 	%f4, %f73, %f71, %p4;
	setp.eq.f32 	%p6, %f15, 0f3F800000;
	setp.eq.s32 	%p7, %r38, 0;
	or.pred  	%p8, %p7, %p6;
	@%p8 bra 	$L__BB16_9;
	setp.num.f32 	%p9, %f3, %f3;
	abs.f32 	%f74, %f1;
	setp.num.f32 	%p10, %f74, %f74;
	and.pred  	%p11, %p9, %p10;
	@%p11 bra 	$L__BB16_4;
	add.rn.f32 	%f195, %f15, %f1;
	bra.uni 	$L__BB16_9;
$L__BB16_4:
	setp.neu.f32 	%p12, %f15, 0f00000000;
	setp.neu.f32 	%p13, %f3, 0f7F800000;
	and.pred  	%p14, %p12, %p13;
	@%p14 bra 	$L__BB16_6;
	setp.neu.f32 	%p20, %f2, 0f3F800000;
	add.f32 	%f77, %f15, %f15;
	mov.b32 	%r60, %f77;
	and.b32  	%r61, %r60, 2147483647;
	mov.b32 	%f78, %r61;
	selp.f32 	%f195, %f78, %f77, %p20;
	bra.uni 	$L__BB16_9;
$L__BB16_6:
	setp.eq.f32 	%p15, %f15, 0fBF800000;
	setp.eq.f32 	%p16, %f74, 0f7F800000;
	and.pred  	%p17, %p15, %p16;
	@%p17 bra 	$L__BB16_9;
	setp.geu.f32 	%p18, %f15, 0f00000000;
	mov.f32 	%f195, %f4;
	@%p18 bra 	$L__BB16_9;
	setp.neu.f32 	%p19, %f2, 0f3F800000;
	neg.f32 	%f76, %f4;
	selp.f32 	%f195, %f4, %f76, %p19;
$L__BB16_9:
	cvt.rn.f32.u32 	%f79, %r33;
	fma.rn.f32 	%f80, %f195, %f79, 0fBF800000;
	cvt.rpi.f32.f32 	%f81, %f80;
	cvt.rzi.u32.f32 	%r62, %f81;
	shl.b32 	%r63, %r5, 1;
	cvta.to.global.u64 	%rd14, %rd5;
	mul.wide.u32 	%rd15, %r63, 4;
	add.s64 	%rd16, %rd14, %rd15;
	ld.global.nc.f32 	%f82, [%rd16];
	fma.rn.f32 	%f83, %f80, %f82, 0f3F000000;
	cvt.rmi.f32.f32 	%f84, %f83;
	cvt.rzi.u32.f32 	%r8, %f84;
	cvt.rn.f32.u32 	%f85, %r8;
	sub.f32 	%f10, %f83, %f85;
	ld.global.nc.f32 	%f86, [%rd16+4];
	fma.rn.f32 	%f87, %f80, %f86, 0f3F000000;
	cvt.rmi.f32.f32 	%f88, %f87;
	cvt.rzi.u32.f32 	%r9, %f88;
	cvt.rn.f32.u32 	%f89, %r9;
	sub.f32 	%f11, %f87, %f89;
	add.s32 	%r10, %r62, 2;
	setp.eq.s32 	%p21, %r34, 1;
	@%p21 bra 	$L__BB16_20;
	setp.ne.s32 	%p22, %r34, 0;
	@%p22 bra 	$L__BB16_21;
	setp.eq.s32 	%p24, %r7, 0;
	mov.f32 	%f134, 0f3F800000;
	sub.f32 	%f12, %f134, %f10;
	mov.b32 	%r122, 0;
	mov.b32 	%r121, 1;
	@%p24 bra 	$L__BB16_13;
	setp.gt.u32 	%p25, %r10, %r7;
	mad.lo.s32 	%r87, %r9, %r10, %r8;
	selp.b32 	%r122, %r8, %r87, %p25;
	selp.b32 	%r88, 1, %r10, %p25;
	mul.lo.s32 	%r121, %r10, %r88;
$L__BB16_13:
	mov.f32 	%f135, 0f3F800000;
	sub.f32 	%f13, %f135, %f11;
	mul.f32 	%f136, %f12, %f13;
	setp.eq.s32 	%p26, %r7, 0;
	setp.gt.u32 	%p27, %r121, %r7;
	mul.lo.s32 	%r15, %r9, 19349663;
	xor.b32  	%r91, %r15, %r8;
	selp.b32 	%r92, %r91, %r122, %p27;
	rem.u32 	%r93, %r92, %r7;
	shl.b32 	%r94, %r93, 3;
	add.s32 	%r95, %r94, %r4;
	cvt.u64.u32 	%rd35, %r95;
	add.s64 	%rd36, %rd35, %rd3;
	shl.b64 	%rd37, %rd36, 2;
	add.s64 	%rd38, %rd1, %rd37;
	mul.wide.u32 	%rd39, %r6, 4;
	add.s64 	%rd4, %rd2, %rd39;
	ld.global.nc.f32 	%f137, [%rd4];
	mul.f32 	%f138, %f136, %f137;
	atom.global.add.f32 	%f139, [%rd38], %f138;
	ld.global.nc.f32 	%f140, [%rd4+4];
	mul.f32 	%f141, %f136, %f140;
	atom.global.add.f32 	%f142, [%rd38+4], %f141;
	add.s32 	%r16, %r8, 1;
	mov.b32 	%r124, 0;
	mov.b32 	%r123, 1;
	@%p26 bra 	$L__BB16_15;
	setp.gt.u32 	%p28, %r10, %r7;
	mad.lo.s32 	%r96, %r9, %r10, %r16;
	selp.b32 	%r124, %r16, %r96, %p28;
	selp.b32 	%r97, 1, %r10, %p28;
	mul.lo.s32 	%r123, %r10, %r97;
$L__BB16_15:
	mul.f32 	%f143, %f10, %f13;
	setp.eq.s32 	%p29, %r7, 0;
	setp.gt.u32 	%p30, %r123, %r7;
	xor.b32  	%r100, %r15, %r16;
	selp.b32 	%r101, %r100, %r124, %p30;
	rem.u32 	%r102, %r101, %r7;
	shl.b32 	%r103, %r102, 3;
	add.s32 	%r104, %r103, %r4;
	cvt.u64.u32 	%rd40, %r104;
	add.s64 	%rd41, %rd40, %rd3;
	shl.b64 	%rd42, %rd41, 2;
	add.s64 	%rd43, %rd1, %rd42;
	ld.global.nc.f32 	%f144, [%rd4];
	mul.f32 	%f145, %f143, %f144;
	atom.global.add.f32 	%f146, [%rd43], %f145;
	ld.global.nc.f32 	%f147, [%rd4+4];
	mul.f32 	%f148, %f143, %f147;
	atom.global.add.f32 	%f149, [%rd43+4], %f148;
	add.s32 	%r21, %r9, 1;
	mov.b32 	%r126, 0;
	mov.b32 	%r125, 1;
	@%p29 bra 	$L__BB16_17;
	setp.gt.u32 	%p31, %r10, %r7;
	mad.lo.s32 	%r105, %r21, %r10, %r8;
	selp.b32 	%r126, %r8, %r105, %p31;
	selp.b32 	%r106, 1, %r10, %p31;
	mul.lo.s32 	%r125, %r10, %r106;
$L__BB16_17:
	mul.f32 	%f150, %f12, %f11;
	setp.eq.s32 	%p32, %r7, 0;
	setp.gt.u32 	%p33, %r125, %r7;
	add.s32 	%r26, %r15, 19349663;
	xor.b32  	%r109, %r26, %r8;
	selp.b32 	%r110, %r109, %r126, %p33;
	rem.u32 	%r111, %r110, %r7;
	shl.b32 	%r112, %r111, 3;
	add.s32 	%r113, %r112, %r4;
	cvt.u64.u32 	%rd44, %r113;
	add.s64 	%rd45, %rd44, %rd3;
	shl.b64 	%rd46, %rd45, 2;
	add.s64 	%rd47, %rd1, %rd46;
	ld.global.nc.f32 	%f151, [%rd4];
	mul.f32 	%f152, %f150, %f151;
	atom.global.add.f32 	%f153, [%rd47], %f152;
	ld.global.nc.f32 	%f154, [%rd4+4];
	mul.f32 	%f155, %f150, %f154;
	atom.global.add.f32 	%f156, [%rd47+4], %f155;
	mul.f32 	%f14, %f10, %f11;
	mov.b32 	%r128, 0;
	mov.b32 	%r127, 1;
	@%p32 bra 	$L__BB16_19;
	setp.gt.u32 	%p34, %r10, %r7;
	mad.lo.s32 	%r114, %r21, %r10, %r16;
	selp.b32 	%r128, %r16, %r114, %p34;
	selp.b32 	%r115, 1, %r10, %p34;
	mul.lo.s32 	%r127, %r10, %r115;
$L__BB16_19:
	setp.gt.u32 	%p35, %r127, %r7;
	xor.b32  	%r116, %r26, %r16;
	selp.b32 	%r117, %r116, %r128, %p35;
	rem.u32 	%r118, %r117, %r7;
	shl.b32 	%r119, %r118, 3;
	add.s32 	%r120, %r119, %r4;
	cvt.u64.u32 	%rd48, %r120;
	add.s64 	%rd49, %rd48, %rd3;
	shl.b64 	%rd50, %rd49, 2;
	add.s64 	%rd51, %rd1, %rd50;
	ld.global.nc.f32 	%f157, [%rd4];
	mul.f32 	%f158, %f14, %f157;
	atom.global.add.f32 	%f159, [%rd51], %f158;
	ld.global.nc.f32 	%f160, [%rd4+4];
	mul.f32 	%f161, %f14, %f160;
	atom.global.add.f32 	%f162, [%rd51+4], %f161;
	bra.uni 	$L__BB16_22;
$L__BB16_20:
	cvt.rn.f32.u32 	%f90, %r7;
	add.f32 	%f91, %f90, %f90;
	setp.eq.f32 	%p23, %f91, %f90;
	abs.f32 	%f92, %f90;
	mov.f32 	%f93, 0f3F800000;
	sub.f32 	%f94, %f93, %f10;
	sub.f32 	%f95, %f93, %f11;
	mul.f32 	%f96, %f94, %f95;
	lg2.approx.f32 	%f97, %f92;
	mul.f32 	%f98, %f97, 0fBF2AAAAB;
	ex2.approx.ftz.f32 	%f99, %f98;
	mul.f32 	%f100, %f92, %f99;
	neg.f32 	%f101, %f100;
	mul.f32 	%f102, %f99, %f101;
	fma.rn.f32 	%f103, %f100, %f102, 0f3F800000;
	mul.f32 	%f104, %f103, 0f3EAAAAAB;
	fma.rn.f32 	%f105, %f100, %f104, %f100;
	selp.f32 	%f106, %f91, %f105, %p23;
	cvt.rzi.u32.f32 	%r64, %f106;
	rem.u32 	%r65, %r8, %r64;
	rem.u32 	%r66, %r9, %r64;
	mul.lo.s32 	%r67, %r66, %r64;
	add.s32 	%r68, %r67, %r65;
	shl.b32 	%r69, %r68, 3;
	add.s32 	%r70, %r69, %r4;
	cvt.u64.u32 	%rd17, %r70;
	add.s64 	%rd18, %rd17, %rd3;
	shl.b64 	%rd19, %rd18, 2;
	add.s64 	%rd20, %rd1, %rd19;
	mul.wide.u32 	%rd21, %r6, 4;
	add.s64 	%rd22, %rd2, %rd21;
	ld.global.nc.f32 	%f107, [%rd22];
	mul.f32 	%f108, %f96, %f107;
	atom.global.add.f32 	%f109, [%rd20], %f108;
	ld.global.nc.f32 	%f110, [%rd22+4];
	mul.f32 	%f111, %f96, %f110;
	atom.global.add.f32 	%f112, [%rd20+4], %f111;
	add.s32 	%r71, %r8, 1;
	mul.f32 	%f113, %f10, %f95;
	rem.u32 	%r72, %r71, %r64;
	add.s32 	%r73, %r67, %r72;
	shl.b32 	%r74, %r73, 3;
	add.s32 	%r75, %r74, %r4;
	cvt.u64.u32 	%rd23, %r75;
	add.s64 	%rd24, %rd23, %rd3;
	shl.b64 	%rd25, %rd24, 2;
	add.s64 	%rd26, %rd1, %rd25;
	ld.global.nc.f32 	%f114, [%rd22];
	mul.f32 	%f115, %f113, %f114;
	atom.global.add.f32 	%f116, [%rd26], %f115;
	ld.global.nc.f32 	%f117, [%rd22+4];
	mul.f32 	%f118, %f113, %f117;
	atom.global.add.f32 	%f119, [%rd26+4], %f118;
	add.s32 	%r76, %r9, 1;
	mul.f32 	%f120, %f94, %f11;
	rem.u32 	%r77, %r76, %r64;
	mul.lo.s32 	%r78, %r77, %r64;
	add.s32 	%r79, %r78, %r65;
	shl.b32 	%r80, %r79, 3;
	add.s32 	%r81, %r80, %r4;
	cvt.u64.u32 	%rd27, %r81;
	add.s64 	%rd28, %rd27, %rd3;
	shl.b64 	%rd29, %rd28, 2;
	add.s64 	%rd30, %rd1, %rd29;
	ld.global.nc.f32 	%f121, [%rd22];
	mul.f32 	%f122, %f120, %f121;
	atom.global.add.f32 	%f123, [%rd30], %f122;
	ld.global.nc.f32 	%f124, [%rd22+4];
	mul.f32 	%f125, %f120, %f124;
	atom.global.add.f32 	%f126, [%rd30+4], %f125;
	mul.f32 	%f127, %f10, %f11;
	add.s32 	%r82, %r78, %r72;
	shl.b32 	%r83, %r82, 3;
	add.s32 	%r84, %r83, %r4;
	cvt.u64.u32 	%rd31, %r84;
	add.s64 	%rd32, %rd31, %rd3;
	shl.b64 	%rd33, %rd32, 2;
	add.s64 	%rd34, %rd1, %rd33;
	ld.global.nc.f32 	%f128, [%rd22];
	mul.f32 	%f129, %f127, %f128;
	atom.global.add.f32 	%f130, [%rd34], %f129;
	ld.global.nc.f32 	%f131, [%rd22+4];
	mul.f32 	%f132, %f127, %f131;
	atom.global.add.f32 	%f133, [%rd34+4], %f132;
	bra.uni 	$L__BB16_22;
$L__BB16_21:
	cvt.u64.u32 	%rd52, %r4;
	add.s64 	%rd53, %rd52, %rd3;
	shl.b64 	%rd54, %rd53, 2;
	add.s64 	%rd55, %rd1, %rd54;
	mul.wide.u32 	%rd56, %r6, 4;
	add.s64 	%rd57, %rd2, %rd56;
	mov.f32 	%f163, 0f3F800000;
	sub.f32 	%f164, %f163, %f10;
	sub.f32 	%f165, %f163, %f11;
	mul.f32 	%f166, %f164, %f165;
	ld.global.nc.f32 	%f167, [%rd57];
	mul.f32 	%f168, %f166, %f167;
	atom.global.add.f32 	%f169, [%rd55], %f168;
	ld.global.nc.f32 	%f170, [%rd57+4];
	mul.f32 	%f171, %f166, %f170;
	atom.global.add.f32 	%f172, [%rd55+4], %f171;
	mul.f32 	%f173, %f10, %f165;
	ld.global.nc.f32 	%f174, [%rd57];
	mul.f32 	%f175, %f173, %f174;
	atom.global.add.f32 	%f176, [%rd55], %f175;
	ld.global.nc.f32 	%f177, [%rd57+4];
	mul.f32 	%f178, %f173, %f177;
	atom.global.add.f32 	%f179, [%rd55+4], %f178;
	mul.f32 	%f180, %f164, %f11;
	ld.global.nc.f32 	%f181, [%rd57];
	mul.f32 	%f182, %f180, %f181;
	atom.global.add.f32 	%f183, [%rd55], %f182;
	ld.global.nc.f32 	%f184, [%rd57+4];
	mul.f32 	%f185, %f180, %f184;
	atom.global.add.f32 	%f186, [%rd55+4], %f185;
	mul.f32 	%f187, %f10, %f11;
	ld.global.nc.f32 	%f188, [%rd57];
	mul.f32 	%f189, %f187, %f188;
	atom.global.add.f32 	%f190, [%rd55], %f189;
	ld.global.nc.f32 	%f191, [%rd57+4];
	mul.f32 	%f192, %f187, %f191;
	atom.global.add.f32 	%f193, [%rd55+4], %f192;
$L__BB16_22:
	ret;

}
	// .globl	_Z21kernel_input_backwardILj2ELj8EEvPKfS1_Pfjjj
.visible .entry _Z21kernel_input_backwardILj2ELj8EEvPKfS1_Pfjjj(
	.param .u64 .ptr .align 1 _Z21kernel_input_backwardILj2ELj8EEvPKfS1_Pfjjj_param_0,
	.param .u64 .ptr .align 1 _Z21kernel_input_backwardILj2ELj8EEvPKfS1_Pfjjj_param_1,
	.param .u64 .ptr .align 1 _Z21kernel_input_backwardILj2ELj8EEvPKfS1_Pfjjj_param_2,
	.param .u32 _Z21kernel_input_backwardILj2ELj8EEvPKfS1_Pfjjj_param_3,
	.param .u32 _Z21kernel_input_backwardILj2ELj8EEvPKfS1_Pfjjj_param_4,
	.param .u32 _Z21kernel_input_backwardILj2ELj8EEvPKfS1_Pfjjj_param_5
)
{
	.reg .pred 	%p<4>;
	.reg .b32 	%r<28>;
	.reg .b32 	%f<28>;
	.reg .b64 	%rd<22>;

	ld.param.u64 	%rd6, [_Z21kernel_input_backwardILj2ELj8EEvPKfS1_Pfjjj_param_0];
	ld.param.u64 	%rd7, [_Z21kernel_input_backwardILj2ELj8EEvPKfS1_Pfjjj_param_1];
	ld.param.u64 	%rd8, [_Z21kernel_input_backwardILj2ELj8EEvPKfS1_Pfjjj_param_2];
	ld.param.u32 	%r14, [_Z21kernel_input_backwardILj2ELj8EEvPKfS1_Pfjjj_param_4];
	ld.param.u32 	%r15, [_Z21kernel_input_backwardILj2ELj8EEvPKfS1_Pfjjj_param_5];
	mov.u32 	%r16, %tid.x;
	mov.u32 	%r17, %ctaid.x;
	mov.u32 	%r18, %ntid.x;
	mad.lo.s32 	%r1, %r17, %r18, %r16;
	shl.b32 	%r2, %r14, 1;
	setp.ge.u32 	%p1, %r1, %r2;
	@%p1 bra 	$L__BB17_5;
	shr.u32 	%r19, %r1, 1;
	mov.u32 	%r3, %ctaid.y;
	mad.lo.s32 	%r20, %r14, %r3, %r19;
	mul.lo.s32 	%r4, %r20, %r15;
	shl.b32 	%r5, %r4, 3;
	setp.eq.s32 	%p2, %r15, 0;
	@%p2 bra 	$L__BB17_5;
	mul.lo.s32 	%r22, %r2, %r3;
	cvt.u64.u32 	%rd9, %r22;
	shl.b32 	%r23, %r1, 3;
	and.b32  	%r25, %r23, 8;
	cvt.u64.u32 	%rd10, %r1;
	add.s64 	%rd11, %rd9, %rd10;
	cvta.to.global.u64 	%rd12, %rd8;
	shl.b64 	%rd13, %rd11, 2;
	add.s64 	%rd1, %rd12, %rd13;
	ld.global.f32 	%f27, [%rd1];
	neg.s32 	%r27, %r15;
	cvta.to.global.u64 	%rd2, %rd6;
	cvta.to.global.u64 	%rd3, %rd7;
	shl.b32 	%r24, %r4, 4;
	cvt.u64.u32 	%rd4, %r24;
	cvt.u64.u32 	%rd5, %r5;
	mov.b32 	%r26, 0;
$L__BB17_3:
	cvt.u64.u32 	%rd14, %r26;
	add.s64 	%rd15, %rd14, %rd5;
	shl.b64 	%rd16, %rd15, 2;
	add.s64 	%rd17, %rd2, %rd16;
	ld.global.nc.f32 	%f4, [%rd17];
	cvt.u64.u32 	%rd18, %r25;
	add.s64 	%rd19, %rd18, %rd4;
	shl.b64 	%rd20, %rd19, 2;
	add.s64 	%rd21, %rd3, %rd20;
	ld.global.nc.f32 	%f5, [%rd21];
	fma.rn.f32 	%f6, %f4, %f5, %f27;
	ld.global.nc.f32 	%f7, [%rd17+4];
	ld.global.nc.f32 	%f8, [%rd21+4];
	fma.rn.f32 	%f9, %f7, %f8, %f6;
	ld.global.nc.f32 	%f10, [%rd17+8];
	ld.global.nc.f32 	%f11, [%rd21+8];
	fma.rn.f32 	%f12, %f10, %f11, %f9;
	ld.global.nc.f32 	%f13, [%rd17+12];
	ld.global.nc.f32 	%f14, [%rd21+12];
	fma.rn.f32 	%f15, %f13, %f14, %f12;
	ld.global.nc.f32 	%f16, [%rd17+16];
	ld.global.nc.f32 	%f17, [%rd21+16];
	fma.rn.f32 	%f18, %f16, %f17, %f15;
	ld.global.nc.f32 	%f19, [%rd17+20];
	ld.global.nc.f32 	%f20, [%rd21+20];
	fma.rn.f32 	%f21, %f19, %f20, %f18;
	ld.global.nc.f32 	%f22, [%rd17+24];
	ld.global.nc.f32 	%f23, [%rd21+24];
	fma.rn.f32 	%f24, %f22, %f23, %f21;
	ld.global.nc.f32 	%f25, [%rd17+28];
	ld.global.nc.f32 	%f26, [%rd21+28];
	fma.rn.f32 	%f27, %f25, %f26, %f24;
	add.s32 	%r27, %r27, 1;
	setp.ne.s32 	%p3, %r27, 0;
	add.s32 	%r26, %r26, 8;
	add.s32 	%r25, %r25, 16;
	@%p3 bra 	$L__BB17_3;
	st.global.f32 	[%rd1], %f27;
$L__BB17_5:
	ret;

}
	// .globl	_Z20kernel_grid_backwardILj2ELj32ELj4EEvPKfS1_S1_PKiPffjjjjj
.visible .entry _Z20kernel_grid_backwardILj2ELj32ELj4EEvPKfS1_S1_PKiPffjjjjj(
	.param .u64 .ptr .align 1 _Z20kernel_grid_backwardILj2ELj32ELj4EEvPKfS1_S1_PKiPffjjjjj_param_0,
	.param .u64 .ptr .align 1 _Z20kernel_grid_backwardILj2ELj32ELj4EEvPKfS1_S1_PKiPffjjjjj_param_1,
	.param .u64 .ptr .align 1 _Z20kernel_grid_backwardILj2ELj32ELj4EEvPKfS1_S1_PKiPffjjjjj_param_2,
	.param .u64 .ptr .align 1 _Z20kernel_grid_backwardILj2ELj32ELj4EEvPKfS1_S1_PKiPffjjjjj_param_3,
	.param .u64 .ptr .align 1 _Z20kernel_grid_backwardILj2ELj32ELj4EEvPKfS1_S1_PKiPffjjjjj_param_4,
	.param .f32 _Z20kernel_grid_backwardILj2ELj32ELj4EEvPKfS1_S1_PKiPffjjjjj_param_5,
	.param .u32 _Z20kernel_grid_backwardILj2ELj32ELj4EEvPKfS1_S1_PKiPffjjjjj_param_6,
	.param .u32 _Z20kernel_grid_backwardILj2ELj32ELj4EEvPKfS1_S1_PKiPffjjjjj_param_7,
	.param .u32 _Z20kernel_grid_backwardILj2ELj32ELj4EEvPKfS1_S1_PKiPffjjjjj_param_8,
	.param .u32 _Z20kernel_grid_backwardILj2ELj32ELj4EEvPKfS1_S1_PKiPffjjjjj_param_9,
	.param .u32 _Z20kernel_grid_backwardILj2ELj32ELj4EEvPKfS1_S1_PKiPffjjjjj_param_10
)
{
	.reg .pred 	%p<36>;
	.reg .b32 	%r<129>;
	.reg .b32 	%f<268>;
	.reg .b64 	%rd<63>;

	ld.param.u64 	%rd5, [_Z20kernel_grid_backwardILj2ELj32ELj4EEvPKfS1_S1_PKiPffjjjjj_param_1];
	ld.param.u64 	%rd6, [_Z20kernel_grid_backwardILj2ELj32ELj4EEvPKfS1_S1_PKiPffjjjjj_param_3];
	ld.param.u64 	%rd7, [_Z20kernel_grid_backwardILj2ELj32ELj4EEvPKfS1_S1_PKiPffjjjjj_param_4];
	ld.param.f32 	%f15, [_Z20kernel_grid_backwardILj2ELj32ELj4EEvPKfS1_S1_PKiPffjjjjj_param_5];
	ld.param.u32 	%r31, [_Z20kernel_grid_backwardILj2ELj32ELj4EEvPKfS1_S1_PKiPffjjjjj_param_7];
	ld.param.u32 	%r32, [_Z20kernel_grid_backwardILj2ELj32ELj4EEvPKfS1_S1_PKiPffjjjjj_param_8];
	ld.param.u32 	%r33, [_Z20kernel_grid_backwardILj2ELj32ELj4EEvPKfS1_S1_PKiPffjjjjj_param_9];
	ld.param.u32 	%r34, [_Z20kernel_grid_backwardILj2ELj32ELj4EEvPKfS1_S1_PKiPffjjjjj_param_10];
	cvta.to.global.u64 	%rd1, %rd7;
	mov.u32 	%r35, %ctaid.x;
	mov.u32 	%r36, %ntid.x;
	mov.u32 	%r37, %tid.x;
	mad.lo.s32 	%r1, %r35, %r36, %r37;
	shr.u32 	%r2, %r1, 3;
	and.b32  	%r3, %r2, 134217727;
	setp.ge.u32 	%p1, %r3, %r31;
	mov.f32 	%f267, 0f3F800000;
	@%p1 bra 	$L__BB18_22;
	cvta.to.global.u64 	%rd8, %rd6;
	mov.u32 	%r38, %ctaid.y;
	shl.b32 	%r39, %r1, 2;
	shl.b32 	%r40, %r2, 5;
	sub.s32 	%r4, %r39, %r40;
	mov.u32 	%r41, %ctaid.z;
	mul.wide.u32 	%rd9, %r32, 4;
	add.s64 	%rd10, %rd8, %rd9;
	ld.global.nc.u32 	%r42, [%rd10];
	mul.lo.s32 	%r43, %r31, %r41;
	mul.wide.u32 	%rd11, %r38, 4;
	add.s64 	%rd12, %rd8, %rd11;
	ld.global.nc.u32 	%r44, [%rd12];
	mad.lo.s32 	%r45, %r42, %r41, %r44;
	shl.b32 	%r46, %r45, 5;
	cvt.u64.u32 	%rd2, %r46;
	add.s32 	%r5, %r43, %r3;
	add.s32 	%r47, %r43, %r2;
	mad.lo.s32 	%r48, %r47, %r32, %r38;
	shl.b32 	%r49, %r48, 5;
	add.s32 	%r6, %r49, %r4;
	ld.global.nc.u32 	%r50, [%rd12+4];
	sub.s32 	%r7, %r50, %r44;
	cvt.rn.f32.u32 	%f1, %r38;
	mul.f32 	%f17, %f1, 0f3F000000;
	cvt.rzi.f32.f32 	%f18, %f17;
	add.f32 	%f19, %f18, %f18;
	sub.f32 	%f20, %f1, %f19;
	abs.f32 	%f2, %f20;
	abs.f32 	%f3, %f15;
	setp.lt.f32 	%p2, %f3, 0f00800000;
	mul.f32 	%f21, %f3, 0f4B800000;
	selp.f32 	%f22, %f21, %f3, %p2;
	selp.f32 	%f23, 0fC1C00000, 0f00000000, %p2;
	mov.b32 	%r51, %f22;
	add.s32 	%r52, %r51, -1060439283;
	and.b32  	%r53, %r52, -8388608;
	sub.s32 	%r54, %r51, %r53;
	mov.b32 	%f24, %r54;
	cvt.rn.f32.s32 	%f25, %r53;
	fma.rn.f32 	%f26, %f25, 0f34000000, %f23;
	add.f32 	%f27, %f24, 0fBF800000;
	add.f32 	%f28, %f24, 0f3F800000;
	rcp.approx.ftz.f32 	%f29, %f28;
	add.f32 	%f30, %f27, %f27;
	mul.f32 	%f31, %f30, %f29;
	mul.f32 	%f32, %f31, %f31;
	sub.f32 	%f33, %f27, %f31;
	add.f32 	%f34, %f33, %f33;
	neg.f32 	%f35, %f31;
	fma.rn.f32 	%f36, %f35, %f27, %f34;
	mul.rn.f32 	%f37, %f29, %f36;
	fma.rn.f32 	%f38, %f32, 0f3A2C32E4, 0f3B52E7DB;
	fma.rn.f32 	%f39, %f38, %f32, 0f3C93BB73;
	fma.rn.f32 	%f40, %f39, %f32, 0f3DF6384F;
	mul.rn.f32 	%f41, %f40, %f32;
	fma.rn.f32 	%f42, %f31, 0f3FB8AA3B, %f26;
	sub.f32 	%f43, %f26, %f42;
	fma.rn.f32 	%f44, %f31, 0f3FB8AA3B, %f43;
	fma.rn.f32 	%f45, %f37, 0f3FB8AA3B, %f44;
	fma.rn.f32 	%f46, %f31, 0f32A55E34, %f45;
	mul.f32 	%f47, %f41, 0f40400000;
	fma.rn.f32 	%f48, %f47, %f37, %f46;
	fma.rn.f32 	%f49, %f41, %f31, %f48;
	add.rn.f32 	%f50, %f42, %f49;
	neg.f32 	%f51, %f42;
	add.rn.f32 	%f52, %f50, %f51;
	neg.f32 	%f53, %f52;
	add.rn.f32 	%f54, %f49, %f53;
	mul.rn.f32 	%f55, %f50, %f1;
	neg.f32 	%f56, %f55;
	fma.rn.f32 	%f57, %f50, %f1, %f56;
	fma.rn.f32 	%f58, %f54, %f1, %f57;
	cvt.rni.f32.f32 	%f59, %f55;
	sub.f32 	%f60, %f55, %f59;
	add.f32 	%f61, %f60, %f58;
	fma.rn.f32 	%f62, %f61, 0f391FCB8E, 0f3AAF85ED;
	fma.rn.f32 	%f63, %f62, %f61, 0f3C1D9856;
	fma.rn.f32 	%f64, %f63, %f61, 0f3D6357BB;
	fma.rn.f32 	%f65, %f64, %f61, 0f3E75FDEC;
	fma.rn.f32 	%f66, %f65, %f61, 0f3F317218;
	fma.rn.f32 	%f67, %f66, %f61, 0f3F800000;
	cvt.rzi.s32.f32 	%r55, %f59;
	setp.gt.f32 	%p3, %f59, 0f00000000;
	selp.b32 	%r56, 0, -2097152000, %p3;
	add.s32 	%r57, %r56, 2130706432;
	mov.b32 	%f68, %r57;
	mul.f32 	%f69, %f67, %f68;
	shl.b32 	%r58, %r55, 23;
	sub.s32 	%r59, %r58, %r56;
	mov.b32 	%f70, %r59;
	mul.f32 	%f71, %f69, %f70;
	abs.f32 	%f72, %f55;
	setp.gt.f32 	%p4, %f72, 0f43180000;
	setp.lt.f32 	%p5, %f55, 0f00000000;
	selp.f32 	%f73, 0f00000000, 0f7F800000, %p5;
	selp.f32 	%f4, %f73, %f71, %p4;
	setp.eq.f32 	%p6, %f15, 0f3F800000;
	setp.eq.s32 	%p7, %r38, 0;
	or.pred  	%p8, %p7, %p6;
	@%p8 bra 	$L__BB18_9;
	setp.num.f32 	%p9, %f3, %f3;
	abs.f32 	%f74, %f1;
	setp.num.f32 	%p10, %f74, %f74;
	and.pred  	%p11, %p9, %p10;
	@%p11 bra 	$L__BB18_4;
	add.rn.f32 	%f267, %f15, %f1;
	bra.uni 	$L__BB18_9;
$L__BB18_4:
	setp.neu.f32 	%p12, %f15, 0f00000000;
	setp.neu.f32 	%p13, %f3, 0f7F800000;
	and.pred  	%p14, %p12, %p13;
	@%p14 bra 	$L__BB18_6;
	setp.neu.f32 	%p20, %f2, 0f3F800000;
	add.f32 	%f77, %f15, %f15;
	mov.b32 	%r60, %f77;
	and.b32  	%r61, %r60, 2147483647;
	mov.b32 	%f78, %r61;
	selp.f32 	%f267, %f78, %f77, %p20;
	bra.uni 	$L__BB18_9;
$L__BB18_6:
	setp.eq.f32 	%p15, %f15, 0fBF800000;
	setp.eq.f32 	%p16, %f74, 0f7F800000;
	and.pred  	%p17, %p15, %p16;
	@%p17 bra 	$L__BB18_9;
	setp.geu.f32 	%p18, %f15, 0f00000000;
	mov.f32 	%f267, %f4;
	@%p18 bra 	$L__BB18_9;
	setp.neu.f32 	%p19, %f2, 0f3F800000;
	neg.f32 	%f76, %f4;
	selp.f32 	%f267, %f4, %f76, %p19;
$L__BB18_9:
	cvt.rn.f32.u32 	%f79, %r33;
	fma.rn.f32 	%f80, %f267, %f79, 0fBF800000;
	cvt.rpi.f32.f32 	%f81, %f80;
	cvt.rzi.u32.f32 	%r62, %f81;
	shl.b32 	%r63, %r5, 1;
	cvta.to.global.u64 	%rd13, %rd5;
	mul.wide.u32 	%rd14, %r63, 4;
	add.s64 	%rd15, %rd13, %rd14;
	ld.global.nc.f32 	%f82, [%rd15];
	fma.rn.f32 	%f83, %f80, %f82, 0f3F000000;
	cvt.rmi.f32.f32 	%f84, %f83;
	cvt.rzi.u32.f32 	%r8, %f84;
	cvt.rn.f32.u32 	%f85, %r8;
	sub.f32 	%f10, %f83, %f85;
	ld.global.nc.f32 	%f86, [%rd15+4];
	fma.rn.f32 	%f87, %f80, %f86, 0f3F000000;
	cvt.rmi.f32.f32 	%f88, %f87;
	cvt.rzi.u32.f32 	%r9, %f88;
	cvt.rn.f32.u32 	%f89, %r9;
	sub.f32 	%f11, %f87, %f89;
	add.s32 	%r10, %r62, 2;
	setp.eq.s32 	%p21, %r34, 1;
	@%p21 bra 	$L__BB18_20;
	setp.ne.s32 	%p22, %r34, 0;
	@%p22 bra 	$L__BB18_21;
	setp.eq.s32 	%p24, %r7, 0;
	mov.f32 	%f158, 0f3F800000;
	sub.f32 	%f12, %f158, %f10;
	mov.b32 	%r122, 0;
	mov.b32 	%r121, 1;
	@%p24 bra 	$L__BB18_13;
	setp.gt.u32 	%p25, %r10, %r7;
	mad.lo.s32 	%r87, %r9, %r10, %r8;
	selp.b32 	%r122, %r8, %r87, %p25;
	selp.b32 	%r88, 1, %r10, %p25;
	mul.lo.s32 	%r121, %r10, %r88;
$L__BB18_13:
	ld.param.u64 	%rd61, [_Z20kernel_grid_backwardILj2ELj32ELj4EEvPKfS1_S1_PKiPffjjjjj_param_0];
	mov.f32 	%f159, 0f3F800000;
	sub.f32 	%f13, %f159, %f11;
	mul.f32 	%f160, %f12, %f13;
	setp.eq.s32 	%p26, %r7, 0;
	setp.gt.u32 	%p27, %r121, %r7;
	mul.lo.s32 	%r15, %r9, 19349663;
	xor.b32  	%r91, %r15, %r8;
	selp.b32 	%r92, %r91, %r122, %p27;
	rem.u32 	%r93, %r92, %r7;
	shl.b32 	%r94, %r93, 5;
	add.s32 	%r95, %r94, %r4;
	cvt.u64.u32 	%rd35, %r95;
	add.s64 	%rd36, %rd35, %rd2;
	shl.b64 	%rd37, %rd36, 2;
	add.s64 	%rd38, %rd1, %rd37;
	cvta.to.global.u64 	%rd39, %rd61;
	mul.wide.u32 	%rd40, %r6, 4;
	add.s64 	%rd3, %rd39, %rd40;
	ld.global.nc.f32 	%f161, [%rd3];
	mul.f32 	%f162, %f160, %f161;
	atom.global.add.f32 	%f163, [%rd38], %f162;
	ld.global.nc.f32 	%f164, [%rd3+4];
	mul.f32 	%f165, %f160, %f164;
	atom.global.add.f32 	%f166, [%rd38+4], %f165;
	ld.global.nc.f32 	%f167, [%rd3+8];
	mul.f32 	%f168, %f160, %f167;
	atom.global.add.f32 	%f169, [%rd38+8], %f168;
	ld.global.nc.f32 	%f170, [%rd3+12];
	mul.f32 	%f171, %f160, %f170;
	atom.global.add.f32 	%f172, [%rd38+12], %f171;
	add.s32 	%r16, %r8, 1;
	mov.b32 	%r124, 0;
	mov.b32 	%r123, 1;
	@%p26 bra 	$L__BB18_15;
	setp.gt.u32 	%p28, %r10, %r7;
	mad.lo.s32 	%r96, %r9, %r10, %r16;
	selp.b32 	%r124, %r16, %r96, %p28;
	selp.b32 	%r97, 1, %r10, %p28;
	mul.lo.s32 	%r123, %r10, %r97;
$L__BB18_15:
	mul.f32 	%f173, %f10, %f13;
	setp.eq.s32 	%p29, %r7, 0;
	setp.gt.u32 	%p30, %r123, %r7;
	xor.b32  	%r100, %r15, %r16;
	selp.b32 	%r101, %r100, %r124, %p30;
	rem.u32 	%r102, %r101, %r7;
	shl.b32 	%r103, %r102, 5;
	add.s32 	%r104, %r103, %r4;
	cvt.u64.u32 	%rd41, %r104;
	add.s64 	%rd42, %rd41, %rd2;
	shl.b64 	%rd43, %rd42, 2;
	add.s64 	%rd44, %rd1, %rd43;
	ld.global.nc.f32 	%f174, [%rd3];
	mul.f32 	%f175, %f173, %f174;
	atom.global.add.f32 	%f176, [%rd44], %f175;
	ld.global.nc.f32 	%f177, [%rd3+4];
	mul.f32 	%f178, %f173, %f177;
	atom.global.add.f32 	%f179, [%rd44+4], %f178;
	ld.global.nc.f32 	%f180, [%rd3+8];
	mul.f32 	%f181, %f173, %f180;
	atom.global.add.f32 	%f182, [%rd44+8], %f181;
	ld.global.nc.f32 	%f183, [%rd3+12];
	mul.f32 	%f184, %f173, %f183;
	atom.global.add.f32 	%f185, [%rd44+12], %f184;
	add.s32 	%r21, %r9, 1;
	mov.b32 	%r126, 0;
	mov.b32 	%r125, 1;
	@%p29 bra 	$L__BB18_17;
	setp.gt.u32 	%p31, %r10, %r7;
	mad.lo.s32 	%r105, %r21, %r10, %r8;
	selp.b32 	%r126, %r8, %r105, %p31;
	selp.b32 	%r106, 1, %r10, %p31;
	mul.lo.s32 	%r125, %r10, %r106;
$L__BB18_17:
	mul.f32 	%f186, %f12, %f11;
	setp.eq.s32 	%p32, %r7, 0;
	setp.gt.u32 	%p33, %r125, %r7;
	add.s32 	%r26, %r15, 19349663;
	xor.b32  	%r109, %r26, %r8;
	selp.b32 	%r110, %r109, %r126, %p33;
	rem.u32 	%r111, %r110, %r7;
	shl.b32 	%r112, %r111, 5;
	add.s32 	%r113, %r112, %r4;
	cvt.u64.u32 	%rd45, %r113;
	add.s64 	%rd46, %rd45, %rd2;
	shl.b64 	%rd47, %rd46, 2;
	add.s64 	%rd48, %rd1, %rd47;
	ld.global.nc.f32 	%f187, [%rd3];
	mul.f32 	%f188, %f186, %f187;
	atom.global.add.f32 	%f189, [%rd48], %f188;
	ld.global.nc.f32 	%f190, [%rd3+4];
	mul.f32 	%f191, %f186, %f190;
	atom.global.add.f32 	%f192, [%rd48+4], %f191;
	ld.global.nc.f32 	%f193, [%rd3+8];
	mul.f32 	%f194, %f186, %f193;
	atom.global.add.f32 	%f195, [%rd48+8], %f194;
	ld.global.nc.f32 	%f196, [%rd3+12];
	mul.f32 	%f197, %f186, %f196;
	atom.global.add.f32 	%f198, [%rd48+12], %f197;
	mul.f32 	%f14, %f10, %f11;
	mov.b32 	%r128, 0;
	mov.b32 	%r127, 1;
	@%p32 bra 	$L__BB18_19;
	setp.gt.u32 	%p34, %r10, %r7;
	mad.lo.s32 	%r114, %r21, %r10, %r16;
	selp.b32 	%r128, %r16, %r114, %p34;
	selp.b32 	%r115, 1, %r10, %p34;
	mul.lo.s32 	%r127, %r10, %r115;
$L__BB18_19:
	setp.gt.u32 	%p35, %r127, %r7;
	xor.b32  	%r116, %r26, %r16;
	selp.b32 	%r117, %r116, %r128, %p35;
	rem.u32 	%r118, %r117, %r7;
	shl.b32 	%r119, %r118, 5;
	add.s32 	%r120, %r119, %r4;
	cvt.u64.u32 	%rd49, %r120;
	add.s64 	%rd50, %rd49, %rd2;
	shl.b64 	%rd51, %rd50, 2;
	add.s64 	%rd52, %rd1, %rd51;
	ld.global.nc.f32 	%f199, [%rd3];
	mul.f32 	%f200, %f14, %f199;
	atom.global.add.f32 	%f201, [%rd52], %f200;
	ld.global.nc.f32 	%f202, [%rd3+4];
	mul.f32 	%f203, %f14, %f202;
	atom.global.add.f32 	%f204, [%rd52+4], %f203;
	ld.global.nc.f32 	%f205, [%rd3+8];
	mul.f32 	%f206, %f14, %f205;
	atom.global.add.f32 	%f207, [%rd52+8], %f206;
	ld.global.nc.f32 	%f208, [%rd3+12];
	mul.f32 	%f209, %f14, %f208;
	atom.global.add.f32 	%f210, [%rd52+12], %f209;
	bra.uni 	$L__BB18_22;
$L__BB18_20:
	ld.param.u64 	%rd60, [_Z20kernel_grid_backwardILj2ELj32ELj4EEvPKfS1_S1_PKiPffjjjjj_param_0];
	cvt.rn.f32.u32 	%f90, %r7;
	add.f32 	%f91, %f90, %f90;
	setp.eq.f32 	%p23, %f91, %f90;
	abs.f32 	%f92, %f90;
	mov.f32 	%f93, 0f3F800000;
	sub.f32 	%f94, %f93, %f10;
	sub.f32 	%f95, %f93, %f11;
	mul.f32 	%f96, %f94, %f95;
	lg2.approx.f32 	%f97, %f92;
	mul.f32 	%f98, %f97, 0fBF2AAAAB;
	ex2.approx.ftz.f32 	%f99, %f98;
	mul.f32 	%f100, %f92, %f99;
	neg.f32 	%f101, %f100;
	mul.f32 	%f102, %f99, %f101;
	fma.rn.f32 	%f103, %f100, %f102, 0f3F800000;
	mul.f32 	%f104, %f103, 0f3EAAAAAB;
	fma.rn.f32 	%f105, %f100, %f104, %f100;
	selp.f32 	%f106, %f91, %f105, %p23;
	cvt.rzi.u32.f32 	%r64, %f106;
	rem.u32 	%r65, %r8, %r64;
	rem.u32 	%r66, %r9, %r64;
	mul.lo.s32 	%r67, %r66, %r64;
	add.s32 	%r68, %r67, %r65;
	shl.b32 	%r69, %r68, 5;
	add.s32 	%r70, %r69, %r4;
	cvt.u64.u32 	%rd16, %r70;
	add.s64 	%rd17, %rd16, %rd2;
	shl.b64 	%rd18, %rd17, 2;
	add.s64 	%rd19, %rd1, %rd18;
	cvta.to.global.u64 	%rd20, %rd60;
	mul.wide.u32 	%rd21, %r6, 4;
	add.s64 	%rd22, %rd20, %rd21;
	ld.global.nc.f32 	%f107, [%rd22];
	mul.f32 	%f108, %f96, %f107;
	atom.global.add.f32 	%f109, [%rd19], %f108;
	ld.global.nc.f32 	%f110, [%rd22+4];
	mul.f32 	%f111, %f96, %f110;
	atom.global.add.f32 	%f112, [%rd19+4], %f111;
	ld.global.nc.f32 	%f113, [%rd22+8];
	mul.f32 	%f114, %f96, %f113;
	atom.global.add.f32 	%f115, [%rd19+8], %f114;
	ld.global.nc.f32 	%f116, [%rd22+12];
	mul.f32 	%f117, %f96, %f116;
	atom.global.add.f32 	%f118, [%rd19+12], %f117;
	add.s32 	%r71, %r8, 1;
	mul.f32 	%f119, %f10, %f95;
	rem.u32 	%r72, %r71, %r64;
	add.s32 	%r73, %r67, %r72;
	shl.b32 	%r74, %r73, 5;
	add.s32 	%r75, %r74, %r4;
	cvt.u64.u32 	%rd23, %r75;
	add.s64 	%rd24, %rd23, %rd2;
	shl.b64 	%rd25, %rd24, 2;
	add.s64 	%rd26, %rd1, %rd25;
	ld.global.nc.f32 	%f120, [%rd22];
	mul.f32 	%f121, %f119, %f120;
	atom.global.add.f32 	%f122, [%rd26], %f121;
	ld.global.nc.f32 	%f123, [%rd22+4];
	mul.f32 	%f124, %f119, %f123;
	atom.global.add.f32 	%f125, [%rd26+4], %f124;
	ld.global.nc.f32 	%f126, [%rd22+8];
	mul.f32 	%f127, %f119, %f126;
	atom.global.add.f32 	%f128, [%rd26+8], %f127;
	ld.global.nc.f32 	%f129, [%rd22+12];
	mul.f32 	%f130, %f119, %f129;
	atom.global.add.f32 	%f131, [%rd26+12], %f130;
	add.s32 	%r76, %r9, 1;
	mul.f32 	%f132, %f94, %f11;
	rem.u32 	%r77, %r76, %r64;
	mul.lo.s32 	%r78, %r77, %r64;
	add.s32 	%r79, %r78, %r65;
	shl.b32 	%r80, %r79, 5;
	add.s32 	%r81, %r80, %r4;
	cvt.u64.u32 	%rd27, %r81;
	add.s64 	%rd28, %rd27, %rd2;
	shl.b64 	%rd29, %rd28, 2;
	add.s64 	%rd30, %rd1, %rd29;
	ld.global.nc.f32 	%f133, [%rd22];
	mul.f32 	%f134, %f132, %f133;
	atom.global.add.f32 	%f135, [%rd30], %f134;
	ld.global.nc.f32 	%f136, [%rd22+4];
	mul.f32 	%f137, %f132, %f136;
	atom.global.add.f32 	%f138, [%rd30+4], %f137;
	ld.global.nc.f32 	%f139, [%rd22+8];
	mul.f32 	%f140, %f132, %f139;
	atom.global.add.f32 	%f141, [%rd30+8], %f140;
	ld.global.nc.f32 	%f142, [%rd22+12];
	mul.f32 	%f143, %f132, %f142;
	atom.global.add.f32 	%f144, [%rd30+12], %f143;
	mul.f32 	%f145, %f10, %f11;
	add.s32 	%r82, %r78, %r72;
	shl.b32 	%r83, %r82, 5;
	add.s32 	%r84, %r83, %r4;
	cvt.u64.u32 	%rd31, %r84;
	add.s64 	%rd32, %rd31, %rd2;
	shl.b64 	%rd33, %rd32, 2;
	add.s64 	%rd34, %rd1, %rd33;
	ld.global.nc.f32 	%f146, [%rd22];
	mul.f32 	%f147, %f145, %f146;
	atom.global.add.f32 	%f148, [%rd34], %f147;
	ld.global.nc.f32 	%f149, [%rd22+4];
	mul.f32 	%f150, %f145, %f149;
	atom.global.add.f32 	%f151, [%rd34+4], %f150;
	ld.global.nc.f32 	%f152, [%rd22+8];
	mul.f32 	%f153, %f145, %f152;
	atom.global.add.f32 	%f154, [%rd34+8], %f153;
	ld.global.nc.f32 	%f155, [%rd22+12];
	mul.f32 	%f156, %f145, %f155;
	atom.global.add.f32 	%f157, [%rd34+12], %f156;
	bra.uni 	$L__BB18_22;
$L__BB18_21:
	ld.param.u64 	%rd62, [_Z20kernel_grid_backwardILj2ELj32ELj4EEvPKfS1_S1_PKiPffjjjjj_param_0];
	cvt.u64.u32 	%rd53, %r4;
	add.s64 	%rd54, %rd53, %rd2;
	shl.b64 	%rd55, %rd54, 2;
	add.s64 	%rd56, %rd1, %rd55;
	cvta.to.global.u64 	%rd57, %rd62;
	mul.wide.u32 	%rd58, %r6, 4;
	add.s64 	%rd59, %rd57, %rd58;
	mov.f32 	%f211, 0f3F800000;
	sub.f32 	%f212, %f211, %f10;
	sub.f32 	%f213, %f211, %f11;
	mul.f32 	%f214, %f212, %f213;
	ld.global.nc.f32 	%f215, [%rd59];
	mul.f32 	%f216, %f214, %f215;
	atom.global.add.f32 	%f217, [%rd56], %f216;
	ld.global.nc.f32 	%f218, [%rd59+4];
	mul.f32 	%f219, %f214, %f218;
	atom.global.add.f32 	%f220, [%rd56+4], %f219;
	ld.global.nc.f32 	%f221, [%rd59+8];
	mul.f32 	%f222, %f214, %f221;
	atom.global.add.f32 	%f223, [%rd56+8], %f222;
	ld.global.nc.f32 	%f224, [%rd59+12];
	mul.f32 	%f225, %f214, %f224;
	atom.global.add.f32 	%f226, [%rd56+12], %f225;
	mul.f32 	%f227, %f10, %f213;
	ld.global.nc.f32 	%f228, [%rd59];
	mul.f32 	%f229, %f227, %f228;
	atom.global.add.f32 	%f230, [%rd56], %f229;
	ld.global.nc.f32 	%f231, [%rd59+4];
	mul.f32 	%f232, %f227, %f231;
	atom.global.add.f32 	%f233, [%rd56+4], %f232;
	ld.global.nc.f32 	%f234, [%rd59+8];
	mul.f32 	%f235, %f227, %f234;
	atom.global.add.f32 	%f236, [%rd56+8], %f235;
	ld.global.nc.f32 	%f237, [%rd59+12];
	mul.f32 	%f238, %f227, %f237;
	atom.global.add.f32 	%f239, [%rd56+12], %f238;
	mul.f32 	%f240, %f212, %f11;
	ld.global.nc.f32 	%f241, [%rd59];
	mul.f32 	%f242, %f240, %f241;
	atom.global.add.f32 	%f243, [%rd56], %f242;
	ld.global.nc.f32 	%f244, [%rd59+4];
	mul.f32 	%f245, %f240, %f244;
	atom.global.add.f32 	%f246, [%rd56+4], %f245;
	ld.global.nc.f32 	%f247, [%rd59+8];
	mul.f32 	%f248, %f240, %f247;
	atom.global.add.f32 	%f249, [%rd56+8], %f248;
	ld.global.nc.f32 	%f250, [%rd59+12];
	mul.f32 	%f251, %f240, %f250;
	atom.global.add.f32 	%f252, [%rd56+12], %f251;
	mul.f32 	%f253, %f10, %f11;
	ld.global.nc.f32 	%f254, [%rd59];
	mul.f32 	%f255, %f253, %f254;
	atom.global.add.f32 	%f256, [%rd56], %f255;
	ld.global.nc.f32 	%f257, [%rd59+4];
	mul.f32 	%f258, %f253, %f257;
	atom.global.add.f32 	%f259, [%rd56+4], %f258;
	ld.global.nc.f32 	%f260, [%rd59+8];
	mul.f32 	%f261, %f253, %f260;
	atom.global.add.f32 	%f262, [%rd56+8], %f261;
	ld.global.nc.f32 	%f263, [%rd59+12];
	mul.f32 	%f264, %f253, %f263;
	atom.global.add.f32 	%f265, [%rd56+12], %f264;
$L__BB18_22:
	ret;

}
	// .globl	_Z21kernel_input_backwardILj2ELj32EEvPKfS1_Pfjjj
.visible .entry _Z21kernel_input_backwardILj2ELj32EEvPKfS1_Pfjjj(
	.param .u64 .ptr .align 1 _Z21kernel_input_backwardILj2ELj32EEvPKfS1_Pfjjj_param_0,
	.param .u64 .ptr .align 1 _Z21kernel_input_backwardILj2ELj32EEvPKfS1_Pfjjj_param_1,
	.param .u64 .ptr .align 1 _Z21kernel_input_backwardILj2ELj32EEvPKfS1_Pfjjj_param_2,
	.param .u32 _Z21kernel_input_backwardILj2ELj32EEvPKfS1_Pfjjj_param_3,
	.param .u32 _Z21kernel_input_backwardILj2ELj32EEvPKfS1_Pfjjj_param_4,
	.param .u32 _Z21kernel_input_backwardILj2ELj32EEvPKfS1_Pfjjj_param_5
)
{
	.reg .pred 	%p<4>;
	.reg .b32 	%r<28>;
	.reg .b32 	%f<100>;
	.reg .b64 	%rd<22>;

	ld.param.u64 	%rd6, [_Z21kernel_input_backwardILj2ELj32EEvPKfS1_Pfjjj_param_0];
	ld.param.u64 	%rd7, [_Z21kernel_input_backwardILj2ELj32EEvPKfS1_Pfjjj_param_1];
	ld.param.u64 	%rd8, [_Z21kernel_input_backwardILj2ELj32EEvPKfS1_Pfjjj_param_2];
	ld.param.u32 	%r14, [_Z21kernel_input_backwardILj2ELj32EEvPKfS1_Pfjjj_param_4];
	ld.param.u32 	%r15, [_Z21kernel_input_backwardILj2ELj32EEvPKfS1_Pfjjj_param_5];
	mov.u32 	%r16, %tid.x;
	mov.u32 	%r17, %ctaid.x;
	mov.u32 	%r18, %ntid.x;
	mad.lo.s32 	%r1, %r17, %r18, %r16;
	shl.b32 	%r2, %r14, 1;
	setp.ge.u32 	%p1, %r1, %r2;
	@%p1 bra 	$L__BB19_5;
	shr.u32 	%r19, %r1, 1;
	mov.u32 	%r3, %ctaid.y;
	mad.lo.s32 	%r20, %r14, %r3, %r19;
	mul.lo.s32 	%r4, %r20, %r15;
	shl.b32 	%r5, %r4, 5;
	setp.eq.s32 	%p2, %r15, 0;
	@%p2 bra 	$L__BB19_5;
	mul.lo.s32 	%r22, %r2, %r3;
	cvt.u64.u32 	%rd9, %r22;
	shl.b32 	%r23, %r1, 5;
	and.b32  	%r25, %r23, 32;
	cvt.u64.u32 	%rd10, %r1;
	add.s64 	%rd11, %rd9, %rd10;
	cvta.to.global.u64 	%rd12, %rd8;
	shl.b64 	%rd13, %rd11, 2;
	add.s64 	%rd1, %rd12, %rd13;
	ld.global.f32 	%f99, [%rd1];
	neg.s32 	%r27, %r15;
	cvta.to.global.u64 	%rd2, %rd6;
	cvta.to.global.u64 	%rd3, %rd7;
	shl.b32 	%r24, %r4, 6;
	cvt.u64.u32 	%rd4, %r24;
	cvt.u64.u32 	%rd5, %r5;
	mov.b32 	%r26, 0;
$L__BB19_3:
	cvt.u64.u32 	%rd14, %r26;
	add.s64 	%rd15, %rd14, %rd5;
	shl.b64 	%rd16, %rd15, 2;
	add.s64 	%rd17, %rd2, %rd16;
	ld.global.nc.f32 	%f4, [%rd17];
	cvt.u64.u32 	%rd18, %r25;
	add.s64 	%rd19, %rd18, %rd4;
	shl.b64 	%rd20, %rd19, 2;
	add.s64 	%rd21, %rd3, %rd20;
	ld.global.nc.f32 	%f5, [%rd21];
	fma.rn.f32 	%f6, %f4, %f5, %f99;
	ld.global.nc.f32 	%f7, [%rd17+4];
	ld.global.nc.f32 	%f8, [%rd21+4];
	fma.rn.f32 	%f9, %f7, %f8, %f6;
	ld.global.nc.f32 	%f10, [%rd17+8];
	ld.global.nc.f32 	%f11, [%rd21+8];
	fma.rn.f32 	%f12, %f10, %f11, %f9;
	ld.global.nc.f32 	%f13, [%rd17+12];
	ld.global.nc.f32 	%f14, [%rd21+12];
	fma.rn.f32 	%f15, %f13, %f14, %f12;
	ld.global.nc.f32 	%f16, [%rd17+16];
	ld.global.nc.f32 	%f17, [%rd21+16];
	fma.rn.f32 	%f18, %f16, %f17, %f15;
	ld.global.nc.f32 	%f19, [%rd17+20];
	ld.global.nc.f32 	%f20, [%rd21+20];
	fma.rn.f32 	%f21, %f19, %f20, %f18;
	ld.global.nc.f32 	%f22, [%rd17+24];
	ld.global.nc.f32 	%f23, [%rd21+24];
	fma.rn.f32 	%f24, %f22, %f23, %f21;
	ld.global.nc.f32 	%f25, [%rd17+28];
	ld.global.nc.f32 	%f26, [%rd21+28];
	fma.rn.f32 	%f27, %f25, %f26, %f24;
	ld.global.nc.f32 	%f28, [%rd17+32];
	ld.global.nc.f32 	%f29, [%rd21+32];
	fma.rn.f32 	%f30, %f28, %f29, %f27;
	ld.global.nc.f32 	%f31, [%rd17+36];
	ld.global.nc.f32 	%f32, [%rd21+36];
	fma.rn.f32 	%f33, %f31, %f32, %f30;
	ld.global.nc.f32 	%f34, [%rd17+40];
	ld.global.nc.f32 	%f35, [%rd21+40];
	fma.rn.f32 	%f36, %f34, %f35, %f33;
	ld.global.nc.f32 	%f37, [%rd17+44];
	ld.global.nc.f32 	%f38, [%rd21+44];
	fma.rn.f32 	%f39, %f37, %f38, %f36;
	ld.global.nc.f32 	%f40, [%rd17+48];
	ld.global.nc.f32 	%f41, [%rd21+48];
	fma.rn.f32 	%f42, %f40, %f41, %f39;
	ld.global.nc.f32 	%f43, [%rd17+52];
	ld.global.nc.f32 	%f44, [%rd21+52];
	fma.rn.f32 	%f45, %f43, %f44, %f42;
	ld.global.nc.f32 	%f46, [%rd17+56];
	ld.global.nc.f32 	%f47, [%rd21+56];
	fma.rn.f32 	%f48, %f46, %f47, %f45;
	ld.global.nc.f32 	%f49, [%rd17+60];
	ld.global.nc.f32 	%f50, [%rd21+60];
	fma.rn.f32 	%f51, %f49, %f50, %f48;
	ld.global.nc.f32 	%f52, [%rd17+64];
	ld.global.nc.f32 	%f53, [%rd21+64];
	fma.rn.f32 	%f54, %f52, %f53, %f51;
	ld.global.nc.f32 	%f55, [%rd17+68];
	ld.global.nc.f32 	%f56, [%rd21+68];
	fma.rn.f32 	%f57, %f55, %f56, %f54;
	ld.global.nc.f32 	%f58, [%rd17+72];
	ld.global.nc.f32 	%f59, [%rd21+72];
	fma.rn.f32 	%f60, %f58, %f59, %f57;
	ld.global.nc.f32 	%f61, [%rd17+76];
	ld.global.nc.f32 	%f62, [%rd21+76];
	fma.rn.f32 	%f63, %f61, %f62, %f60;
	ld.global.nc.f32 	%f64, [%rd17+80];
	ld.global.nc.f32 	%f65, [%rd21+80];
	fma.rn.f32 	%f66, %f64, %f65, %f63;
	ld.global.nc.f32 	%f67, [%rd17+84];
	ld.global.nc.f32 	%f68, [%rd21+84];
	fma.rn.f32 	%f69, %f67, %f68, %f66;
	ld.global.nc.f32 	%f70, [%rd17+88];
	ld.global.nc.f32 	%f71, [%rd21+88];
	fma.rn.f32 	%f72, %f70, %f71, %f69;
	ld.global.nc.f32 	%f73, [%rd17+92];
	ld.global.nc.f32 	%f74, [%rd21+92];
	fma.rn.f32 	%f75, %f73, %f74, %f72;
	ld.global.nc.f32 	%f76, [%rd17+96];
	ld.global.nc.f32 	%f77, [%rd21+96];
	fma.rn.f32 	%f78, %f76, %f77, %f75;
	ld.global.nc.f32 	%f79, [%rd17+100];
	ld.global.nc.f32 	%f80, [%rd21+100];
	fma.rn.f32 	%f81, %f79, %f80, %f78;
	ld.global.nc.f32 	%f82, [%rd17+104];
	ld.global.nc.f32 	%f83, [%rd21+104];
	fma.rn.f32 	%f84, %f82, %f83, %f81;
	ld.global.nc.f32 	%f85, [%rd17+108];
	ld.global.nc.f32 	%f86, [%rd21+108];
	fma.rn.f32 	%f87, %f85, %f86, %f84;
	ld.global.nc.f32 	%f88, [%rd17+112];
	ld.global.nc.f32 	%f89, [%rd21+112];
	fma.rn.f32 	%f90, %f88, %f89, %f87;
	ld.global.nc.f32 	%f91, [%rd17+116];
	ld.global.nc.f32 	%f92, [%rd21+116];
	fma.rn.f32 	%f93, %f91, %f92, %f90;
	ld.global.nc.f32 	%f94, [%rd17+120];
	ld.global.nc.f32 	%f95, [%rd21+120];
	fma.rn.f32 	%f96, %f94, %f95, %f93;
	ld.global.nc.f32 	%f97, [%rd17+124];
	ld.global.nc.f32 	%f98, [%rd21+124];
	fma.rn.f32 	%f99, %f97, %f98, %f96;
	add.s32 	%r27, %r27, 1;
	setp.ne.s32 	%p3, %r27, 0;
	add.s32 	%r26, %r26, 32;
	add.s32 	%r25, %r25, 64;
	@%p3 bra 	$L__BB19_3;
	st.global.f32 	[%rd1], %f99;
$L__BB19_5:
	ret;

}
	// .globl	_Z20kernel_grid_backwardILj3ELj1ELj1EEvPKfS1_S1_PKiPffjjjjj
.visible .entry _Z20kernel_grid_backwardILj3ELj1ELj1EEvPKfS1_S1_PKiPffjjjjj(
	.param .u64 .ptr .align 1 _Z20kernel_grid_backwardILj3ELj1ELj1EEvPKfS1_S1_PKiPffjjjjj_param_0,
	.param .u64 .ptr .align 1 _Z20kernel_grid_backwardILj3ELj1ELj1EEvPKfS1_S1_PKiPffjjjjj_param_1,
	.param .u64 .ptr .align 1 _Z20kernel_grid_backwardILj3ELj1ELj1EEvPKfS1_S1_PKiPffjjjjj_param_2,
	.param .u64 .ptr .align 1 _Z20kernel_grid_backwardILj3ELj1ELj1EEvPKfS1_S1_PKiPffjjjjj_param_3,
	.param .u64 .ptr .align 1 _Z20kernel_grid_backwardILj3ELj1ELj1EEvPKfS1_S1_PKiPffjjjjj_param_4,
	.param .f32 _Z20kernel_grid_backwardILj3ELj1ELj1EEvPKfS1_S1_PKiPffjjjjj_param_5,
	.param .u32 _Z20kernel_grid_backwardILj3ELj1ELj1EEvPKfS1_S1_PKiPffjjjjj_param_6,
	.param .u32 _Z20kernel_grid_backwardILj3ELj1ELj1EEvPKfS1_S1_PKiPffjjjjj_param_7,
	.param .u32 _Z20kernel_grid_backwardILj3ELj1ELj1EEvPKfS1_S1_PKiPffjjjjj_param_8,
	.param .u32 _Z20kernel_grid_backwardILj3ELj1ELj1EEvPKfS1_S1_PKiPffjjjjj_param_9,
	.param .u32 _Z20kernel_grid_backwardILj3ELj1ELj1EEvPKfS1_S1_PKiPffjjjjj_param_10
)
{
	.reg .pred 	%p<56>;
	.reg .b32 	%r<177>;
	.reg .b32 	%f<204>;
	.reg .b64 	%rd<84>;

	ld.param.u64 	%rd3, [_Z20kernel_grid_backwardILj3ELj1ELj1EEvPKfS1_S1_PKiPffjjjjj_param_0];
	ld.param.u64 	%rd4, [_Z20kernel_grid_backwardILj3ELj1ELj1EEvPKfS1_S1_PKiPffjjjjj_param_1];
	ld.param.u64 	%rd5, [_Z20kernel_grid_backwardILj3ELj1ELj1EEvPKfS1_S1_PKiPffjjjjj_param_3];
	ld.param.u64 	%rd6, [_Z20kernel_grid_backwardILj3ELj1ELj1EEvPKfS1_S1_PKiPffjjjjj_param_4];
	ld.param.f32 	%f22, [_Z20kernel_grid_backwardILj3ELj1ELj1EEvPKfS1_S1_PKiPffjjjjj_param_5];
	ld.param.u32 	%r68, [_Z20kernel_grid_backwardILj3ELj1ELj1EEvPKfS1_S1_PKiPffjjjjj_param_7];
	ld.param.u32 	%r69, [_Z20kernel_grid_backwardILj3ELj1ELj1EEvPKfS1_S1_PKiPffjjjjj_param_8];
	ld.param.u32 	%r70, [_Z20kernel_grid_backwardILj3ELj1ELj1EEvPKfS1_S1_PKiPffjjjjj_param_9];
	ld.param.u32 	%r71, [_Z20kernel_grid_backwardILj3ELj1ELj1EEvPKfS1_S1_PKiPffjjjjj_param_10];
	cvta.to.global.u64 	%rd1, %rd6;
	mov.u32 	%r72, %ctaid.x;
	mov.u32 	%r73, %ntid.x;
	mov.u32 	%r74, %tid.x;
	mad.lo.s32 	%r1, %r72, %r73, %r74;
	setp.ge.u32 	%p1, %r1, %r68;
	mov.f32 	%f203, 0f3F800000;
	@%p1 bra 	$L__BB20_46;
	cvta.to.global.u64 	%rd7, %rd5;
	mov.u32 	%r75, %ctaid.y;
	mov.u32 	%r76, %ctaid.z;
	mul.wide.u32 	%rd8, %r69, 4;
	add.s64 	%rd9, %rd7, %rd8;
	ld.global.nc.u32 	%r77, [%rd9];
	mul.wide.u32 	%rd10, %r75, 4;
	add.s64 	%rd11, %rd7, %rd10;
	ld.global.nc.u32 	%r78, [%rd11];
	mad.lo.s32 	%r79, %r77, %r76, %r78;
	cvt.u64.u32 	%rd2, %r79;
	mad.lo.s32 	%r80, %r68, %r76, %r1;
	mul.lo.s32 	%r2, %r80, 3;
	mad.lo.s32 	%r3, %r80, %r69, %r75;
	ld.global.nc.u32 	%r81, [%rd11+4];
	sub.s32 	%r4, %r81, %r78;
	cvt.rn.f32.u32 	%f1, %r75;
	mul.f32 	%f24, %f1, 0f3F000000;
	cvt.rzi.f32.f32 	%f25, %f24;
	add.f32 	%f26, %f25, %f25;
	sub.f32 	%f27, %f1, %f26;
	abs.f32 	%f2, %f27;
	abs.f32 	%f3, %f22;
	setp.lt.f32 	%p2, %f3, 0f00800000;
	mul.f32 	%f28, %f3, 0f4B800000;
	selp.f32 	%f29, %f28, %f3, %p2;
	selp.f32 	%f30, 0fC1C00000, 0f00000000, %p2;
	mov.b32 	%r82, %f29;
	add.s32 	%r83, %r82, -1060439283;
	and.b32  	%r84, %r83, -8388608;
	sub.s32 	%r85, %r82, %r84;
	mov.b32 	%f31, %r85;
	cvt.rn.f32.s32 	%f32, %r84;
	fma.rn.f32 	%f33, %f32, 0f34000000, %f30;
	add.f32 	%f34, %f31, 0fBF800000;
	add.f32 	%f35, %f31, 0f3F800000;
	rcp.approx.ftz.f32 	%f36, %f35;
	add.f32 	%f37, %f34, %f34;
	mul.f32 	%f38, %f37, %f36;
	mul.f32 	%f39, %f38, %f38;
	sub.f32 	%f40, %f34, %f38;
	add.f32 	%f41, %f40, %f40;
	neg.f32 	%f42, %f38;
	fma.rn.f32 	%f43, %f42, %f34, %f41;
	mul.rn.f32 	%f44, %f36, %f43;
	fma.rn.f32 	%f45, %f39, 0f3A2C32E4, 0f3B52E7DB;
	fma.rn.f32 	%f46, %f45, %f39, 0f3C93BB73;
	fma.rn.f32 	%f47, %f46, %f39, 0f3DF6384F;
	mul.rn.f32 	%f48, %f47, %f39;
	fma.rn.f32 	%f49, %f38, 0f3FB8AA3B, %f33;
	sub.f32 	%f50, %f33, %f49;
	fma.rn.f32 	%f51, %f38, 0f3FB8AA3B, %f50;
	fma.rn.f32 	%f52, %f44, 0f3FB8AA3B, %f51;
	fma.rn.f32 	%f53, %f38, 0f32A55E34, %f52;
	mul.f32 	%f54, %f48, 0f40400000;
	fma.rn.f32 	%f55, %f54, %f44, %f53;
	fma.rn.f32 	%f56, %f48, %f38, %f55;
	add.rn.f32 	%f57, %f49, %f56;
	neg.f32 	%f58, %f49;
	add.rn.f32 	%f59, %f57, %f58;
	neg.f32 	%f60, %f59;
	add.rn.f32 	%f61, %f56, %f60;
	mul.rn.f32 	%f62, %f57, %f1;
	neg.f32 	%f63, %f62;
	fma.rn.f32 	%f64, %f57, %f1, %f63;
	fma.rn.f32 	%f65, %f61, %f1, %f64;
	cvt.rni.f32.f32 	%f66, %f62;
	sub.f32 	%f67, %f62, %f66;
	add.f32 	%f68, %f67, %f65;
	fma.rn.f32 	%f69, %f68, 0f391FCB8E, 0f3AAF85ED;
	fma.rn.f32 	%f70, %f69, %f68, 0f3C1D9856;
	fma.rn.f32 	%f71, %f70, %f68, 0f3D6357BB;
	fma.rn.f32 	%f72, %f71, %f68, 0f3E75FDEC;
	fma.rn.f32 	%f73, %f72, %f68, 0f3F317218;
	fma.rn.f32 	%f74, %f73, %f68, 0f3F800000;
	cvt.rzi.s32.f32 	%r86, %f66;
	setp.gt.f32 	%p3, %f66, 0f00000000;
	selp.b32 	%r87, 0, -2097152000, %p3;
	add.s32 	%r88, %r87, 2130706432;
	mov.b32 	%f75, %r88;
	mul.f32 	%f76, %f74, %f75;
	shl.b32 	%r89, %r86, 23;
	sub.s32 	%r90, %r89, %r87;
	mov.b32 	%f77, %r90;
	mul.f32 	%f78, %f76, %f77;
	abs.f32 	%f79, %f62;
	setp.gt.f32 	%p4, %f79, 0f43180000;
	setp.lt.f32 	%p5, %f62, 0f00000000;
	selp.f32 	%f80, 0f00000000, 0f7F800000, %p5;
	selp.f32 	%f4, %f80, %f78, %p4;
	setp.eq.f32 	%p6, %f22, 0f3F800000;
	setp.eq.s32 	%p7, %r75, 0;
	or.pred  	%p8, %p7, %p6;
	@%p8 bra 	$L__BB20_9;
	setp.num.f32 	%p9, %f3, %f3;
	abs.f32 	%f81, %f1;
	setp.num.f32 	%p10, %f81, %f81;
	and.pred  	%p11, %p9, %p10;
	@%p11 bra 	$L__BB20_4;
	add.rn.f32 	%f203, %f22, %f1;
	bra.uni 	$L__BB20_9;
$L__BB20_4:
	setp.neu.f32 	%p12, %f22, 0f00000000;
	setp.neu.f32 	%p13, %f3, 0f7F800000;
	and.pred  	%p14, %p12, %p13;
	@%p14 bra 	$L__BB20_6;
	setp.neu.f32 	%p20, %f2, 0f3F800000;
	add.f32 	%f84, %f22, %f22;
	mov.b32 	%r91, %f84;
	and.b32  	%r92, %r91, 2147483647;
	mov.b32 	%f85, %r92;
	selp.f32 	%f203, %f85, %f84, %p20;
	bra.uni 	$L__BB20_9;
$L__BB20_6:
	setp.eq.f32 	%p15, %f22, 0fBF800000;
	setp.eq.f32 	%p16, %f81, 0f7F800000;
	and.pred  	%p17, %p15, %p16;
	@%p17 bra 	$L__BB20_9;
	setp.geu.f32 	%p18, %f22, 0f00000000;
	mov.f32 	%f203, %f4;
	@%p18 bra 	$L__BB20_9;
	setp.neu.f32 	%p19, %f2, 0f3F800000;
	neg.f32 	%f83, %f4;
	selp.f32 	%f203, %f4, %f83, %p19;
$L__BB20_9:
	cvt.rn.f32.u32 	%f86, %r70;
	fma.rn.f32 	%f87, %f203, %f86, 0fBF800000;
	cvt.rpi.f32.f32 	%f88, %f87;
	cvt.rzi.u32.f32 	%r93, %f88;
	cvta.to.global.u64 	%rd12, %rd4;
	mul.wide.u32 	%rd13, %r2, 4;
	add.s64 	%rd14, %rd12, %rd13;
	ld.global.nc.f32 	%f89, [%rd14];
	fma.rn.f32 	%f90, %f87, %f89, 0f3F000000;
	cvt.rmi.f32.f32 	%f91, %f90;
	cvt.rzi.u32.f32 	%r5, %f91;
	cvt.rn.f32.u32 	%f92, %r5;
	sub.f32 	%f10, %f90, %f92;
	ld.global.nc.f32 	%f93, [%rd14+4];
	fma.rn.f32 	%f94, %f87, %f93, 0f3F000000;
	cvt.rmi.f32.f32 	%f95, %f94;
	cvt.rzi.u32.f32 	%r6, %f95;
	cvt.rn.f32.u32 	%f96, %r6;
	sub.f32 	%f11, %f94, %f96;
	ld.global.nc.f32 	%f97, [%rd14+8];
	fma.rn.f32 	%f98, %f87, %f97, 0f3F000000;
	cvt.rmi.f32.f32 	%f99, %f98;
	cvt.rzi.u32.f32 	%r7, %f99;
	cvt.rn.f32.u32 	%f100, %r7;
	sub.f32 	%f12, %f98, %f100;
	add.s32 	%r8, %r93, 2;
	cvta.to.global.u64 	%rd15, %rd3;
	mul.wide.u32 	%rd16, %r3, 4;
	add.s64 	%rd17, %rd15, %rd16;
	ld.global.nc.f32 	%f13, [%rd17];
	setp.eq.s32 	%p21, %r71, 1;
	@%p21 bra 	$L__BB20_44;
	setp.ne.s32 	%p22, %r71, 0;
	@%p22 bra 	$L__BB20_45;
	setp.eq.s32 	%p24, %r4, 0;
	mov.f32 	%f146, 0f3F800000;
	sub.f32 	%f14, %f146, %f10;
	sub.f32 	%f15, %f146, %f11;
	mul.f32 	%f16, %f14, %f15;
	sub.f32 	%f17, %f146, %f12;
	mov.b32 	%r162, 0;
	mov.b32 	%r161, 1;
	@%p24 bra 	$L__BB20_15;
	setp.gt.u32 	%p25, %r8, %r4;
	mov.u32 	%r161, %r8;
	mov.u32 	%r162, %r5;
	@%p25 bra 	$L__BB20_15;
	mad.lo.s32 	%r162, %r6, %r8, %r5;
	mul.lo.s32 	%r161, %r8, %r8;
	setp.gt.u32 	%p26, %r161, %r4;
	@%p26 bra 	$L__BB20_15;
	mad.lo.s32 	%r162, %r7, %r161, %r162;
	mul.lo.s32 	%r161, %r161, %r8;
$L__BB20_15:
	setp.eq.s32 	%p27, %r4, 0;
	setp.gt.u32 	%p28, %r161, %r4;
	mul.lo.s32 	%r15, %r6, 19349663;
	mul.lo.s32 	%r16, %r7, 83492791;
	xor.b32  	%r17, %r15, %r16;
	xor.b32  	%r125, %r17, %r5;
	selp.b32 	%r126, %r125, %r162, %p28;
	rem.u32 	%r127, %r126, %r4;
	cvt.u64.u32 	%rd50, %r127;
	add.s64 	%rd51, %rd50, %rd2;
	shl.b64 	%rd52, %rd51, 2;
	add.s64 	%rd53, %rd1, %rd52;
	mul.f32 	%f147, %f16, %f17;
	mul.f32 	%f148, %f147, %f13;
	atom.global.add.f32 	%f149, [%rd53], %f148;
	add.s32 	%r18, %r5, 1;
	mul.f32 	%f18, %f10, %f15;
	mov.b32 	%r164, 0;
	mov.b32 	%r163, 1;
	@%p27 bra 	$L__BB20_19;
	setp.gt.u32 	%p29, %r8, %r4;
	mov.u32 	%r163, %r8;
	mov.u32 	%r164, %r18;
	@%p29 bra 	$L__BB20_19;
	mad.lo.s32 	%r164, %r6, %r8, %r18;
	mul.lo.s32 	%r163, %r8, %r8;
	setp.gt.u32 	%p30, %r163, %r4;
	@%p30 bra 	$L__BB20_19;
	mad.lo.s32 	%r164, %r7, %r163, %r164;
	mul.lo.s32 	%r163, %r163, %r8;
$L__BB20_19:
	setp.eq.s32 	%p31, %r4, 0;
	setp.gt.u32 	%p32, %r163, %r4;
	xor.b32  	%r130, %r17, %r18;
	selp.b32 	%r131, %r130, %r164, %p32;
	rem.u32 	%r132, %r131, %r4;
	cvt.u64.u32 	%rd54, %r132;
	add.s64 	%rd55, %rd54, %rd2;
	shl.b64 	%rd56, %rd55, 2;
	add.s64 	%rd57, %rd1, %rd56;
	mul.f32 	%f150, %f18, %f17;
	mul.f32 	%f151, %f150, %f13;
	atom.global.add.f32 	%f152, [%rd57], %f151;
	add.s32 	%r25, %r6, 1;
	mul.f32 	%f19, %f14, %f11;
	mov.b32 	%r166, 0;
	mov.b32 	%r165, 1;
	@%p31 bra 	$L__BB20_23;
	setp.gt.u32 	%p33, %r8, %r4;
	mov.u32 	%r165, %r8;
	mov.u32 	%r166, %r5;
	@%p33 bra 	$L__BB20_23;
	mad.lo.s32 	%r166, %r25, %r8, %r5;
	mul.lo.s32 	%r165, %r8, %r8;
	setp.gt.u32 	%p34, %r165, %r4;
	@%p34 bra 	$L__BB20_23;
	mad.lo.s32 	%r166, %r7, %r165, %r166;
	mul.lo.s32 	%r165, %r165, %r8;
$L__BB20_23:
	setp.eq.s32 	%p35, %r4, 0;
	setp.gt.u32 	%p36, %r165, %r4;
	add.s32 	%r32, %r15, 19349663;
	xor.b32  	%r33, %r32, %r16;
	xor.b32  	%r135, %r33, %r5;
	selp.b32 	%r136, %r135, %r166, %p36;
	rem.u32 	%r137, %r136, %r4;
	cvt.u64.u32 	%rd58, %r137;
	add.s64 	%rd59, %rd58, %rd2;
	shl.b64 	%rd60, %rd59, 2;
	add.s64 	%rd61, %rd1, %rd60;
	mul.f32 	%f153, %f19, %f17;
	mul.f32 	%f154, %f153, %f13;
	atom.global.add.f32 	%f155, [%rd61], %f154;
	mul.f32 	%f20, %f10, %f11;
	mov.b32 	%r168, 0;
	mov.b32 	%r167, 1;
	@%p35 bra 	$L__BB20_27;
	setp.gt.u32 	%p37, %r8, %r4;
	mov.u32 	%r167, %r8;
	mov.u32 	%r168, %r18;
	@%p37 bra 	$L__BB20_27;
	mad.lo.s32 	%r168, %r25, %r8, %r18;
	mul.lo.s32 	%r167, %r8, %r8;
	setp.gt.u32 	%p38, %r167, %r4;
	@%p38 bra 	$L__BB20_27;
	mad.lo.s32 	%r168, %r7, %r167, %r168;
	mul.lo.s32 	%r167, %r167, %r8;
$L__BB20_27:
	setp.eq.s32 	%p39, %r4, 0;
	setp.gt.u32 	%p40, %r167, %r4;
	xor.b32  	%r140, %r33, %r18;
	selp.b32 	%r141, %r140, %r168, %p40;
	rem.u32 	%r142, %r141, %r4;
	cvt.u64.u32 	%rd62, %r142;
	add.s64 	%rd63, %rd62, %rd2;
	shl.b64 	%rd64, %rd63, 2;
	add.s64 	%rd65, %rd1, %rd64;
	mul.f32 	%f156, %f20, %f17;
	mul.f32 	%f157, %f156, %f13;
	atom.global.add.f32 	%f158, [%rd65], %f157;
	add.s32 	%r40, %r7, 1;
	mov.b32 	%r170, 0;
	mov.b32 	%r169, 1;
	@%p39 bra 	$L__BB20_31;
	setp.gt.u32 	%p41, %r8, %r4;
	mov.u32 	%r169, %r8;
	mov.u32 	%r170, %r5;
	@%p41 bra 	$L__BB20_31;
	mad.lo.s32 	%r170, %r6, %r8, %r5;
	mul.lo.s32 	%r169, %r8, %r8;
	setp.gt.u32 	%p42, %r169, %r4;
	@%p42 bra 	$L__BB20_31;
	mad.lo.s32 	%r170, %r40, %r169, %r170;
	mul.lo.s32 	%r169, %r169, %r8;
$L__BB20_31:
	setp.eq.s32 	%p43, %r4, 0;
	setp.gt.u32 	%p44, %r169, %r4;
	add.s32 	%r47, %r16, 83492791;
	xor.b32  	%r48, %r15, %r47;
	xor.b32  	%r145, %r48, %r5;
	selp.b32 	%r146, %r145, %r170, %p44;
	rem.u32 	%r147, %r146, %r4;
	cvt.u64.u32 	%rd66, %r147;
	add.s64 	%rd67, %rd66, %rd2;
	shl.b64 	%rd68, %rd67, 2;
	add.s64 	%rd69, %rd1, %rd68;
	mul.f32 	%f159, %f16, %f12;
	mul.f32 	%f160, %f159, %f13;
	atom.global.add.f32 	%f161, [%rd69], %f160;
	mov.b32 	%r172, 0;
	mov.b32 	%r171, 1;
	@%p43 bra 	$L__BB20_35;
	setp.gt.u32 	%p45, %r8, %r4;
	mov.u32 	%r171, %r8;
	mov.u32 	%r172, %r18;
	@%p45 bra 	$L__BB20_35;
	mad.lo.s32 	%r172, %r6, %r8, %r18;
	mul.lo.s32 	%r171, %r8, %r8;
	setp.gt.u32 	%p46, %r171, %r4;
	@%p46 bra 	$L__BB20_35;
	mad.lo.s32 	%r172, %r40, %r171, %r172;
	mul.lo.s32 	%r171, %r171, %r8;
$L__BB20_35:
	setp.eq.s32 	%p47, %r4, 0;
	setp.gt.u32 	%p48, %r171, %r4;
	xor.b32  	%r150, %r48, %r18;
	selp.b32 	%r151, %r150, %r172, %p48;
	rem.u32 	%r152, %r151, %r4;
	cvt.u64.u32 	%rd70, %r152;
	add.s64 	%rd71, %rd70, %rd2;
	shl.b64 	%rd72, %rd71, 2;
	add.s64 	%rd73, %rd1, %rd72;
	mul.f32 	%f162, %f18, %f12;
	mul.f32 	%f163, %f162, %f13;
	atom.global.add.f32 	%f164, [%rd73], %f163;
	mov.b32 	%r174, 0;
	mov.b32 	%r173, 1;
	@%p47 bra 	$L__BB20_39;
	setp.gt.u32 	%p49, %r8, %r4;
	mov.u32 	%r173, %r8;
	mov.u32 	%r174, %r5;
	@%p49 bra 	$L__BB20_39;
	mad.lo.s32 	%r174, %r25, %r8, %r5;
	mul.lo.s32 	%r173, %r8, %r8;
	setp.gt.u32 	%p50, %r173, %r4;
	@%p50 bra 	$L__BB20_39;
	mad.lo.s32 	%r174, %r40, %r173, %r174;
	mul.lo.s32 	%r173, %r173, %r8;
$L__BB20_39:
	setp.eq.s32 	%p51, %r4, 0;
	setp.gt.u32 	%p52, %r173, %r4;
	xor.b32  	%r61, %r32, %r47;
	xor.b32  	%r155, %r61, %r5;
	selp.b32 	%r156, %r155, %r174, %p52;
	rem.u32 	%r157, %r156, %r4;
	cvt.u64.u32 	%rd74, %r157;
	add.s64 	%rd75, %rd74, %rd2;
	shl.b64 	%rd76, %rd75, 2;
	add.s64 	%rd77, %rd1, %rd76;
	mul.f32 	%f165, %f19, %f12;
	mul.f32 	%f166, %f165, %f13;
	atom.global.add.f32 	%f167, [%rd77], %f166;
	mul.f32 	%f21, %f20, %f12;
	mov.b32 	%r176, 0;
	mov.b32 	%r175, 1;
	@%p51 bra 	$L__BB20_43;
	setp.gt.u32 	%p53, %r8, %r4;
	mov.u32 	%r175, %r8;
	mov.u32 	%r176, %r18;
	@%p53 bra 	$L__BB20_43;
	mad.lo.s32 	%r176, %r25, %r8, %r18;
	mul.lo.s32 	%r175, %r8, %r8;
	setp.gt.u32 	%p54, %r175, %r4;
	@%p54 bra 	$L__BB20_43;
	mad.lo.s32 	%r176, %r40, %r175, %r176;
	mul.lo.s32 	%r175, %r175, %r8;
$L__BB20_43:
	setp.gt.u32 	%p55, %r175, %r4;
	xor.b32  	%r158, %r61, %r18;
	selp.b32 	%r159, %r158, %r176, %p55;
	rem.u32 	%r160, %r159, %r4;
	cvt.u64.u32 	%rd78, %r160;
	add.s64 	%rd79, %rd78, %rd2;
	shl.b64 	%rd80, %rd79, 2;
	add.s64 	%rd81, %rd1, %rd80;
	mul.f32 	%f168, %f21, %f13;
	atom.global.add.f32 	%f169, [%rd81], %f168;
	bra.uni 	$L__BB20_46;
$L__BB20_44:
	cvt.rn.f32.u32 	%f101, %r4;
	add.f32 	%f102, %f101, %f101;
	setp.eq.f32 	%p23, %f102, %f101;
	abs.f32 	%f103, %f101;
	mov.f32 	%f104, 0f3F800000;
	sub.f32 	%f105, %f104, %f10;
	sub.f32 	%f106, %f104, %f11;
	mul.f32 	%f107, %f105, %f106;
	sub.f32 	%f108, %f104, %f12;
	mul.f32 	%f109, %f107, %f108;
	lg2.approx.f32 	%f110, %f103;
	mul.f32 	%f111, %f110, 0fBF2AAAAB;
	ex2.approx.ftz.f32 	%f112, %f111;
	mul.f32 	%f113, %f103, %f112;
	neg.f32 	%f114, %f113;
	mul.f32 	%f115, %f112, %f114;
	fma.rn.f32 	%f116, %f113, %f115, 0f3F800000;
	mul.f32 	%f117, %f116, 0f3EAAAAAB;
	fma.rn.f32 	%f118, %f113, %f117, %f113;
	selp.f32 	%f119, %f102, %f118, %p23;
	cvt.rzi.u32.f32 	%r94, %f119;
	rem.u32 	%r95, %r5, %r94;
	rem.u32 	%r96, %r6, %r94;
	mul.lo.s32 	%r97, %r96, %r94;
	add.s32 	%r98, %r97, %r95;
	mul.lo.s32 	%r99, %r94, %r94;
	rem.u32 	%r100, %r7, %r94;
	mul.lo.s32 	%r101, %r100, %r99;
	add.s32 	%r102, %r101, %r98;
	cvt.u64.u32 	%rd18, %r102;
	add.s64 	%rd19, %rd18, %rd2;
	shl.b64 	%rd20, %rd19, 2;
	add.s64 	%rd21, %rd1, %rd20;
	mul.f32 	%f120, %f109, %f13;
	atom.global.add.f32 	%f121, [%rd21], %f120;
	add.s32 	%r103, %r5, 1;
	mul.f32 	%f122, %f10, %f106;
	mul.f32 	%f123, %f122, %f108;
	rem.u32 	%r104, %r103, %r94;
	add.s32 	%r105, %r97, %r104;
	add.s32 	%r106, %r101, %r105;
	cvt.u64.u32 	%rd22, %r106;
	add.s64 	%rd23, %rd22, %rd2;
	shl.b64 	%rd24, %rd23, 2;
	add.s64 	%rd25, %rd1, %rd24;
	mul.f32 	%f124, %f123, %f13;
	atom.global.add.f32 	%f125, [%rd25], %f124;
	add.s32 	%r107, %r6, 1;
	mul.f32 	%f126, %f105, %f11;
	mul.f32 	%f127, %f126, %f108;
	rem.u32 	%r108, %r107, %r94;
	mul.lo.s32 	%r109, %r108, %r94;
	add.s32 	%r110, %r109, %r95;
	add.s32 	%r111, %r101, %r110;
	cvt.u64.u32 	%rd26, %r111;
	add.s64 	%rd27, %rd26, %rd2;
	shl.b64 	%rd28, %rd27, 2;
	add.s64 	%rd29, %rd1, %rd28;
	mul.f32 	%f128, %f127, %f13;
	atom.global.add.f32 	%f129, [%rd29], %f128;
	mul.f32 	%f130, %f10, %f11;
	mul.f32 	%f131, %f130, %f108;
	add.s32 	%r112, %r109, %r104;
	add.s32 	%r113, %r101, %r112;
	cvt.u64.u32 	%rd30, %r113;
	add.s64 	%rd31, %rd30, %rd2;
	shl.b64 	%rd32, %rd31, 2;
	add.s64 	%rd33, %rd1, %rd32;
	mul.f32 	%f132, %f131, %f13;
	atom.global.add.f32 	%f133, [%rd33], %f132;
	add.s32 	%r114, %r7, 1;
	mul.f32 	%f134, %f107, %f12;
	rem.u32 	%r115, %r114, %r94;
	mul.lo.s32 	%r116, %r115, %r99;
	add.s32 	%r117, %r116, %r98;
	cvt.u64.u32 	%rd34, %r117;
	add.s64 	%rd35, %rd34, %rd2;
	shl.b64 	%rd36, %rd35, 2;
	add.s64 	%rd37, %rd1, %rd36;
	mul.f32 	%f135, %f134, %f13;
	atom.global.add.f32 	%f136, [%rd37], %f135;
	mul.f32 	%f137, %f122, %f12;
	add.s32 	%r118, %r116, %r105;
	cvt.u64.u32 	%rd38, %r118;
	add.s64 	%rd39, %rd38, %rd2;
	shl.b64 	%rd40, %rd39, 2;
	add.s64 	%rd41, %rd1, %rd40;
	mul.f32 	%f138, %f137, %f13;
	atom.global.add.f32 	%f139, [%rd41], %f138;
	mul.f32 	%f140, %f126, %f12;
	add.s32 	%r119, %r116, %r110;
	cvt.u64.u32 	%rd42, %r119;
	add.s64 	%rd43, %rd42, %rd2;
	shl.b64 	%rd44, %rd43, 2;
	add.s64 	%rd45, %rd1, %rd44;
	mul.f32 	%f141, %f140, %f13;
	atom.global.add.f32 	%f142, [%rd45], %f141;
	mul.f32 	%f143, %f130, %f12;
	add.s32 	%r120, %r116, %r112;
	cvt.u64.u32 	%rd46, %r120;
	add.s64 	%rd47, %rd46, %rd2;
	shl.b64 	%rd48, %rd47, 2;
	add.s64 	%rd49, %rd1, %rd48;
	mul.f32 	%f144, %f143, %f13;
	atom.global.add.f32 	%f145, [%rd49], %f144;
	bra.uni 	$L__BB20_46;
$L__BB20_45:
	shl.b64 	%rd82, %rd2, 2;
	add.s64 	%rd83, %rd1, %rd82;
	mov.f32 	%f170, 0f3F800000;
	sub.f32 	%f171, %f170, %f10;
	sub.f32 	%f172, %f170, %f11;
	mul.f32 	%f173, %f171, %f172;
	sub.f32 	%f174, %f170, %f12;
	mul.f32 	%f175, %f173, %f174;
	mul.f32 	%f176, %f175, %f13;
	atom.global.add.f32 	%f177, [%rd83], %f176;
	mul.f32 	%f178, %f10, %f172;
	mul.f32 	%f179, %f178, %f174;
	mul.f32 	%f180, %f179, %f13;
	atom.global.add.f32 	%f181, [%rd83], %f180;
	mul.f32 	%f182, %f171, %f11;
	mul.f32 	%f183, %f182, %f174;
	mul.f32 	%f184, %f183, %f13;
	atom.global.add.f32 	%f185, [%rd83], %f184;
	mul.f32 	%f186, %f10, %f11;
	mul.f32 	%f187, %f186, %f174;
	mul.f32 	%f188, %f187, %f13;
	atom.global.add.f32 	%f189, [%rd83], %f188;
	mul.f32 	%f190, %f173, %f12;
	mul.f32 	%f191, %f190, %f13;
	atom.global.add.f32 	%f192, [%rd83], %f191;
	mul.f32 	%f193, %f178, %f12;
	mul.f32 	%f194, %f193, %f13;
	atom.global.add.f32 	%f195, [%rd83], %f194;
	mul.f32 	%f196, %f182, %f12;
	mul.f32 	%f197, %f196, %f13;
	atom.global.add.f32 	%f198, [%rd83], %f197;
	mul.f32 	%f199, %f186, %f12;
	mul.f32 	%f200, %f199, %f13;
	atom.global.add.f32 	%f201, [%rd83], %f200;
$L__BB20_46:
	ret;

}
	// .globl	_Z21kernel_input_backwardILj3ELj1EEvPKfS1_Pfjjj
.visible .entry _Z21kernel_input_backwardILj3ELj1EEvPKfS1_Pfjjj(
	.param .u64 .ptr .align 1 _Z21kernel_input_backwardILj3ELj1EEvPKfS1_Pfjjj_param_0,
	.param .u64 .ptr .align 1 _Z21kernel_input_backwardILj3ELj1EEvPKfS1_Pfjjj_param_1,
	.param .u64 .ptr .align 1 _Z21kernel_input_backwardILj3ELj1EEvPKfS1_Pfjjj_param_2,
	.param .u32 _Z21kernel_input_backwardILj3ELj1EEvPKfS1_Pfjjj_param_3,
	.param .u32 _Z21kernel_input_backwardILj3ELj1EEvPKfS1_Pfjjj_param_4,
	.param .u32 _Z21kernel_input_backwardILj3ELj1EEvPKfS1_Pfjjj_param_5
)
{
	.reg .pred 	%p<11>;
	.reg .b32 	%r<51>;
	.reg .b32 	%f<66>;
	.reg .b64 	%rd<90>;

	ld.param.u64 	%rd7, [_Z21kernel_input_backwardILj3ELj1EEvPKfS1_Pfjjj_param_0];
	ld.param.u64 	%rd8, [_Z21kernel_input_backwardILj3ELj1EEvPKfS1_Pfjjj_param_1];
	ld.param.u64 	%rd6, [_Z21kernel_input_backwardILj3ELj1EEvPKfS1_Pfjjj_param_2];
	ld.param.u32 	%r15, [_Z21kernel_input_backwardILj3ELj1EEvPKfS1_Pfjjj_param_4];
	ld.param.u32 	%r16, [_Z21kernel_input_backwardILj3ELj1EEvPKfS1_Pfjjj_param_5];
	cvta.to.global.u64 	%rd1, %rd8;
	cvta.to.global.u64 	%rd2, %rd7;
	mov.u32 	%r17, %tid.x;
	mov.u32 	%r18, %ctaid.x;
	mov.u32 	%r19, %ntid.x;
	mad.lo.s32 	%r1, %r18, %r19, %r17;
	mul.lo.s32 	%r2, %r15, 3;
	setp.ge.u32 	%p1, %r1, %r2;
	@%p1 bra 	$L__BB21_14;
	mul.hi.u32 	%r20, %r1, -1431655765;
	shr.u32 	%r3, %r20, 1;
	mov.u32 	%r21, %ctaid.y;
	mad.lo.s32 	%r22, %r15, %r21, %r3;
	mul.lo.s32 	%r23, %r22, %r16;
	cvt.u64.u32 	%rd3, %r23;
	mul.lo.s32 	%r24, %r23, 3;
	cvt.u64.u32 	%rd4, %r24;
	mul.lo.s32 	%r4, %r2, %r21;
	setp.eq.s32 	%p2, %r16, 0;
	@%p2 bra 	$L__BB21_14;
	cvt.u64.u32 	%rd9, %r4;
	cvt.u64.u32 	%rd10, %r1;
	add.s64 	%rd11, %rd9, %rd10;
	cvta.to.global.u64 	%rd12, %rd6;
	shl.b64 	%rd13, %rd11, 2;
	add.s64 	%rd5, %rd12, %rd13;
	ld.global.f32 	%f65, [%rd5];
	and.b32  	%r5, %r16, 7;
	setp.lt.u32 	%p3, %r16, 8;
	mov.b32 	%r49, 0;
	@%p3 bra 	$L__BB21_5;
	and.b32  	%r49, %r16, -8;
	mov.b32 	%r47, 0;
$L__BB21_4:
	.pragma "nounroll";
	cvt.u64.u32 	%rd14, %r47;
	add.s64 	%rd15, %rd14, %rd3;
	shl.b64 	%rd16, %rd15, 2;
	add.s64 	%rd17, %rd2, %rd16;
	ld.global.nc.f32 	%f15, [%rd17];
	sub.s32 	%r27, %r47, %r3;
	mad.lo.s32 	%r28, %r27, 3, %r1;
	cvt.u64.u32 	%rd18, %r28;
	add.s64 	%rd19, %rd18, %rd4;
	shl.b64 	%rd20, %rd19, 2;
	add.s64 	%rd21, %rd1, %rd20;
	ld.global.nc.f32 	%f16, [%rd21];
	fma.rn.f32 	%f17, %f15, %f16, %f65;
	ld.global.nc.f32 	%f18, [%rd17+4];
	add.s32 	%r29, %r28, 3;
	cvt.u64.u32 	%rd22, %r29;
	add.s64 	%rd23, %rd22, %rd4;
	shl.b64 	%rd24, %rd23, 2;
	add.s64 	%rd25, %rd1, %rd24;
	ld.global.nc.f32 	%f19, [%rd25];
	fma.rn.f32 	%f20, %f18, %f19, %f17;
	ld.global.nc.f32 	%f21, [%rd17+8];
	add.s32 	%r30, %r28, 6;
	cvt.u64.u32 	%rd26, %r30;
	add.s64 	%rd27, %rd26, %rd4;
	shl.b64 	%rd28, %rd27, 2;
	add.s64 	%rd29, %rd1, %rd28;
	ld.global.nc.f32 	%f22, [%rd29];
	fma.rn.f32 	%f23, %f21, %f22, %f20;
	ld.global.nc.f32 	%f24, [%rd17+12];
	add.s32 	%r31, %r28, 9;
	cvt.u64.u32 	%rd30, %r31;
	add.s64 	%rd31, %rd30, %rd4;
	shl.b64 	%rd32, %rd31, 2;
	add.s64 	%rd33, %rd1, %rd32;
	ld.global.nc.f32 	%f25, [%rd33];
	fma.rn.f32 	%f26, %f24, %f25, %f23;
	ld.global.nc.f32 	%f27, [%rd17+16];
	add.s32 	%r32, %r28, 12;
	cvt.u64.u32 	%rd34, %r32;
	add.s64 	%rd35, %rd34, %rd4;
	shl.b64 	%rd36, %rd35, 2;
	add.s64 	%rd37, %rd1, %rd36;
	ld.global.nc.f32 	%f28, [%rd37];
	fma.rn.f32 	%f29, %f27, %f28, %f26;
	ld.global.nc.f32 	%f30, [%rd17+20];
	add.s32 	%r33, %r28, 15;
	cvt.u64.u32 	%rd38, %r33;
	add.s64 	%rd39, %rd38, %rd4;
	shl.b64 	%rd40, %rd39, 2;
	add.s64 	%rd41, %rd1, %rd40;
	ld.global.nc.f32 	%f31, [%rd41];
	fma.rn.f32 	%f32, %f30, %f31, %f29;
	ld.global.nc.f32 	%f33, [%rd17+24];
	add.s32 	%r34, %r28, 18;
	cvt.u64.u32 	%rd42, %r34;
	add.s64 	%rd43, %rd42, %rd4;
	shl.b64 	%rd44, %rd43, 2;
	add.s64 	%rd45, %rd1, %rd44;
	ld.global.nc.f32 	%f34, [%rd45];
	fma.rn.f32 	%f35, %f33, %f34, %f32;
	ld.global.nc.f32 	%f36, [%rd17+28];
	add.s32 	%r35, %r28, 21;
	cvt.u64.u32 	%rd46, %r35;
	add.s64 	%rd47, %rd46, %rd4;
	shl.b64 	%rd48, %rd47, 2;
	add.s64 	%rd49, %rd1, %rd48;
	ld.global.nc.f32 	%f37, [%rd49];
	fma.rn.f32 	%f65, %f36, %f37, %f35;
	add.s32 	%r47, %r47, 8;
	setp.ne.s32 	%p4, %r47, %r49;
	@%p4 bra 	$L__BB21_4;
$L__BB21_5:
	setp.eq.s32 	%p5, %r5, 0;
	@%p5 bra 	$L__BB21_13;
	and.b32  	%r10, %r16, 3;
	setp.lt.u32 	%p6, %r5, 4;
	@%p6 bra 	$L__BB21_8;
	cvt.u64.u32 	%rd50, %r49;
	add.s64 	%rd51, %rd50, %rd3;
	shl.b64 	%rd52, %rd51, 2;
	add.s64 	%rd53, %rd2, %rd52;
	ld.global.nc.f32 	%f39, [%rd53];
	sub.s32 	%r36, %r49, %r3;
	mad.lo.s32 	%r37, %r36, 3, %r1;
	cvt.u64.u32 	%rd54, %r37;
	add.s64 	%rd55, %rd54, %rd4;
	shl.b64 	%rd56, %rd55, 2;
	add.s64 	%rd57, %rd1, %rd56;
	ld.global.nc.f32 	%f40, [%rd57];
	fma.rn.f32 	%f41, %f39, %f40, %f65;
	ld.global.nc.f32 	%f42, [%rd53+4];
	add.s32 	%r38, %r37, 3;
	cvt.u64.u32 	%rd58, %r38;
	add.s64 	%rd59, %rd58, %rd4;
	shl.b64 	%rd60, %rd59, 2;
	add.s64 	%rd61, %rd1, %rd60;
	ld.global.nc.f32 	%f43, [%rd61];
	fma.rn.f32 	%f44, %f42, %f43, %f41;
	ld.global.nc.f32 	%f45, [%rd53+8];
	add.s32 	%r39, %r37, 6;
	cvt.u64.u32 	%rd62, %r39;
	add.s64 	%rd63, %rd62, %rd4;
	shl.b64 	%rd64, %rd63, 2;
	add.s64 	%rd65, %rd1, %rd64;
	ld.global.nc.f32 	%f46, [%rd65];
	fma.rn.f32 	%f47, %f45, %f46, %f44;
	ld.global.nc.f32 	%f48, [%rd53+12];
	add.s32 	%r40, %r37, 9;
	cvt.u64.u32 	%rd66, %r40;
	add.s64 	%rd67, %rd66, %rd4;
	shl.b64 	%rd68, %rd67, 2;
	add.s64 	%rd69, %rd1, %rd68;
	ld.global.nc.f32 	%f49, [%rd69];
	fma.rn.f32 	%f65, %f48, %f49, %f47;
	add.s32 	%r49, %r49, 4;
$L__BB21_8:
	setp.eq.s32 	%p7, %r10, 0;
	@%p7 bra 	$L__BB21_13;
	setp.eq.s32 	%p8, %r10, 1;
	@%p8 bra 	$L__BB21_11;
	cvt.u64.u32 	%rd70, %r49;
	add.s64 	%rd71, %rd70, %rd3;
	shl.b64 	%rd72, %rd71, 2;
	add.s64 	%rd73, %rd2, %rd72;
	ld.global.nc.f32 	%f51, [%rd73];
	sub.s32 	%r41, %r49, %r3;
	mad.lo.s32 	%r42, %r41, 3, %r1;
	cvt.u64.u32 	%rd74, %r42;
	add.s64 	%rd75, %rd74, %rd4;
	shl.b64 	%rd76, %rd75, 2;
	add.s64 	%rd77, %rd1, %rd76;
	ld.global.nc.f32 	%f52, [%rd77];
	fma.rn.f32 	%f53, %f51, %f52, %f65;
	ld.global.nc.f32 	%f54, [%rd73+4];
	add.s32 	%r43, %r42, 3;
	cvt.u64.u32 	%rd78, %r43;
	add.s64 	%rd79, %rd78, %rd4;
	shl.b64 	%rd80, %rd79, 2;
	add.s64 	%rd81, %rd1, %rd80;
	ld.global.nc.f32 	%f55, [%rd81];
	fma.rn.f32 	%f65, %f54, %f55, %f53;
	add.s32 	%r49, %r49, 2;
$L__BB21_11:
	and.b32  	%r44, %r16, 1;
	setp.eq.b32 	%p9, %r44, 1;
	not.pred 	%p10, %p9;
	@%p10 bra 	$L__BB21_13;
	cvt.u64.u32 	%rd82, %r49;
	add.s64 	%rd83, %rd82, %rd3;
	shl.b64 	%rd84, %rd83, 2;
	add.s64 	%rd85, %rd2, %rd84;
	ld.global.nc.f32 	%f56, [%rd85];
	sub.s32 	%r45, %r49, %r3;
	mad.lo.s32 	%r46, %r45, 3, %r1;
	cvt.u64.u32 	%rd86, %r46;
	add.s64 	%rd87, %rd86, %rd4;
	shl.b64 	%rd88, %rd87, 2;
	add.s64 	%rd89, %rd1, %rd88;
	ld.global.nc.f32 	%f57, [%rd89];
	fma.rn.f32 	%f65, %f56, %f57, %f65;
$L__BB21_13:
	st.global.f32 	[%rd5], %f65;
$L__BB21_14:
	ret;

}
	// .globl	_Z20kernel_grid_backwardILj3ELj2ELj2EEvPKfS1_S1_PKiPffjjjjj
.visible .entry _Z20kernel_grid_backwardILj3ELj2ELj2EEvPKfS1_S1_PKiPffjjjjj(
	.param .u64 .ptr .align 1 _Z20kernel_grid_backwardILj3ELj2ELj2EEvPKfS1_S1_PKiPffjjjjj_param_0,
	.param .u64 .ptr .align 1 _Z20kernel_grid_backwardILj3ELj2ELj2EEvPKfS1_S1_PKiPffjjjjj_param_1,
	.param .u64 .ptr .align 1 _Z20kernel_grid_backwardILj3ELj2ELj2EEvPKfS1_S1_PKiPffjjjjj_param_2,
	.param .u64 .ptr .align 1 _Z20kernel_grid_backwardILj3ELj2ELj2EEvPKfS1_S1_PKiPffjjjjj_param_3,
	.param .u64 .ptr .align 1 _Z20kernel_grid_backwardILj3ELj2ELj2EEvPKfS1_S1_PKiPffjjjjj_param_4,
	.param .f32 _Z20kernel_grid_backwardILj3ELj2ELj2EEvPKfS1_S1_PKiPffjjjjj_param_5,
	.param .u32 _Z20kernel_grid_backwardILj3ELj2ELj2EEvPKfS1_S1_PKiPffjjjjj_param_6,
	.param .u32 _Z20kernel_grid_backwardILj3ELj2ELj2EEvPKfS1_S1_PKiPffjjjjj_param_7,
	.param .u32 _Z20kernel_grid_backwardILj3ELj2ELj2EEvPKfS1_S1_PKiPffjjjjj_param_8,
	.param .u32 _Z20kernel_grid_backwardILj3ELj2ELj2EEvPKfS1_S1_PKiPffjjjjj_param_9,
	.param .u32 _Z20kernel_grid_backwardILj3ELj2ELj2EEvPKfS1_S1_PKiPffjjjjj_param_10
)
{
	.reg .pred 	%p<56>;
	.reg .b32 	%r<198>;
	.reg .b32 	%f<299>;
	.reg .b64 	%rd<91>;

	ld.param.u64 	%rd6, [_Z20kernel_grid_backwardILj3ELj2ELj2EEvPKfS1_S1_PKiPffjjjjj_param_1];
	ld.param.u64 	%rd7, [_Z20kernel_grid_backwardILj3ELj2ELj2EEvPKfS1_S1_PKiPffjjjjj_param_3];
	ld.param.u64 	%rd8, [_Z20kernel_grid_backwardILj3ELj2ELj2EEvPKfS1_S1_PKiPffjjjjj_param_4];
	ld.param.f32 	%f21, [_Z20kernel_grid_backwardILj3ELj2ELj2EEvPKfS1_S1_PKiPffjjjjj_param_5];
	ld.param.u32 	%r69, [_Z20kernel_grid_backwardILj3ELj2ELj2EEvPKfS1_S1_PKiPffjjjjj_param_7];
	ld.param.u32 	%r70, [_Z20kernel_grid_backwardILj3ELj2ELj2EEvPKfS1_S1_PKiPffjjjjj_param_8];
	ld.param.u32 	%r71, [_Z20kernel_grid_backwardILj3ELj2ELj2EEvPKfS1_S1_PKiPffjjjjj_param_9];
	ld.param.u32 	%r72, [_Z20kernel_grid_backwardILj3ELj2ELj2EEvPKfS1_S1_PKiPffjjjjj_param_10];
	cvta.to.global.u64 	%rd1, %rd8;
	mov.u32 	%r73, %ctaid.x;
	mov.u32 	%r74, %ntid.x;
	mov.u32 	%r75, %tid.x;
	mad.lo.s32 	%r1, %r73, %r74, %r75;
	and.b32  	%r2, %r1, 2147483647;
	setp.ge.u32 	%p1, %r2, %r69;
	mov.f32 	%f298, 0f3F800000;
	@%p1 bra 	$L__BB22_46;
	cvta.to.global.u64 	%rd9, %rd7;
	mov.u32 	%r76, %ctaid.y;
	mov.u32 	%r77, %ctaid.z;
	mul.wide.u32 	%rd10, %r70, 4;
	add.s64 	%rd11, %rd9, %rd10;
	ld.global.nc.u32 	%r78, [%rd11];
	mul.lo.s32 	%r79, %r69, %r77;
	mul.wide.u32 	%rd12, %r76, 4;
	add.s64 	%rd13, %rd9, %rd12;
	ld.global.nc.u32 	%r80, [%rd13];
	mad.lo.s32 	%r81, %r78, %r77, %r80;
	shl.b32 	%r82, %r81, 1;
	cvt.u64.u32 	%rd2, %r82;
	add.s32 	%r3, %r79, %r2;
	add.s32 	%r83, %r79, %r1;
	mad.lo.s32 	%r84, %r83, %r70, %r76;
	shl.b32 	%r4, %r84, 1;
	ld.global.nc.u32 	%r85, [%rd13+4];
	sub.s32 	%r5, %r85, %r80;
	cvt.rn.f32.u32 	%f1, %r76;
	mul.f32 	%f23, %f1, 0f3F000000;
	cvt.rzi.f32.f32 	%f24, %f23;
	add.f32 	%f25, %f24, %f24;
	sub.f32 	%f26, %f1, %f25;
	abs.f32 	%f2, %f26;
	abs.f32 	%f3, %f21;
	setp.lt.f32 	%p2, %f3, 0f00800000;
	mul.f32 	%f27, %f3, 0f4B800000;
	selp.f32 	%f28, %f27, %f3, %p2;
	selp.f32 	%f29, 0fC1C00000, 0f00000000, %p2;
	mov.b32 	%r86, %f28;
	add.s32 	%r87, %r86, -1060439283;
	and.b32  	%r88, %r87, -8388608;
	sub.s32 	%r89, %r86, %r88;
	mov.b32 	%f30, %r89;
	cvt.rn.f32.s32 	%f31, %r88;
	fma.rn.f32 	%f32, %f31, 0f34000000, %f29;
	add.f32 	%f33, %f30, 0fBF800000;
	add.f32 	%f34, %f30, 0f3F800000;
	rcp.approx.ftz.f32 	%f35, %f34;
	add.f32 	%f36, %f33, %f33;
	mul.f32 	%f37, %f36, %f35;
	mul.f32 	%f38, %f37, %f37;
	sub.f32 	%f39, %f33, %f37;
	add.f32 	%f40, %f39, %f39;
	neg.f32 	%f41, %f37;
	fma.rn.f32 	%f42, %f41, %f33, %f40;
	mul.rn.f32 	%f43, %f35, %f42;
	fma.rn.f32 	%f44, %f38, 0f3A2C32E4, 0f3B52E7DB;
	fma.rn.f32 	%f45, %f44, %f38, 0f3C93BB73;
	fma.rn.f32 	%f46, %f45, %f38, 0f3DF6384F;
	mul.rn.f32 	%f47, %f46, %f38;
	fma.rn.f32 	%f48, %f37, 0f3FB8AA3B, %f32;
	sub.f32 	%f49, %f32, %f48;
	fma.rn.f32 	%f50, %f37, 0f3FB8AA3B, %f49;
	fma.rn.f32 	%f51, %f43, 0f3FB8AA3B, %f50;
	fma.rn.f32 	%f52, %f37, 0f32A55E34, %f51;
	mul.f32 	%f53, %f47, 0f40400000;
	fma.rn.f32 	%f54, %f53, %f43, %f52;
	fma.rn.f32 	%f55, %f47, %f37, %f54;
	add.rn.f32 	%f56, %f48, %f55;
	neg.f32 	%f57, %f48;
	add.rn.f32 	%f58, %f56, %f57;
	neg.f32 	%f59, %f58;
	add.rn.f32 	%f60, %f55, %f59;
	mul.rn.f32 	%f61, %f56, %f1;
	neg.f32 	%f62, %f61;
	fma.rn.f32 	%f63, %f56, %f1, %f62;
	fma.rn.f32 	%f64, %f60, %f1, %f63;
	cvt.rni.f32.f32 	%f65, %f61;
	sub.f32 	%f66, %f61, %f65;
	add.f32 	%f67, %f66, %f64;
	fma.rn.f32 	%f68, %f67, 0f391FCB8E, 0f3AAF85ED;
	fma.rn.f32 	%f69, %f68, %f67, 0f3C1D9856;
	fma.rn.f32 	%f70, %f69, %f67, 0f3D6357BB;
	fma.rn.f32 	%f71, %f70, %f67, 0f3E75FDEC;
	fma.rn.f32 	%f72, %f71, %f67, 0f3F317218;
	fma.rn.f32 	%f73, %f72, %f67, 0f3F800000;
	cvt.rzi.s32.f32 	%r90, %f65;
	setp.gt.f32 	%p3, %f65, 0f00000000;
	selp.b32 	%r91, 0, -2097152000, %p3;
	add.s32 	%r92, %r91, 2130706432;
	mov.b32 	%f74, %r92;
	mul.f32 	%f75, %f73, %f74;
	shl.b32 	%r93, %r90, 23;
	sub.s32 	%r94, %r93, %r91;
	mov.b32 	%f76, %r94;
	mul.f32 	%f77, %f75, %f76;
	abs.f32 	%f78, %f61;
	setp.gt.f32 	%p4, %f78, 0f43180000;
	setp.lt.f32 	%p5, %f61, 0f00000000;
	selp.f32 	%f79, 0f00000000, 0f7F800000, %p5;
	selp.f32 	%f4, %f79, %f77, %p4;
	setp.eq.f32 	%p6, %f21, 0f3F800000;
	setp.eq.s32 	%p7, %r76, 0;
	or.pred  	%p8, %p7, %p6;
	@%p8 bra 	$L__BB22_9;
	setp.num.f32 	%p9, %f3, %f3;
	abs.f32 	%f80, %f1;
	setp.num.f32 	%p10, %f80, %f80;
	and.pred  	%p11, %p9, %p10;
	@%p11 bra 	$L__BB22_4;
	add.rn.f32 	%f298, %f21, %f1;
	bra.uni 	$L__BB22_9;
$L__BB22_4:
	setp.neu.f32 	%p12, %f21, 0f00000000;
	setp.neu.f32 	%p13, %f3, 0f7F800000;
	and.pred  	%p14, %p12, %p13;
	@%p14 bra 	$L__BB22_6;
	setp.neu.f32 	%p20, %f2, 0f3F800000;
	add.f32 	%f83, %f21, %f21;
	mov.b32 	%r95, %f83;
	and.b32  	%r96, %r95, 2147483647;
	mov.b32 	%f84, %r96;
	selp.f32 	%f298, %f84, %f83, %p20;
	bra.uni 	$L__BB22_9;
$L__BB22_6:
	setp.eq.f32 	%p15, %f21, 0fBF800000;
	setp.eq.f32 	%p16, %f80, 0f7F800000;
	and.pred  	%p17, %p15, %p16;
	@%p17 bra 	$L__BB22_9;
	setp.geu.f32 	%p18, %f21, 0f00000000;
	mov.f32 	%f298, %f4;
	@%p18 bra 	$L__BB22_9;
	setp.neu.f32 	%p19, %f2, 0f3F800000;
	neg.f32 	%f82, %f4;
	selp.f32 	%f298, %f4, %f82, %p19;
$L__BB22_9:
	ld.param.u64 	%rd89, [_Z20kernel_grid_backwardILj3ELj2ELj2EEvPKfS1_S1_PKiPffjjjjj_param_0];
	cvta.to.global.u64 	%rd3, %rd89;
	mul.lo.s32 	%r97, %r3, 3;
	cvt.rn.f32.u32 	%f85, %r71;
	fma.rn.f32 	%f86, %f298, %f85, 0fBF800000;
	cvt.rpi.f32.f32 	%f87, %f86;
	cvt.rzi.u32.f32 	%r98, %f87;
	cvta.to.global.u64 	%rd14, %rd6;
	mul.wide.u32 	%rd15, %r97, 4;
	add.s64 	%rd16, %rd14, %rd15;
	ld.global.nc.f32 	%f88, [%rd16];
	fma.rn.f32 	%f89, %f86, %f88, 0f3F000000;
	cvt.rmi.f32.f32 	%f90, %f89;
	cvt.rzi.u32.f32 	%r6, %f90;
	cvt.rn.f32.u32 	%f91, %r6;
	sub.f32 	%f10, %f89, %f91;
	ld.global.nc.f32 	%f92, [%rd16+4];
	fma.rn.f32 	%f93, %f86, %f92, 0f3F000000;
	cvt.rmi.f32.f32 	%f94, %f93;
	cvt.rzi.u32.f32 	%r7, %f94;
	cvt.rn.f32.u32 	%f95, %r7;
	sub.f32 	%f11, %f93, %f95;
	ld.global.nc.f32 	%f96, [%rd16+8];
	fma.rn.f32 	%f97, %f86, %f96, 0f3F000000;
	cvt.rmi.f32.f32 	%f98, %f97;
	cvt.rzi.u32.f32 	%r8, %f98;
	cvt.rn.f32.u32 	%f99, %r8;
	sub.f32 	%f12, %f97, %f99;
	add.s32 	%r9, %r98, 2;
	setp.eq.s32 	%p21, %r72, 1;
	@%p21 bra 	$L__BB22_44;
	setp.ne.s32 	%p22, %r72, 0;
	@%p22 bra 	$L__BB22_45;
	setp.eq.s32 	%p24, %r5, 0;
	mov.f32 	%f177, 0f3F800000;
	sub.f32 	%f13, %f177, %f10;
	sub.f32 	%f14, %f177, %f11;
	mul.f32 	%f15, %f13, %f14;
	sub.f32 	%f16, %f177, %f12;
	mov.b32 	%r183, 0;
	mov.b32 	%r182, 1;
	@%p24 bra 	$L__BB22_15;
	setp.gt.u32 	%p25, %r9, %r5;
	mov.u32 	%r182, %r9;
	mov.u32 	%r183, %r6;
	@%p25 bra 	$L__BB22_15;
	mad.lo.s32 	%r183, %r7, %r9, %r6;
	mul.lo.s32 	%r182, %r9, %r9;
	setp.gt.u32 	%p26, %r182, %r5;
	@%p26 bra 	$L__BB22_15;
	mad.lo.s32 	%r183, %r8, %r182, %r183;
	mul.lo.s32 	%r182, %r182, %r9;
$L__BB22_15:
	mul.f32 	%f178, %f15, %f16;
	setp.eq.s32 	%p27, %r5, 0;
	setp.gt.u32 	%p28, %r182, %r5;
	mul.lo.s32 	%r16, %r7, 19349663;
	mul.lo.s32 	%r17, %r8, 83492791;
	xor.b32  	%r18, %r16, %r17;
	xor.b32  	%r138, %r18, %r6;
	selp.b32 	%r139, %r138, %r183, %p28;
	rem.u32 	%r140, %r139, %r5;
	shl.b32 	%r141, %r140, 1;
	cvt.u64.u32 	%rd52, %r141;
	add.s64 	%rd53, %rd52, %rd2;
	shl.b64 	%rd54, %rd53, 2;
	add.s64 	%rd55, %rd1, %rd54;
	mul.wide.u32 	%rd56, %r4, 4;
	add.s64 	%rd4, %rd3, %rd56;
	ld.global.nc.f32 	%f179, [%rd4];
	mul.f32 	%f180, %f178, %f179;
	atom.global.add.f32 	%f181, [%rd55], %f180;
	ld.global.nc.f32 	%f182, [%rd4+4];
	mul.f32 	%f183, %f178, %f182;
	atom.global.add.f32 	%f184, [%rd55+4], %f183;
	add.s32 	%r19, %r6, 1;
	mul.f32 	%f17, %f10, %f14;
	mov.b32 	%r185, 0;
	mov.b32 	%r184, 1;
	@%p27 bra 	$L__BB22_19;
	setp.gt.u32 	%p29, %r9, %r5;
	mov.u32 	%r184, %r9;
	mov.u32 	%r185, %r19;
	@%p29 bra 	$L__BB22_19;
	mad.lo.s32 	%r185, %r7, %r9, %r19;
	mul.lo.s32 	%r184, %r9, %r9;
	setp.gt.u32 	%p30, %r184, %r5;
	@%p30 bra 	$L__BB22_19;
	mad.lo.s32 	%r185, %r8, %r184, %r185;
	mul.lo.s32 	%r184, %r184, %r9;
$L__BB22_19:
	mul.f32 	%f185, %f17, %f16;
	setp.eq.s32 	%p31, %r5, 0;
	setp.gt.u32 	%p32, %r184, %r5;
	xor.b32  	%r144, %r18, %r19;
	selp.b32 	%r145, %r144, %r185, %p32;
	rem.u32 	%r146, %r145, %r5;
	shl.b32 	%r147, %r146, 1;
	cvt.u64.u32 	%rd57, %r147;
	add.s64 	%rd58, %rd57, %rd2;
	shl.b64 	%rd59, %rd58, 2;
	add.s64 	%rd60, %rd1, %rd59;
	ld.global.nc.f32 	%f186, [%rd4];
	mul.f32 	%f187, %f185, %f186;
	atom.global.add.f32 	%f188, [%rd60], %f187;
	ld.global.nc.f32 	%f189, [%rd4+4];
	mul.f32 	%f190, %f185, %f189;
	atom.global.add.f32 	%f191, [%rd60+4], %f190;
	add.s32 	%r26, %r7, 1;
	mul.f32 	%f18, %f13, %f11;
	mov.b32 	%r187, 0;
	mov.b32 	%r186, 1;
	@%p31 bra 	$L__BB22_23;
	setp.gt.u32 	%p33, %r9, %r5;
	mov.u32 	%r186, %r9;
	mov.u32 	%r187, %r6;
	@%p33 bra 	$L__BB22_23;
	mad.lo.s32 	%r187, %r26, %r9, %r6;
	mul.lo.s32 	%r186, %r9, %r9;
	setp.gt.u32 	%p34, %r186, %r5;
	@%p34 bra 	$L__BB22_23;
	mad.lo.s32 	%r187, %r8, %r186, %r187;
	mul.lo.s32 	%r186, %r186, %r9;
$L__BB22_23:
	mul.f32 	%f192, %f18, %f16;
	setp.eq.s32 	%p35, %r5, 0;
	setp.gt.u32 	%p36, %r186, %r5;
	add.s32 	%r33, %r16, 19349663;
	xor.b32  	%r34, %r33, %r17;
	xor.b32  	%r150, %r34, %r6;
	selp.b32 	%r151, %r150, %r187, %p36;
	rem.u32 	%r152, %r151, %r5;
	shl.b32 	%r153, %r152, 1;
	cvt.u64.u32 	%rd61, %r153;
	add.s64 	%rd62, %rd61, %rd2;
	shl.b64 	%rd63, %rd62, 2;
	add.s64 	%rd64, %rd1, %rd63;
	ld.global.nc.f32 	%f193, [%rd4];
	mul.f32 	%f194, %f192, %f193;
	atom.global.add.f32 	%f195, [%rd64], %f194;
	ld.global.nc.f32 	%f196, [%rd4+4];
	mul.f32 	%f197, %f192, %f196;
	atom.global.add.f32 	%f198, [%rd64+4], %f197;
	mul.f32 	%f19, %f10, %f11;
	mov.b32 	%r189, 0;
	mov.b32 	%r188, 1;
	@%p35 bra 	$L__BB22_27;
	setp.gt.u32 	%p37, %r9, %r5;
	mov.u32 	%r188, %r9;
	mov.u32 	%r189, %r19;
	@%p37 bra 	$L__BB22_27;
	mad.lo.s32 	%r189, %r26, %r9, %r19;
	mul.lo.s32 	%r188, %r9, %r9;
	setp.gt.u32 	%p38, %r188, %r5;
	@%p38 bra 	$L__BB22_27;
	mad.lo.s32 	%r189, %r8, %r188, %r189;
	mul.lo.s32 	%r188, %r188, %r9;
$L__BB22_27:
	mul.f32 	%f199, %f19, %f16;
	setp.eq.s32 	%p39, %r5, 0;
	setp.gt.u32 	%p40, %r188, %r5;
	xor.b32  	%r156, %r34, %r19;
	selp.b32 	%r157, %r156, %r189, %p40;
	rem.u32 	%r158, %r157, %r5;
	shl.b32 	%r159, %r158, 1;
	cvt.u64.u32 	%rd65, %r159;
	add.s64 	%rd66, %rd65, %rd2;
	shl.b64 	%rd67, %rd66, 2;
	add.s64 	%rd68, %rd1, %rd67;
	ld.global.nc.f32 	%f200, [%rd4];
	mul.f32 	%f201, %f199, %f200;
	atom.global.add.f32 	%f202, [%rd68], %f201;
	ld.global.nc.f32 	%f203, [%rd4+4];
	mul.f32 	%f204, %f199, %f203;
	atom.global.add.f32 	%f205, [%rd68+4], %f204;
	add.s32 	%r41, %r8, 1;
	mov.b32 	%r191, 0;
	mov.b32 	%r190, 1;
	@%p39 bra 	$L__BB22_31;
	setp.gt.u32 	%p41, %r9, %r5;
	mov.u32 	%r190, %r9;
	mov.u32 	%r191, %r6;
	@%p41 bra 	$L__BB22_31;
	mad.lo.s32 	%r191, %r7, %r9, %r6;
	mul.lo.s32 	%r190, %r9, %r9;
	setp.gt.u32 	%p42, %r190, %r5;
	@%p42 bra 	$L__BB22_31;
	mad.lo.s32 	%r191, %r41, %r190, %r191;
	mul.lo.s32 	%r190, %r190, %r9;
$L__BB22_31:
	mul.f32 	%f206, %f15, %f12;
	setp.eq.s32 	%p43, %r5, 0;
	setp.gt.u32 	%p44, %r190, %r5;
	add.s32 	%r48, %r17, 83492791;
	xor.b32  	%r49, %r16, %r48;
	xor.b32  	%r162, %r49, %r6;
	selp.b32 	%r163, %r162, %r191, %p44;
	rem.u32 	%r164, %r163, %r5;
	shl.b32 	%r165, %r164, 1;
	cvt.u64.u32 	%rd69, %r165;
	add.s64 	%rd70, %rd69, %rd2;
	shl.b64 	%rd71, %rd70, 2;
	add.s64 	%rd72, %rd1, %rd71;
	ld.global.nc.f32 	%f207, [%rd4];
	mul.f32 	%f208, %f206, %f207;
	atom.global.add.f32 	%f209, [%rd72], %f208;
	ld.global.nc.f32 	%f210, [%rd4+4];
	mul.f32 	%f211, %f206, %f210;
	atom.global.add.f32 	%f212, [%rd72+4], %f211;
	mov.b32 	%r193, 0;
	mov.b32 	%r192, 1;
	@%p43 bra 	$L__BB22_35;
	setp.gt.u32 	%p45, %r9, %r5;
	mov.u32 	%r192, %r9;
	mov.u32 	%r193, %r19;
	@%p45 bra 	$L__BB22_35;
	mad.lo.s32 	%r193, %r7, %r9, %r19;
	mul.lo.s32 	%r192, %r9, %r9;
	setp.gt.u32 	%p46, %r192, %r5;
	@%p46 bra 	$L__BB22_35;
	mad.lo.s32 	%r193, %r41, %r192, %r193;
	mul.lo.s32 	%r192, %r192, %r9;
$L__BB22_35:
	mul.f32 	%f213, %f17, %f12;
	setp.eq.s32 	%p47, %r5, 0;
	setp.gt.u32 	%p48, %r192, %r5;
	xor.b32  	%r168, %r49, %r19;
	selp.b32 	%r169, %r168, %r193, %p48;
	rem.u32 	%r170, %r169, %r5;
	shl.b32 	%r171, %r170, 1;
	cvt.u64.u32 	%rd73, %r171;
	add.s64 	%rd74, %rd73, %rd2;
	shl.b64 	%rd75, %rd74, 2;
	add.s64 	%rd76, %rd1, %rd75;
	ld.global.nc.f32 	%f214, [%rd4];
	mul.f32 	%f215, %f213, %f214;
	atom.global.add.f32 	%f216, [%rd76], %f215;
	ld.global.nc.f32 	%f217, [%rd4+4];
	mul.f32 	%f218, %f213, %f217;
	atom.global.add.f32 	%f219, [%rd76+4], %f218;
	mov.b32 	%r195, 0;
	mov.b32 	%r194, 1;
	@%p47 bra 	$L__BB22_39;
	setp.gt.u32 	%p49, %r9, %r5;
	mov.u32 	%r194, %r9;
	mov.u32 	%r195, %r6;
	@%p49 bra 	$L__BB22_39;
	mad.lo.s32 	%r195, %r26, %r9, %r6;
	mul.lo.s32 	%r194, %r9, %r9;
	setp.gt.u32 	%p50, %r194, %r5;
	@%p50 bra 	$L__BB22_39;
	mad.lo.s32 	%r195, %r41, %r194, %r195;
	mul.lo.s32 	%r194, %r194, %r9;
$L__BB22_39:
	mul.f32 	%f220, %f18, %f12;
	setp.eq.s32 	%p51, %r5, 0;
	setp.gt.u32 	%p52, %r194, %r5;
	xor.b32  	%r62, %r33, %r48;
	xor.b32  	%r174, %r62, %r6;
	selp.b32 	%r175, %r174, %r195, %p52;
	rem.u32 	%r176, %r175, %r5;
	shl.b32 	%r177, %r176, 1;
	cvt.u64.u32 	%rd77, %r177;
	add.s64 	%rd78, %rd77, %rd2;
	shl.b64 	%rd79, %rd78, 2;
	add.s64 	%rd80, %rd1, %rd79;
	ld.global.nc.f32 	%f221, [%rd4];
	mul.f32 	%f222, %f220, %f221;
	atom.global.add.f32 	%f223, [%rd80], %f222;
	ld.global.nc.f32 	%f224, [%rd4+4];
	mul.f32 	%f225, %f220, %f224;
	atom.global.add.f32 	%f226, [%rd80+4], %f225;
	mul.f32 	%f20, %f19, %f12;
	mov.b32 	%r197, 0;
	mov.b32 	%r196, 1;
	@%p51 bra 	$L__BB22_43;
	setp.gt.u32 	%p53, %r9, %r5;
	mov.u32 	%r196, %r9;
	mov.u32 	%r197, %r19;
	@%p53 bra 	$L__BB22_43;
	mad.lo.s32 	%r197, %r26, %r9, %r19;
	mul.lo.s32 	%r196, %r9, %r9;
	setp.gt.u32 	%p54, %r196, %r5;
	@%p54 bra 	$L__BB22_43;
	mad.lo.s32 	%r197, %r41, %r196, %r197;
	mul.lo.s32 	%r196, %r196, %r9;
$L__BB22_43:
	setp.gt.u32 	%p55, %r196, %r5;
	xor.b32  	%r178, %r62, %r19;
	selp.b32 	%r179, %r178, %r197, %p55;
	rem.u32 	%r180, %r179, %r5;
	shl.b32 	%r181, %r180, 1;
	cvt.u64.u32 	%rd81, %r181;
	add.s64 	%rd82, %rd81, %rd2;
	shl.b64 	%rd83, %rd82, 2;
	add.s64 	%rd84, %rd1, %rd83;
	ld.global.nc.f32 	%f227, [%rd4];
	mul.f32 	%f228, %f20, %f227;
	atom.global.add.f32 	%f229, [%rd84], %f228;
	ld.global.nc.f32 	%f230, [%rd4+4];
	mul.f32 	%f231, %f20, %f230;
	atom.global.add.f32 	%f232, [%rd84+4], %f231;
	bra.uni 	$L__BB22_46;
$L__BB22_44:
	ld.param.u64 	%rd90, [_Z20kernel_grid_backwardILj3ELj2ELj2EEvPKfS1_S1_PKiPffjjjjj_param_0];
	cvt.rn.f32.u32 	%f100, %r5;
	add.f32 	%f101, %f100, %f100;
	setp.eq.f32 	%p23, %f101, %f100;
	abs.f32 	%f102, %f100;
	mov.f32 	%f103, 0f3F800000;
	sub.f32 	%f104, %f103, %f10;
	sub.f32 	%f105, %f103, %f11;
	mul.f32 	%f106, %f104, %f105;
	sub.f32 	%f107, %f103, %f12;
	mul.f32 	%f108, %f106, %f107;
	lg2.approx.f32 	%f109, %f102;
	mul.f32 	%f110, %f109, 0fBF2AAAAB;
	ex2.approx.ftz.f32 	%f111, %f110;
	mul.f32 	%f112, %f102, %f111;
	neg.f32 	%f113, %f112;
	mul.f32 	%f114, %f111, %f113;
	fma.rn.f32 	%f115, %f112, %f114, 0f3F800000;
	mul.f32 	%f116, %f115, 0f3EAAAAAB;
	fma.rn.f32 	%f117, %f112, %f116, %f112;
	selp.f32 	%f118, %f101, %f117, %p23;
	cvt.rzi.u32.f32 	%r99, %f118;
	rem.u32 	%r100, %r6, %r99;
	rem.u32 	%r101, %r7, %r99;
	mul.lo.s32 	%r102, %r101, %r99;
	add.s32 	%r103, %r102, %r100;
	mul.lo.s32 	%r104, %r99, %r99;
	rem.u32 	%r105, %r8, %r99;
	mul.lo.s32 	%r106, %r105, %r104;
	add.s32 	%r107, %r106, %r103;
	shl.b32 	%r108, %r107, 1;
	cvt.u64.u32 	%rd17, %r108;
	add.s64 	%rd18, %rd17, %rd2;
	shl.b64 	%rd19, %rd18, 2;
	add.s64 	%rd20, %rd1, %rd19;
	cvta.to.global.u64 	%rd21, %rd90;
	mul.wide.u32 	%rd22, %r4, 4;
	add.s64 	%rd23, %rd21, %rd22;
	ld.global.nc.f32 	%f119, [%rd23];
	mul.f32 	%f120, %f108, %f119;
	atom.global.add.f32 	%f121, [%rd20], %f120;
	ld.global.nc.f32 	%f122, [%rd23+4];
	mul.f32 	%f123, %f108, %f122;
	atom.global.add.f32 	%f124, [%rd20+4], %f123;
	add.s32 	%r109, %r6, 1;
	mul.f32 	%f125, %f10, %f105;
	mul.f32 	%f126, %f125, %f107;
	rem.u32 	%r110, %r109, %r99;
	add.s32 	%r111, %r102, %r110;
	add.s32 	%r112, %r106, %r111;
	shl.b32 	%r113, %r112, 1;
	cvt.u64.u32 	%rd24, %r113;
	add.s64 	%rd25, %rd24, %rd2;
	shl.b64 	%rd26, %rd25, 2;
	add.s64 	%rd27, %rd1, %rd26;
	ld.global.nc.f32 	%f127, [%rd23];
	mul.f32 	%f128, %f126, %f127;
	atom.global.add.f32 	%f129, [%rd27], %f128;
	ld.global.nc.f32 	%f130, [%rd23+4];
	mul.f32 	%f131, %f126, %f130;
	atom.global.add.f32 	%f132, [%rd27+4], %f131;
	add.s32 	%r114, %r7, 1;
	mul.f32 	%f133, %f104, %f11;
	mul.f32 	%f134, %f133, %f107;
	rem.u32 	%r115, %r114, %r99;
	mul.lo.s32 	%r116, %r115, %r99;
	add.s32 	%r117, %r116, %r100;
	add.s32 	%r118, %r106, %r117;
	shl.b32 	%r119, %r118, 1;
	cvt.u64.u32 	%rd28, %r119;
	add.s64 	%rd29, %rd28, %rd2;
	shl.b64 	%rd30, %rd29, 2;
	add.s64 	%rd31, %rd1, %rd30;
	ld.global.nc.f32 	%f135, [%rd23];
	mul.f32 	%f136, %f134, %f135;
	atom.global.add.f32 	%f137, [%rd31], %f136;
	ld.global.nc.f32 	%f138, [%rd23+4];
	mul.f32 	%f139, %f134, %f138;
	atom.global.add.f32 	%f140, [%rd31+4], %f139;
	mul.f32 	%f141, %f10, %f11;
	mul.f32 	%f142, %f141, %f107;
	add.s32 	%r120, %r116, %r110;
	add.s32 	%r121, %r106, %r120;
	shl.b32 	%r122, %r121, 1;
	cvt.u64.u32 	%rd32, %r122;
	add.s64 	%rd33, %rd32, %rd2;
	shl.b64 	%rd34, %rd33, 2;
	add.s64 	%rd35, %rd1, %rd34;
	ld.global.nc.f32 	%f143, [%rd23];
	mul.f32 	%f144, %f142, %f143;
	atom.global.add.f32 	%f145, [%rd35], %f144;
	ld.global.nc.f32 	%f146, [%rd23+4];
	mul.f32 	%f147, %f142, %f146;
	atom.global.add.f32 	%f148, [%rd35+4], %f147;
	add.s32 	%r123, %r8, 1;
	mul.f32 	%f149, %f106, %f12;
	rem.u32 	%r124, %r123, %r99;
	mul.lo.s32 	%r125, %r124, %r104;
	add.s32 	%r126, %r125, %r103;
	shl.b32 	%r127, %r126, 1;
	cvt.u64.u32 	%rd36, %r127;
	add.s64 	%rd37, %rd36, %rd2;
	shl.b64 	%rd38, %rd37, 2;
	add.s64 	%rd39, %rd1, %rd38;
	ld.global.nc.f32 	%f150, [%rd23];
	mul.f32 	%f151, %f149, %f150;
	atom.global.add.f32 	%f152, [%rd39], %f151;
	ld.global.nc.f32 	%f153, [%rd23+4];
	mul.f32 	%f154, %f149, %f153;
	atom.global.add.f32 	%f155, [%rd39+4], %f154;
	mul.f32 	%f156, %f125, %f12;
	add.s32 	%r128, %r125, %r111;
	shl.b32 	%r129, %r128, 1;
	cvt.u64.u32 	%rd40, %r129;
	add.s64 	%rd41, %rd40, %rd2;
	shl.b64 	%rd42, %rd41, 2;
	add.s64 	%rd43, %rd1, %rd42;
	ld.global.nc.f32 	%f157, [%rd23];
	mul.f32 	%f158, %f156, %f157;
	atom.global.add.f32 	%f159, [%rd43], %f158;
	ld.global.nc.f32 	%f160, [%rd23+4];
	mul.f32 	%f161, %f156, %f160;
	atom.global.add.f32 	%f162, [%rd43+4], %f161;
	mul.f32 	%f163, %f133, %f12;
	add.s32 	%r130, %r125, %r117;
	shl.b32 	%r131, %r130, 1;
	cvt.u64.u32 	%rd44, %r131;
	add.s64 	%rd45, %rd44, %rd2;
	shl.b64 	%rd46, %rd45, 2;
	add.s64 	%rd47, %rd1, %rd46;
	ld.global.nc.f32 	%f164, [%rd23];
	mul.f32 	%f165, %f163, %f164;
	atom.global.add.f32 	%f166, [%rd47], %f165;
	ld.global.nc.f32 	%f167, [%rd23+4];
	mul.f32 	%f168, %f163, %f167;
	atom.global.add.f32 	%f169, [%rd47+4], %f168;
	mul.f32 	%f170, %f141, %f12;
	add.s32 	%r132, %r125, %r120;
	shl.b32 	%r133, %r132, 1;
	cvt.u64.u32 	%rd48, %r133;
	add.s64 	%rd49, %rd48, %rd2;
	shl.b64 	%rd50, %rd49, 2;
	add.s64 	%rd51, %rd1, %rd50;
	ld.global.nc.f32 	%f171, [%rd23];
	mul.f32 	%f172, %f170, %f171;
	atom.global.add.f32 	%f173, [%rd51], %f172;
	ld.global.nc.f32 	%f174, [%rd23+4];
	mul.f32 	%f175, %f170, %f174;
	atom.global.add.f32 	%f176, [%rd51+4], %f175;
	bra.uni 	$L__BB22_46;
$L__BB22_45:
	shl.b64 	%rd85, %rd2, 2;
	add.s64 	%rd86, %rd1, %rd85;
	mul.wide.u32 	%rd87, %r4, 4;
	add.s64 	%rd88, %rd3, %rd87;
	mov.f32 	%f233, 0f3F800000;
	sub.f32 	%f234, %f233, %f10;
	sub.f32 	%f235, %f233, %f11;
	mul.f32 	%f236, %f234, %f235;
	sub.f32 	%f237, %f233, %f12;
	mul.f32 	%f238, %f236, %f237;
	ld.global.nc.f32 	%f239, [%rd88];
	mul.f32 	%f240, %f238, %f239;
	atom.global.add.f32 	%f241, [%rd86], %f240;
	ld.global.nc.f32 	%f242, [%rd88+4];
	mul.f32 	%f243, %f238, %f242;
	atom.global.add.f32 	%f244, [%rd86+4], %f243;
	mul.f32 	%f245, %f10, %f235;
	mul.f32 	%f246, %f245, %f237;
	ld.global.nc.f32 	%f247, [%rd88];
	mul.f32 	%f248, %f246, %f247;
	atom.global.add.f32 	%f249, [%rd86], %f248;
	ld.global.nc.f32 	%f250, [%rd88+4];
	mul.f32 	%f251, %f246, %f250;
	atom.global.add.f32 	%f252, [%rd86+4], %f251;
	mul.f32 	%f253, %f234, %f11;
	mul.f32 	%f254, %f253, %f237;
	ld.global.nc.f32 	%f255, [%rd88];
	mul.f32 	%f256, %f254, %f255;
	atom.global.add.f32 	%f257, [%rd86], %f256;
	ld.global.nc.f32 	%f258, [%rd88+4];
	mul.f32 	%f259, %f254, %f258;
	atom.global.add.f32 	%f260, [%rd86+4], %f259;
	mul.f32 	%f261, %f10, %f11;
	mul.f32 	%f262, %f261, %f237;
	ld.global.nc.f32 	%f263, [%rd88];
	mul.f32 	%f264, %f262, %f263;
	atom.global.add.f32 	%f265, [%rd86], %f264;
	ld.global.nc.f32 	%f266, [%rd88+4];
	mul.f32 	%f267, %f262, %f266;
	atom.global.add.f32 	%f268, [%rd86+4], %f267;
	mul.f32 	%f269, %f236, %f12;
	ld.global.nc.f32 	%f270, [%rd88];
	mul.f32 	%f271, %f269, %f270;
	atom.global.add.f32 	%f272, [%rd86], %f271;
	ld.global.nc.f32 	%f273, [%rd88+4];
	mul.f32 	%f274, %f269, %f273;
	atom.global.add.f32 	%f275, [%rd86+4], %f274;
	mul.f32 	%f276, %f245, %f12;
	ld.global.nc.f32 	%f277, [%rd88];
	mul.f32 	%f278, %f276, %f277;
	atom.global.add.f32 	%f279, [%rd86], %f278;
	ld.global.nc.f32 	%f280, [%rd88+4];
	mul.f32 	%f281, %f276, %f280;
	atom.global.add.f32 	%f282, [%rd86+4], %f281;
	mul.f32 	%f283, %f253, %f12;
	ld.global.nc.f32 	%f284, [%rd88];
	mul.f32 	%f285, %f283, %f284;
	atom.global.add.f32 	%f286, [%rd86], %f285;
	ld.global.nc.f32 	%f287, [%rd88+4];
	mul.f32 	%f288, %f283, %f287;
	atom.global.add.f32 	%f289, [%rd86+4], %f288;
	mul.f32 	%f290, %f261, %f12;
	ld.global.nc.f32 	%f291, [%rd88];
	mul.f32 	%f292, %f290, %f291;
	atom.global.add.f32 	%f293, [%rd86], %f292;
	ld.global.nc.f32 	%f294, [%rd88+4];
	mul.f32 	%f295, %f290, %f294;
	atom.global.add.f32 	%f296, [%rd86+4], %f295;
$L__BB22_46:
	ret;

}
	// .globl	_Z21kernel_input_backwardILj3ELj2EEvPKfS1_Pfjjj
.visible .entry _Z21kernel_input_backwardILj3ELj2EEvPKfS1_Pfjjj(
	.param .u64 .ptr .align 1 _Z21kernel_input_backwardILj3ELj2EEvPKfS1_Pfjjj_param_0,
	.param .u64 .ptr .align 1 _Z21kernel_input_backwardILj3ELj2EEvPKfS1_Pfjjj_param_1,
	.param .u64 .ptr .align 1 _Z21kernel_input_backwardILj3ELj2EEvPKfS1_Pfjjj_param_2,
	.param .u32 _Z21kernel_input_backwardILj3ELj2EEvPKfS1_Pfjjj_param_3,
	.param .u32 _Z21kernel_input_backwardILj3ELj2EEvPKfS1_Pfjjj_param_4,
	.param .u32 _Z21kernel_input_backwardILj3ELj2EEvPKfS1_Pfjjj_param_5
)
{
	.reg .pred 	%p<9>;
	.reg .b32 	%r<43>;
	.reg .b32 	%f<58>;
	.reg .b64 	%rd<58>;

	ld.param.u64 	%rd7, [_Z21kernel_input_backwardILj3ELj2EEvPKfS1_Pfjjj_param_0];
	ld.param.u64 	%rd8, [_Z21kernel_input_backwardILj3ELj2EEvPKfS1_Pfjjj_param_1];
	ld.param.u64 	%rd6, [_Z21kernel_input_backwardILj3ELj2EEvPKfS1_Pfjjj_param_2];
	ld.param.u32 	%r13, [_Z21kernel_input_backwardILj3ELj2EEvPKfS1_Pfjjj_param_4];
	ld.param.u32 	%r14, [_Z21kernel_input_backwardILj3ELj2EEvPKfS1_Pfjjj_param_5];
	cvta.to.global.u64 	%rd1, %rd8;
	cvta.to.global.u64 	%rd2, %rd7;
	mov.u32 	%r15, %tid.x;
	mov.u32 	%r16, %ctaid.x;
	mov.u32 	%r17, %ntid.x;
	mad.lo.s32 	%r1, %r16, %r17, %r15;
	mul.lo.s32 	%r2, %r13, 3;
	setp.ge.u32 	%p1, %r1, %r2;
	@%p1 bra 	$L__BB23_11;
	mul.hi.u32 	%r18, %r1, -1431655765;
	shr.u32 	%r19, %r18, 1;
	mul.lo.s32 	%r3, %r19, 2147483645;
	mov.u32 	%r20, %ctaid.y;
	mad.lo.s32 	%r21, %r13, %r20, %r19;
	mul.lo.s32 	%r22, %r21, %r14;
	shl.b32 	%r23, %r22, 1;
	cvt.u64.u32 	%rd3, %r23;
	mul.lo.s32 	%r24, %r22, 6;
	cvt.u64.u32 	%rd4, %r24;
	mul.lo.s32 	%r4, %r2, %r20;
	setp.eq.s32 	%p2, %r14, 0;
	@%p2 bra 	$L__BB23_11;
	cvt.u64.u32 	%rd9, %r4;
	add.s32 	%r26, %r3, %r1;
	shl.b32 	%r5, %r26, 1;
	cvt.u64.u32 	%rd10, %r1;
	add.s64 	%rd11, %rd9, %rd10;
	cvta.to.global.u64 	%rd12, %rd6;
	shl.b64 	%rd13, %rd11, 2;
	add.s64 	%rd5, %rd12, %rd13;
	ld.global.f32 	%f53, [%rd5];
	and.b32  	%r6, %r14, 3;
	setp.lt.u32 	%p3, %r14, 4;
	mov.b32 	%r42, 0;
	@%p3 bra 	$L__BB23_5;
	and.b32  	%r42, %r14, -4;
	mov.b32 	%r40, 0;
$L__BB23_4:
	.pragma "nounroll";
	mad.lo.s32 	%r28, %r40, 6, %r5;
	shl.b32 	%r29, %r40, 1;
	cvt.u64.u32 	%rd14, %r29;
	add.s64 	%rd15, %rd14, %rd3;
	shl.b64 	%rd16, %rd15, 2;
	add.s64 	%rd17, %rd2, %rd16;
	ld.global.nc.f32 	%f12, [%rd17];
	cvt.u64.u32 	%rd18, %r28;
	add.s64 	%rd19, %rd18, %rd4;
	shl.b64 	%rd20, %rd19, 2;
	add.s64 	%rd21, %rd1, %rd20;
	ld.global.nc.f32 	%f13, [%rd21];
	fma.rn.f32 	%f14, %f12, %f13, %f53;
	ld.global.nc.f32 	%f15, [%rd17+4];
	ld.global.nc.f32 	%f16, [%rd21+4];
	fma.rn.f32 	%f17, %f15, %f16, %f14;
	add.s32 	%r30, %r28, 6;
	ld.global.nc.f32 	%f18, [%rd17+8];
	cvt.u64.u32 	%rd22, %r30;
	add.s64 	%rd23, %rd22, %rd4;
	shl.b64 	%rd24, %rd23, 2;
	add.s64 	%rd25, %rd1, %rd24;
	ld.global.nc.f32 	%f19, [%rd25];
	fma.rn.f32 	%f20, %f18, %f19, %f17;
	ld.global.nc.f32 	%f21, [%rd17+12];
	ld.global.nc.f32 	%f22, [%rd25+4];
	fma.rn.f32 	%f23, %f21, %f22, %f20;
	add.s32 	%r31, %r28, 12;
	ld.global.nc.f32 	%f24, [%rd17+16];
	cvt.u64.u32 	%rd26, %r31;
	add.s64 	%rd27, %rd26, %rd4;
	shl.b64 	%rd28, %rd27, 2;
	add.s64 	%rd29, %rd1, %rd28;
	ld.global.nc.f32 	%f25, [%rd29];
	fma.rn.f32 	%f26, %f24, %f25, %f23;
	ld.global.nc.f32 	%f27, [%rd17+20];
	ld.global.nc.f32 	%f28, [%rd29+4];
	fma.rn.f32 	%f29, %f27, %f28, %f26;
	add.s32 	%r32, %r28, 18;
	ld.global.nc.f32 	%f30, [%rd17+24];
	cvt.u64.u32 	%rd30, %r32;
	add.s64 	%rd31, %rd30, %rd4;
	shl.b64 	%rd32, %rd31, 2;
	add.s64 	%rd33, %rd1, %rd32;
	ld.global.nc.f32 	%f31, [%rd33];
	fma.rn.f32 	%f32, %f30, %f31, %f29;
	ld.global.nc.f32 	%f33, [%rd17+28];
	ld.global.nc.f32 	%f34, [%rd33+4];
	fma.rn.f32 	%f53, %f33, %f34, %f32;
	add.s32 	%r40, %r40, 4;
	setp.ne.s32 	%p4, %r40, %r42;
	@%p4 bra 	$L__BB23_4;
$L__BB23_5:
	setp.eq.s32 	%p5, %r6, 0;
	@%p5 bra 	$L__BB23_10;
	setp.eq.s32 	%p6, %r6, 1;
	@%p6 bra 	$L__BB23_8;
	mad.lo.s32 	%r33, %r42, 6, %r5;
	shl.b32 	%r34, %r42, 1;
	cvt.u64.u32 	%rd34, %r34;
	add.s64 	%rd35, %rd34, %rd3;
	shl.b64 	%rd36, %rd35, 2;
	add.s64 	%rd37, %rd2, %rd36;
	ld.global.nc.f32 	%f36, [%rd37];
	cvt.u64.u32 	%rd38, %r33;
	add.s64 	%rd39, %rd38, %rd4;
	shl.b64 	%rd40, %rd39, 2;
	add.s64 	%rd41, %rd1, %rd40;
	ld.global.nc.f32 	%f37, [%rd41];
	fma.rn.f32 	%f38, %f36, %f37, %f53;
	ld.global.nc.f32 	%f39, [%rd37+4];
	ld.global.nc.f32 	%f40, [%rd41+4];
	fma.rn.f32 	%f41, %f39, %f40, %f38;
	add.s32 	%r35, %r33, 6;
	add.s32 	%r36, %r34, 2;
	cvt.u64.u32 	%rd42, %r36;
	add.s64 	%rd43, %rd42, %rd3;
	shl.b64 	%rd44, %rd43, 2;
	add.s64 	%rd45, %rd2, %rd44;
	ld.global.nc.f32 	%f42, [%rd45];
	cvt.u64.u32 	%rd46, %r35;
	add.s64 	%rd47, %rd46, %rd4;
	shl.b64 	%rd48, %rd47, 2;
	add.s64 	%rd49, %rd1, %rd48;
	ld.global.nc.f32 	%f43, [%rd49];
	fma.rn.f32 	%f44, %f42, %f43, %f41;
	ld.global.nc.f32 	%f45, [%rd45+4];
	ld.global.nc.f32 	%f46, [%rd49+4];
	fma.rn.f32 	%f53, %f45, %f46, %f44;
	add.s32 	%r42, %r42, 2;
$L__BB23_8:
	and.b32  	%r37, %r14, 1;
	setp.eq.b32 	%p7, %r37, 1;
	not.pred 	%p8, %p7;
	@%p8 bra 	$L__BB23_10;
	mad.lo.s32 	%r38, %r42, 6, %r5;
	shl.b32 	%r39, %r42, 1;
	cvt.u64.u32 	%rd50, %r39;
	add.s64 	%rd51, %rd50, %rd3;
	shl.b64 	%rd52, %rd51, 2;
	add.s64 	%rd53, %rd2, %rd52;
	ld.global.nc.f32 	%f47, [%rd53];
	cvt.u64.u32 	%rd54, %r38;
	add.s64 	%rd55, %rd54, %rd4;
	shl.b64 	%rd56, %rd55, 2;
	add.s64 	%rd57, %rd1, %rd56;
	ld.global.nc.f32 	%f48, [%rd57];
	fma.rn.f32 	%f49, %f47, %f48, %f53;
	ld.global.nc.f32 	%f50, [%rd53+4];
	ld.global.nc.f32 	%f51, [%rd57+4];
	fma.rn.f32 	%f53, %f50, %f51, %f49;
$L__BB23_10:
	st.global.f32 	[%rd5], %f53;
$L__BB23_11:
	ret;

}
	// .globl	_Z20kernel_grid_backwardILj3ELj4ELj2EEvPKfS1_S1_PKiPffjjjjj
.visible .entry _Z20kernel_grid_backwardILj3ELj4ELj2EEvPKfS1_S1_PKiPffjjjjj(
	.param .u64 .ptr .align 1 _Z20kernel_grid_backwardILj3ELj4ELj2EEvPKfS1_S1_PKiPffjjjjj_param_0,
	.param .u64 .ptr .align 1 _Z20kernel_grid_backwardILj3ELj4ELj2EEvPKfS1_S1_PKiPffjjjjj_param_1,
	.param .u64 .ptr .align 1 _Z20kernel_grid_backwardILj3ELj4ELj2EEvPKfS1_S1_PKiPffjjjjj_param_2,
	.param .u64 .ptr .align 1 _Z20kernel_grid_backwardILj3ELj4ELj2EEvPKfS1_S1_PKiPffjjjjj_param_3,
	.param .u64 .ptr .align 1 _Z20kernel_grid_backwardILj3ELj4ELj2EEvPKfS1_S1_PKiPffjjjjj_param_4,
	.param .f32 _Z20kernel_grid_backwardILj3ELj4ELj2EEvPKfS1_S1_PKiPffjjjjj_param_5,
	.param .u32 _Z20kernel_grid_backwardILj3ELj4ELj2EEvPKfS1_S1_PKiPffjjjjj_param_6,
	.param .u32 _Z20kernel_grid_backwardILj3ELj4ELj2EEvPKfS1_S1_PKiPffjjjjj_param_7,
	.param .u32 _Z20kernel_grid_backwardILj3ELj4ELj2EEvPKfS1_S1_PKiPffjjjjj_param_8,
	.param .u32 _Z20kernel_grid_backwardILj3ELj4ELj2EEvPKfS1_S1_PKiPffjjjjj_param_9,
	.param .u32 _Z20kernel_grid_backwardILj3ELj4ELj2EEvPKfS1_S1_PKiPffjjjjj_param_10
)
{
	.reg .pred 	%p<56>;
	.reg .b32 	%r<219>;
	.reg .b32 	%f<299>;
	.reg .b64 	%rd<95>;

	ld.param.u64 	%rd5, [_Z20kernel_grid_backwardILj3ELj4ELj2EEvPKfS1_S1_PKiPffjjjjj_param_1];
	ld.param.u64 	%rd6, [_Z20kernel_grid_backwardILj3ELj4ELj2EEvPKfS1_S1_PKiPffjjjjj_param_3];
	ld.param.u64 	%rd7, [_Z20kernel_grid_backwardILj3ELj4ELj2EEvPKfS1_S1_PKiPffjjjjj_param_4];
	ld.param.f32 	%f21, [_Z20kernel_grid_backwardILj3ELj4ELj2EEvPKfS1_S1_PKiPffjjjjj_param_5];
	ld.param.u32 	%r71, [_Z20kernel_grid_backwardILj3ELj4ELj2EEvPKfS1_S1_PKiPffjjjjj_param_7];
	ld.param.u32 	%r72, [_Z20kernel_grid_backwardILj3ELj4ELj2EEvPKfS1_S1_PKiPffjjjjj_param_8];
	ld.param.u32 	%r73, [_Z20kernel_grid_backwardILj3ELj4ELj2EEvPKfS1_S1_PKiPffjjjjj_param_9];
	ld.param.u32 	%r74, [_Z20kernel_grid_backwardILj3ELj4ELj2EEvPKfS1_S1_PKiPffjjjjj_param_10];
	cvta.to.global.u64 	%rd1, %rd7;
	mov.u32 	%r75, %ctaid.x;
	mov.u32 	%r76, %ntid.x;
	mov.u32 	%r77, %tid.x;
	mad.lo.s32 	%r1, %r75, %r76, %r77;
	shr.u32 	%r2, %r1, 1;
	and.b32  	%r3, %r2, 1073741823;
	setp.ge.u32 	%p1, %r3, %r71;
	mov.f32 	%f298, 0f3F800000;
	@%p1 bra 	$L__BB24_46;
	cvta.to.global.u64 	%rd8, %rd6;
	mov.u32 	%r78, %ctaid.y;
	shl.b32 	%r79, %r1, 1;
	shl.b32 	%r80, %r2, 2;
	sub.s32 	%r4, %r79, %r80;
	mov.u32 	%r81, %ctaid.z;
	mul.wide.u32 	%rd9, %r72, 4;
	add.s64 	%rd10, %rd8, %rd9;
	ld.global.nc.u32 	%r82, [%rd10];
	mul.lo.s32 	%r83, %r71, %r81;
	mul.wide.u32 	%rd11, %r78, 4;
	add.s64 	%rd12, %rd8, %rd11;
	ld.global.nc.u32 	%r84, [%rd12];
	mad.lo.s32 	%r85, %r82, %r81, %r84;
	shl.b32 	%r86, %r85, 2;
	cvt.u64.u32 	%rd2, %r86;
	add.s32 	%r5, %r83, %r3;
	add.s32 	%r87, %r83, %r2;
	mad.lo.s32 	%r88, %r87, %r72, %r78;
	shl.b32 	%r89, %r88, 2;
	add.s32 	%r6, %r89, %r4;
	ld.global.nc.u32 	%r90, [%rd12+4];
	sub.s32 	%r7, %r90, %r84;
	cvt.rn.f32.u32 	%f1, %r78;
	mul.f32 	%f23, %f1, 0f3F000000;
	cvt.rzi.f32.f32 	%f24, %f23;
	add.f32 	%f25, %f24, %f24;
	sub.f32 	%f26, %f1, %f25;
	abs.f32 	%f2, %f26;
	abs.f32 	%f3, %f21;
	setp.lt.f32 	%p2, %f3, 0f00800000;
	mul.f32 	%f27, %f3, 0f4B800000;
	selp.f32 	%f28, %f27, %f3, %p2;
	selp.f32 	%f29, 0fC1C00000, 0f00000000, %p2;
	mov.b32 	%r91, %f28;
	add.s32 	%r92, %r91, -1060439283;
	and.b32  	%r93, %r92, -8388608;
	sub.s32 	%r94, %r91, %r93;
	mov.b32 	%f30, %r94;
	cvt.rn.f32.s32 	%f31, %r93;
	fma.rn.f32 	%f32, %f31, 0f34000000, %f29;
	add.f32 	%f33, %f30, 0fBF800000;
	add.f32 	%f34, %f30, 0f3F800000;
	rcp.approx.ftz.f32 	%f35, %f34;
	add.f32 	%f36, %f33, %f33;
	mul.f32 	%f37, %f36, %f35;
	mul.f32 	%f38, %f37, %f37;
	sub.f32 	%f39, %f33, %f37;
	add.f32 	%f40, %f39, %f39;
	neg.f32 	%f41, %f37;
	fma.rn.f32 	%f42, %f41, %f33, %f40;
	mul.rn.f32 	%f43, %f35, %f42;
	fma.rn.f32 	%f44, %f38, 0f3A2C32E4, 0f3B52E7DB;
	fma.rn.f32 	%f45, %f44, %f38, 0f3C93BB73;
	fma.rn.f32 	%f46, %f45, %f38, 0f3DF6384F;
	mul.rn.f32 	%f47, %f46, %f38;
	fma.rn.f32 	%f48, %f37, 0f3FB8AA3B, %f32;
	sub.f32 	%f49, %f32, %f48;
	fma.rn.f32 	%f50, %f37, 0f3FB8AA3B, %f49;
	fma.rn.f32 	%f51, %f43, 0f3FB8AA3B, %f50;
	fma.rn.f32 	%f52, %f37, 0f32A55E34, %f51;
	mul.f32 	%f53, %f47, 0f40400000;
	fma.rn.f32 	%f54, %f53, %f43, %f52;
	fma.rn.f32 	%f55, %f47, %f37, %f54;
	add.rn.f32 	%f56, %f48, %f55;
	neg.f32 	%f57, %f48;
	add.rn.f32 	%f58, %f56, %f57;
	neg.f32 	%f59, %f58;
	add.rn.f32 	%f60, %f55, %f59;
	mul.rn.f32 	%f61, %f56, %f1;
	neg.f32 	%f62, %f61;
	fma.rn.f32 	%f63, %f56, %f1, %f62;
	fma.rn.f32 	%f64, %f60, %f1, %f63;
	cvt.rni.f32.f32 	%f65, %f61;
	sub.f32 	%f66, %f61, %f65;
	add.f32 	%f67, %f66, %f64;
	fma.rn.f32 	%f68, %f67, 0f391FCB8E, 0f3AAF85ED;
	fma.rn.f32 	%f69, %f68, %f67, 0f3C1D9856;
	fma.rn.f32 	%f70, %f69, %f67, 0f3D6357BB;
	fma.rn.f32 	%f71, %f70, %f67, 0f3E75FDEC;
	fma.rn.f32 	%f72, %f71, %f67, 0f3F317218;
	fma.rn.f32 	%f73, %f72, %f67, 0f3F800000;
	cvt.rzi.s32.f32 	%r95, %f65;
	setp.gt.f32 	%p3, %f65, 0f00000000;
	selp.b32 	%r96, 0, -2097152000, %p3;
	add.s32 	%r97, %r96, 2130706432;
	mov.b32 	%f74, %r97;
	mul.f32 	%f75, %f73, %f74;
	shl.b32 	%r98, %r95, 23;
	sub.s32 	%r99, %r98, %r96;
	mov.b32 	%f76, %r99;
	mul.f32 	%f77, %f75, %f76;
	abs.f32 	%f78, %f61;
	setp.gt.f32 	%p4, %f78, 0f43180000;
	setp.lt.f32 	%p5, %f61, 0f00000000;
	selp.f32 	%f79, 0f00000000, 0f7F800000, %p5;
	selp.f32 	%f4, %f79, %f77, %p4;
	setp.eq.f32 	%p6, %f21, 0f3F800000;
	setp.eq.s32 	%p7, %r78, 0;
	or.pred  	%p8, %p7, %p6;
	@%p8 bra 	$L__BB24_9;
	setp.num.f32 	%p9, %f3, %f3;
	abs.f32 	%f80, %f1;
	setp.num.f32 	%p10, %f80, %f80;
	and.pred  	%p11, %p9, %p10;
	@%p11 bra 	$L__BB24_4;
	add.rn.f32 	%f298, %f21, %f1;
	bra.uni 	$L__BB24_9;
$L__BB24_4:
	setp.neu.f32 	%p12, %f21, 0f00000000;
	setp.neu.f32 	%p13, %f3, 0f7F800000;
	and.pred  	%p14, %p12, %p13;
	@%p14 bra 	$L__BB24_6;
	setp.neu.f32 	%p20, %f2, 0f3F800000;
	add.f32 	%f83, %f21, %f21;
	mov.b32 	%r100, %f83;
	and.b32  	%r101, %r100, 2147483647;
	mov.b32 	%f84, %r101;
	selp.f32 	%f298, %f84, %f83, %p20;
	bra.uni 	$L__BB24_9;
$L__BB24_6:
	setp.eq.f32 	%p15, %f21, 0fBF800000;
	setp.eq.f32 	%p16, %f80, 0f7F800000;
	and.pred  	%p17, %p15, %p16;
	@%p17 bra 	$L__BB24_9;
	setp.geu.f32 	%p18, %f21, 0f00000000;
	mov.f32 	%f298, %f4;
	@%p18 bra 	$L__BB24_9;
	setp.neu.f32 	%p19, %f2, 0f3F800000;
	neg.f32 	%f82, %f4;
	selp.f32 	%f298, %f4, %f82, %p19;
$L__BB24_9:
	mul.lo.s32 	%r102, %r5, 3;
	cvt.rn.f32.u32 	%f85, %r73;
	fma.rn.f32 	%f86, %f298, %f85, 0fBF800000;
	cvt.rpi.f32.f32 	%f87, %f86;
	cvt.rzi.u32.f32 	%r103, %f87;
	cvta.to.global.u64 	%rd13, %rd5;
	mul.wide.u32 	%rd14, %r102, 4;
	add.s64 	%rd15, %rd13, %rd14;
	ld.global.nc.f32 	%f88, [%rd15];
	fma.rn.f32 	%f89, %f86, %f88, 0f3F000000;
	cvt.rmi.f32.f32 	%f90, %f89;
	cvt.rzi.u32.f32 	%r8, %f90;
	cvt.rn.f32.u32 	%f91, %r8;
	sub.f32 	%f10, %f89, %f91;
	ld.global.nc.f32 	%f92, [%rd15+4];
	fma.rn.f32 	%f93, %f86, %f92, 0f3F000000;
	cvt.rmi.f32.f32 	%f94, %f93;
	cvt.rzi.u32.f32 	%r9, %f94;
	cvt.rn.f32.u32 	%f95, %r9;
	sub.f32 	%f11, %f93, %f95;
	ld.global.nc.f32 	%f96, [%rd15+8];
	fma.rn.f32 	%f97, %f86, %f96, 0f3F000000;
	cvt.rmi.f32.f32 	%f98, %f97;
	cvt.rzi.u32.f32 	%r10, %f98;
	cvt.rn.f32.u32 	%f99, %r10;
	sub.f32 	%f12, %f97, %f99;
	add.s32 	%r11, %r103, 2;
	setp.eq.s32 	%p21, %r74, 1;
	@%p21 bra 	$L__BB24_44;
	setp.ne.s32 	%p22, %r74, 0;
	@%p22 bra 	$L__BB24_45;
	setp.eq.s32 	%p24, %r7, 0;
	mov.f32 	%f177, 0f3F800000;
	sub.f32 	%f13, %f177, %f10;
	sub.f32 	%f14, %f177, %f11;
	mul.f32 	%f15, %f13, %f14;
	sub.f32 	%f16, %f177, %f12;
	mov.b32 	%r204, 0;
	mov.b32 	%r203, 1;
	@%p24 bra 	$L__BB24_15;
	setp.gt.u32 	%p25, %r11, %r7;
	mov.u32 	%r203, %r11;
	mov.u32 	%r204, %r8;
	@%p25 bra 	$L__BB24_15;
	mad.lo.s32 	%r204, %r9, %r11, %r8;
	mul.lo.s32 	%r203, %r11, %r11;
	setp.gt.u32 	%p26, %r203, %r7;
	@%p26 bra 	$L__BB24_15;
	mad.lo.s32 	%r204, %r10, %r203, %r204;
	mul.lo.s32 	%r203, %r203, %r11;
$L__BB24_15:
	ld.param.u64 	%rd93, [_Z20kernel_grid_backwardILj3ELj4ELj2EEvPKfS1_S1_PKiPffjjjjj_param_0];
	mul.f32 	%f178, %f15, %f16;
	setp.eq.s32 	%p27, %r7, 0;
	setp.gt.u32 	%p28, %r203, %r7;
	mul.lo.s32 	%r18, %r9, 19349663;
	mul.lo.s32 	%r19, %r10, 83492791;
	xor.b32  	%r20, %r18, %r19;
	xor.b32  	%r151, %r20, %r8;
	selp.b32 	%r152, %r151, %r204, %p28;
	rem.u32 	%r153, %r152, %r7;
	shl.b32 	%r154, %r153, 2;
	add.s32 	%r155, %r154, %r4;
	cvt.u64.u32 	%rd51, %r155;
	add.s64 	%rd52, %rd51, %rd2;
	shl.b64 	%rd53, %rd52, 2;
	add.s64 	%rd54, %rd1, %rd53;
	cvta.to.global.u64 	%rd55, %rd93;
	mul.wide.u32 	%rd56, %r6, 4;
	add.s64 	%rd3, %rd55, %rd56;
	ld.global.nc.f32 	%f179, [%rd3];
	mul.f32 	%f180, %f178, %f179;
	atom.global.add.f32 	%f181, [%rd54], %f180;
	ld.global.nc.f32 	%f182, [%rd3+4];
	mul.f32 	%f183, %f178, %f182;
	atom.global.add.f32 	%f184, [%rd54+4], %f183;
	add.s32 	%r21, %r8, 1;
	mul.f32 	%f17, %f10, %f14;
	mov.b32 	%r206, 0;
	mov.b32 	%r205, 1;
	@%p27 bra 	$L__BB24_19;
	setp.gt.u32 	%p29, %r11, %r7;
	mov.u32 	%r205, %r11;
	mov.u32 	%r206, %r21;
	@%p29 bra 	$L__BB24_19;
	mad.lo.s32 	%r206, %r9, %r11, %r21;
	mul.lo.s32 	%r205, %r11, %r11;
	setp.gt.u32 	%p30, %r205, %r7;
	@%p30 bra 	$L__BB24_19;
	mad.lo.s32 	%r206, %r10, %r205, %r206;
	mul.lo.s32 	%r205, %r205, %r11;
$L__BB24_19:
	mul.f32 	%f185, %f17, %f16;
	setp.eq.s32 	%p31, %r7, 0;
	setp.gt.u32 	%p32, %r205, %r7;
	xor.b32  	%r158, %r20, %r21;
	selp.b32 	%r159, %r158, %r206, %p32;
	rem.u32 	%r160, %r159, %r7;
	shl.b32 	%r161, %r160, 2;
	add.s32 	%r162, %r161, %r4;
	cvt.u64.u32 	%rd57, %r162;
	add.s64 	%rd58, %rd57, %rd2;
	shl.b64 	%rd59, %rd58, 2;
	add.s64 	%rd60, %rd1, %rd59;
	ld.global.nc.f32 	%f186, [%rd3];
	mul.f32 	%f187, %f185, %f186;
	atom.global.add.f32 	%f188, [%rd60], %f187;
	ld.global.nc.f32 	%f189, [%rd3+4];
	mul.f32 	%f190, %f185, %f189;
	atom.global.add.f32 	%f191, [%rd60+4], %f190;
	add.s32 	%r28, %r9, 1;
	mul.f32 	%f18, %f13, %f11;
	mov.b32 	%r208, 0;
	mov.b32 	%r207, 1;
	@%p31 bra 	$L__BB24_23;
	setp.gt.u32 	%p33, %r11, %r7;
	mov.u32 	%r207, %r11;
	mov.u32 	%r208, %r8;
	@%p33 bra 	$L__BB24_23;
	mad.lo.s32 	%r208, %r28, %r11, %r8;
	mul.lo.s32 	%r207, %r11, %r11;
	setp.gt.u32 	%p34, %r207, %r7;
	@%p34 bra 	$L__BB24_23;
	mad.lo.s32 	%r208, %r10, %r207, %r208;
	mul.lo.s32 	%r207, %r207, %r11;
$L__BB24_23:
	mul.f32 	%f192, %f18, %f16;
	setp.eq.s32 	%p35, %r7, 0;
	setp.gt.u32 	%p36, %r207, %r7;
	add.s32 	%r35, %r18, 19349663;
	xor.b32  	%r36, %r35, %r19;
	xor.b32  	%r165, %r36, %r8;
	selp.b32 	%r166, %r165, %r208, %p36;
	rem.u32 	%r167, %r166, %r7;
	shl.b32 	%r168, %r167, 2;
	add.s32 	%r169, %r168, %r4;
	cvt.u64.u32 	%rd61, %r169;
	add.s64 	%rd62, %rd61, %rd2;
	shl.b64 	%rd63, %rd62, 2;
	add.s64 	%rd64, %rd1, %rd63;
	ld.global.nc.f32 	%f193, [%rd3];
	mul.f32 	%f194, %f192, %f193;
	atom.global.add.f32 	%f195, [%rd64], %f194;
	ld.global.nc.f32 	%f196, [%rd3+4];
	mul.f32 	%f197, %f192, %f196;
	atom.global.add.f32 	%f198, [%rd64+4], %f197;
	mul.f32 	%f19, %f10, %f11;
	mov.b32 	%r210, 0;
	mov.b32 	%r209, 1;
	@%p35 bra 	$L__BB24_27;
	setp.gt.u32 	%p37, %r11, %r7;
	mov.u32 	%r209, %r11;
	mov.u32 	%r210, %r21;
	@%p37 bra 	$L__BB24_27;
	mad.lo.s32 	%r210, %r28, %r11, %r21;
	mul.lo.s32 	%r209, %r11, %r11;
	setp.gt.u32 	%p38, %r209, %r7;
	@%p38 bra 	$L__BB24_27;
	mad.lo.s32 	%r210, %r10, %r209, %r210;
	mul.lo.s32 	%r209, %r209, %r11;
$L__BB24_27:
	mul.f32 	%f199, %f19, %f16;
	setp.eq.s32 	%p39, %r7, 0;
	setp.gt.u32 	%p40, %r209, %r7;
	xor.b32  	%r172, %r36, %r21;
	selp.b32 	%r173, %r172, %r210, %p40;
	rem.u32 	%r174, %r173, %r7;
	shl.b32 	%r175, %r174, 2;
	add.s32 	%r176, %r175, %r4;
	cvt.u64.u32 	%rd65, %r176;
	add.s64 	%rd66, %rd65, %rd2;
	shl.b64 	%rd67, %rd66, 2;
	add.s64 	%rd68, %rd1, %rd67;
	ld.global.nc.f32 	%f200, [%rd3];
	mul.f32 	%f201, %f199, %f200;
	atom.global.add.f32 	%f202, [%rd68], %f201;
	ld.global.nc.f32 	%f203, [%rd3+4];
	mul.f32 	%f204, %f199, %f203;
	atom.global.add.f32 	%f205, [%rd68+4], %f204;
	add.s32 	%r43, %r10, 1;
	mov.b32 	%r212, 0;
	mov.b32 	%r211, 1;
	@%p39 bra 	$L__BB24_31;
	setp.gt.u32 	%p41, %r11, %r7;
	mov.u32 	%r211, %r11;
	mov.u32 	%r212, %r8;
	@%p41 bra 	$L__BB24_31;
	mad.lo.s32 	%r212, %r9, %r11, %r8;
	mul.lo.s32 	%r211, %r11, %r11;
	setp.gt.u32 	%p42, %r211, %r7;
	@%p42 bra 	$L__BB24_31;
	mad.lo.s32 	%r212, %r43, %r211, %r212;
	mul.lo.s32 	%r211, %r211, %r11;
$L__BB24_31:
	mul.f32 	%f206, %f15, %f12;
	setp.eq.s32 	%p43, %r7, 0;
	setp.gt.u32 	%p44, %r211, %r7;
	add.s32 	%r50, %r19, 83492791;
	xor.b32  	%r51, %r18, %r50;
	xor.b32  	%r179, %r51, %r8;
	selp.b32 	%r180, %r179, %r212, %p44;
	rem.u32 	%r181, %r180, %r7;
	shl.b32 	%r182, %r181, 2;
	add.s32 	%r183, %r182, %r4;
	cvt.u64.u32 	%rd69, %r183;
	add.s64 	%rd70, %rd69, %rd2;
	shl.b64 	%rd71, %rd70, 2;
	add.s64 	%rd72, %rd1, %rd71;
	ld.global.nc.f32 	%f207, [%rd3];
	mul.f32 	%f208, %f206, %f207;
	atom.global.add.f32 	%f209, [%rd72], %f208;
	ld.global.nc.f32 	%f210, [%rd3+4];
	mul.f32 	%f211, %f206, %f210;
	atom.global.add.f32 	%f212, [%rd72+4], %f211;
	mov.b32 	%r214, 0;
	mov.b32 	%r213, 1;
	@%p43 bra 	$L__BB24_35;
	setp.gt.u32 	%p45, %r11, %r7;
	mov.u32 	%r213, %r11;
	mov.u32 	%r214, %r21;
	@%p45 bra 	$L__BB24_35;
	mad.lo.s32 	%r214, %r9, %r11, %r21;
	mul.lo.s32 	%r213, %r11, %r11;
	setp.gt.u32 	%p46, %r213, %r7;
	@%p46 bra 	$L__BB24_35;
	mad.lo.s32 	%r214, %r43, %r213, %r214;
	mul.lo.s32 	%r213, %r213, %r11;
$L__BB24_35:
	mul.f32 	%f213, %f17, %f12;
	setp.eq.s32 	%p47, %r7, 0;
	setp.gt.u32 	%p48, %r213, %r7;
	xor.b32  	%r186, %r51, %r21;
	selp.b32 	%r187, %r186, %r214, %p48;
	rem.u32 	%r188, %r187, %r7;
	shl.b32 	%r189, %r188, 2;
	add.s32 	%r190, %r189, %r4;
	cvt.u64.u32 	%rd73, %r190;
	add.s64 	%rd74, %rd73, %rd2;
	shl.b64 	%rd75, %rd74, 2;
	add.s64 	%rd76, %rd1, %rd75;
	ld.global.nc.f32 	%f214, [%rd3];
	mul.f32 	%f215, %f213, %f214;
	atom.global.add.f32 	%f216, [%rd76], %f215;
	ld.global.nc.f32 	%f217, [%rd3+4];
	mul.f32 	%f218, %f213, %f217;
	atom.global.add.f32 	%f219, [%rd76+4], %f218;
	mov.b32 	%r216, 0;
	mov.b32 	%r215, 1;
	@%p47 bra 	$L__BB24_39;
	setp.gt.u32 	%p49, %r11, %r7;
	mov.u32 	%r215, %r11;
	mov.u32 	%r216, %r8;
	@%p49 bra 	$L__BB24_39;
	mad.lo.s32 	%r216, %r28, %r11, %r8;
	mul.lo.s32 	%r215, %r11, %r11;
	setp.gt.u32 	%p50, %r215, %r7;
	@%p50 bra 	$L__BB24_39;
	mad.lo.s32 	%r216, %r43, %r215, %r216;
	mul.lo.s32 	%r215, %r215, %r11;
$L__BB24_39:
	mul.f32 	%f220, %f18, %f12;
	setp.eq.s32 	%p51, %r7, 0;
	setp.gt.u32 	%p52, %r215, %r7;
	xor.b32  	%r64, %r35, %r50;
	xor.b32  	%r193, %r64, %r8;
	selp.b32 	%r194, %r193, %r216, %p52;
	rem.u32 	%r195, %r194, %r7;
	shl.b32 	%r196, %r195, 2;
	add.s32 	%r197, %r196, %r4;
	cvt.u64.u32 	%rd77, %r197;
	add.s64 	%rd78, %rd77, %rd2;
	shl.b64 	%rd79, %rd78, 2;
	add.s64 	%rd80, %rd1, %rd79;
	ld.global.nc.f32 	%f221, [%rd3];
	mul.f32 	%f222, %f220, %f221;
	atom.global.add.f32 	%f223, [%rd80], %f222;
	ld.global.nc.f32 	%f224, [%rd3+4];
	mul.f32 	%f225, %f220, %f224;
	atom.global.add.f32 	%f226, [%rd80+4], %f225;
	mul.f32 	%f20, %f19, %f12;
	mov.b32 	%r218, 0;
	mov.b32 	%r217, 1;
	@%p51 bra 	$L__BB24_43;
	setp.gt.u32 	%p53, %r11, %r7;
	mov.u32 	%r217, %r11;
	mov.u32 	%r218, %r21;
	@%p53 bra 	$L__BB24_43;
	mad.lo.s32 	%r218, %r28, %r11, %r21;
	mul.lo.s32 	%r217, %r11, %r11;
	setp.gt.u32 	%p54, %r217, %r7;
	@%p54 bra 	$L__BB24_43;
	mad.lo.s32 	%r218, %r43, %r217, %r218;
	mul.lo.s32 	%r217, %r217, %r11;
$L__BB24_43:
	setp.gt.u32 	%p55, %r217, %r7;
	xor.b32  	%r198, %r64, %r21;
	selp.b32 	%r199, %r198, %r218, %p55;
	rem.u32 	%r200, %r199, %r7;
	shl.b32 	%r201, %r200, 2;
	add.s32 	%r202, %r201, %r4;
	cvt.u64.u32 	%rd81, %r202;
	add.s64 	%rd82, %rd81, %rd2;
	shl.b64 	%rd83, %rd82, 2;
	add.s64 	%rd84, %rd1, %rd83;
	ld.global.nc.f32 	%f227, [%rd3];
	mul.f32 	%f228, %f20, %f227;
	atom.global.add.f32 	%f229, [%rd84], %f228;
	ld.global.nc.f32 	%f230, [%rd3+4];
	mul.f32 	%f231, %f20, %f230;
	atom.global.add.f32 	%f232, [%rd84+4], %f231;
	bra.uni 	$L__BB24_46;
$L__BB24_44:
	ld.param.u64 	%rd92, [_Z20kernel_grid_backwardILj3ELj4ELj2EEvPKfS1_S1_PKiPffjjjjj_param_0];
	cvt.rn.f32.u32 	%f100, %r7;
	add.f32 	%f101, %f100, %f100;
	setp.eq.f32 	%p23, %f101, %f100;
	abs.f32 	%f102, %f100;
	mov.f32 	%f103, 0f3F800000;
	sub.f32 	%f104, %f103, %f10;
	sub.f32 	%f105, %f103, %f11;
	mul.f32 	%f106, %f104, %f105;
	sub.f32 	%f107, %f103, %f12;
	mul.f32 	%f108, %f106, %f107;
	lg2.approx.f32 	%f109, %f102;
	mul.f32 	%f110, %f109, 0fBF2AAAAB;
	ex2.approx.ftz.f32 	%f111, %f110;
	mul.f32 	%f112, %f102, %f111;
	neg.f32 	%f113, %f112;
	mul.f32 	%f114, %f111, %f113;
	fma.rn.f32 	%f115, %f112, %f114, 0f3F800000;
	mul.f32 	%f116, %f115, 0f3EAAAAAB;
	fma.rn.f32 	%f117, %f112, %f116, %f112;
	selp.f32 	%f118, %f101, %f117, %p23;
	cvt.rzi.u32.f32 	%r104, %f118;
	rem.u32 	%r105, %r8, %r104;
	rem.u32 	%r106, %r9, %r104;
	mul.lo.s32 	%r107, %r106, %r104;
	add.s32 	%r108, %r107, %r105;
	mul.lo.s32 	%r109, %r104, %r104;
	rem.u32 	%r110, %r10, %r104;
	mul.lo.s32 	%r111, %r110, %r109;
	add.s32 	%r112, %r111, %r108;
	shl.b32 	%r113, %r112, 2;
	add.s32 	%r114, %r113, %r4;
	cvt.u64.u32 	%rd16, %r114;
	add.s64 	%rd17, %rd16, %rd2;
	shl.b64 	%rd18, %rd17, 2;
	add.s64 	%rd19, %rd1, %rd18;
	cvta.to.global.u64 	%rd20, %rd92;
	mul.wide.u32 	%rd21, %r6, 4;
	add.s64 	%rd22, %rd20, %rd21;
	ld.global.nc.f32 	%f119, [%rd22];
	mul.f32 	%f120, %f108, %f119;
	atom.global.add.f32 	%f121, [%rd19], %f120;
	ld.global.nc.f32 	%f122, [%rd22+4];
	mul.f32 	%f123, %f108, %f122;
	atom.global.add.f32 	%f124, [%rd19+4], %f123;
	add.s32 	%r115, %r8, 1;
	mul.f32 	%f125, %f10, %f105;
	mul.f32 	%f126, %f125, %f107;
	rem.u32 	%r116, %r115, %r104;
	add.s32 	%r117, %r107, %r116;
	add.s32 	%r118, %r111, %r117;
	shl.b32 	%r119, %r118, 2;
	add.s32 	%r120, %r119, %r4;
	cvt.u64.u32 	%rd23, %r120;
	add.s64 	%rd24, %rd23, %rd2;
	shl.b64 	%rd25, %rd24, 2;
	add.s64 	%rd26, %rd1, %rd25;
	ld.global.nc.f32 	%f127, [%rd22];
	mul.f32 	%f128, %f126, %f127;
	atom.global.add.f32 	%f129, [%rd26], %f128;
	ld.global.nc.f32 	%f130, [%rd22+4];
	mul.f32 	%f131, %f126, %f130;
	atom.global.add.f32 	%f132, [%rd26+4], %f131;
	add.s32 	%r121, %r9, 1;
	mul.f32 	%f133, %f104, %f11;
	mul.f32 	%f134, %f133, %f107;
	rem.u32 	%r122, %r121, %r104;
	mul.lo.s32 	%r123, %r122, %r104;
	add.s32 	%r124, %r123, %r105;
	add.s32 	%r125, %r111, %r124;
	shl.b32 	%r126, %r125, 2;
	add.s32 	%r127, %r126, %r4;
	cvt.u64.u32 	%rd27, %r127;
	add.s64 	%rd28, %rd27, %rd2;
	shl.b64 	%rd29, %rd28, 2;
	add.s64 	%rd30, %rd1, %rd29;
	ld.global.nc.f32 	%f135, [%rd22];
	mul.f32 	%f136, %f134, %f135;
	atom.global.add.f32 	%f137, [%rd30], %f136;
	ld.global.nc.f32 	%f138, [%rd22+4];
	mul.f32 	%f139, %f134, %f138;
	atom.global.add.f32 	%f140, [%rd30+4], %f139;
	mul.f32 	%f141, %f10, %f11;
	mul.f32 	%f142, %f141, %f107;
	add.s32 	%r128, %r123, %r116;
	add.s32 	%r129, %r111, %r128;
	shl.b32 	%r130, %r129, 2;
	add.s32 	%r131, %r130, %r4;
	cvt.u64.u32 	%rd31, %r131;
	add.s64 	%rd32, %rd31, %rd2;
	shl.b64 	%rd33, %rd32, 2;
	add.s64 	%rd34, %rd1, %rd33;
	ld.global.nc.f32 	%f143, [%rd22];
	mul.f32 	%f144, %f142, %f143;
	atom.global.add.f32 	%f145, [%rd34], %f144;
	ld.global.nc.f32 	%f146, [%rd22+4];
	mul.f32 	%f147, %f142, %f146;
	atom.global.add.f32 	%f148, [%rd34+4], %f147;
	add.s32 	%r132, %r10, 1;
	mul.f32 	%f149, %f106, %f12;
	rem.u32 	%r133, %r132, %r104;
	mul.lo.s32 	%r134, %r133, %r109;
	add.s32 	%r135, %r134, %r108;
	shl.b32 	%r136, %r135, 2;
	add.s32 	%r137, %r136, %r4;
	cvt.u64.u32 	%rd35, %r137;
	add.s64 	%rd36, %rd35, %rd2;
	shl.b64 	%rd37, %rd36, 2;
	add.s64 	%rd38, %rd1, %rd37;
	ld.global.nc.f32 	%f150, [%rd22];
	mul.f32 	%f151, %f149, %f150;
	atom.global.add.f32 	%f152, [%rd38], %f151;
	ld.global.nc.f32 	%f153, [%rd22+4];
	mul.f32 	%f154, %f149, %f153;
	atom.global.add.f32 	%f155, [%rd38+4], %f154;
	mul.f32 	%f156, %f125, %f12;
	add.s32 	%r138, %r134, %r117;
	shl.b32 	%r139, %r138, 2;
	add.s32 	%r140, %r139, %r4;
	cvt.u64.u32 	%rd39, %r140;
	add.s64 	%rd40, %rd39, %rd2;
	shl.b64 	%rd41, %rd40, 2;
	add.s64 	%rd42, %rd1, %rd41;
	ld.global.nc.f32 	%f157, [%rd22];
	mul.f32 	%f158, %f156, %f157;
	atom.global.add.f32 	%f159, [%rd42], %f158;
	ld.global.nc.f32 	%f160, [%rd22+4];
	mul.f32 	%f161, %f156, %f160;
	atom.global.add.f32 	%f162, [%rd42+4], %f161;
	mul.f32 	%f163, %f133, %f12;
	add.s32 	%r141, %r134, %r124;
	shl.b32 	%r142, %r141, 2;
	add.s32 	%r143, %r142, %r4;
	cvt.u64.u32 	%rd43, %r143;
	add.s64 	%rd44, %rd43, %rd2;
	shl.b64 	%rd45, %rd44, 2;
	add.s64 	%rd46, %rd1, %rd45;
	ld.global.nc.f32 	%f164, [%rd22];
	mul.f32 	%f165, %f163, %f164;
	atom.global.add.f32 	%f166, [%rd46], %f165;
	ld.global.nc.f32 	%f167, [%rd22+4];
	mul.f32 	%f168, %f163, %f167;
	atom.global.add.f32 	%f169, [%rd46+4], %f168;
	mul.f32 	%f170, %f141, %f12;
	add.s32 	%r144, %r134, %r128;
	shl.b32 	%r145, %r144, 2;
	add.s32 	%r146, %r145, %r4;
	cvt.u64.u32 	%rd47, %r146;
	add.s64 	%rd48, %rd47, %rd2;
	shl.b64 	%rd49, %rd48, 2;
	add.s64 	%rd50, %rd1, %rd49;
	ld.global.nc.f32 	%f171, [%rd22];
	mul.f32 	%f172, %f170, %f171;
	atom.global.add.f32 	%f173, [%rd50], %f172;
	ld.global.nc.f32 	%f174, [%rd22+4];
	mul.f32 	%f175, %f170, %f174;
	atom.global.add.f32 	%f176, [%rd50+4], %f175;
	bra.uni 	$L__BB24_46;
$L__BB24_45:
	ld.param.u64 	%rd94, [_Z20kernel_grid_backwardILj3ELj4ELj2EEvPKfS1_S1_PKiPffjjjjj_param_0];
	cvt.u64.u32 	%rd85, %r4;
	add.s64 	%rd86, %rd85, %rd2;
	shl.b64 	%rd87, %rd86, 2;
	add.s64 	%rd88, %rd1, %rd87;
	cvta.to.global.u64 	%rd89, %rd94;
	mul.wide.u32 	%rd90, %r6, 4;
	add.s64 	%rd91, %rd89, %rd90;
	mov.f32 	%f233, 0f3F800000;
	sub.f32 	%f234, %f233, %f10;
	sub.f32 	%f235, %f233, %f11;
	mul.f32 	%f236, %f234, %f235;
	sub.f32 	%f237, %f233, %f12;
	mul.f32 	%f238, %f236, %f237;
	ld.global.nc.f32 	%f239, [%rd91];
	mul.f32 	%f240, %f238, %f239;
	atom.global.add.f32 	%f241, [%rd88], %f240;
	ld.global.nc.f32 	%f242, [%rd91+4];
	mul.f32 	%f243, %f238, %f242;
	atom.global.add.f32 	%f244, [%rd88+4], %f243;
	mul.f32 	%f245, %f10, %f235;
	mul.f32 	%f246, %f245, %f237;
	ld.global.nc.f32 	%f247, [%rd91];
	mul.f32 	%f248, %f246, %f247;
	atom.global.add.f32 	%f249, [%rd88], %f248;
	ld.global.nc.f32 	%f250, [%rd91+4];
	mul.f32 	%f251, %f246, %f250;
	atom.global.add.f32 	%f252, [%rd88+4], %f251;
	mul.f32 	%f253, %f234, %f11;
	mul.f32 	%f254, %f253, %f237;
	ld.global.nc.f32 	%f255, [%rd91];
	mul.f32 	%f256, %f254, %f255;
	atom.global.add.f32 	%f257, [%rd88], %f256;
	ld.global.nc.f32 	%f258, [%rd91+4];
	mul.f32 	%f259, %f254, %f258;
	atom.global.add.f32 	%f260, [%rd88+4], %f259;
	mul.f32 	%f261, %f10, %f11;
	mul.f32 	%f262, %f261, %f237;
	ld.global.nc.f32 	%f263, [%rd91];
	mul.f32 	%f264, %f262, %f263;
	atom.global.add.f32 	%f265, [%rd88], %f264;
	ld.global.nc.f32 	%f266, [%rd91+4];
	mul.f32 	%f267, %f262, %f266;
	atom.global.add.f32 	%f268, [%rd88+4], %f267;
	mul.f32 	%f269, %f236, %f12;
	ld.global.nc.f32 	%f270, [%rd91];
	mul.f32 	%f271, %f269, %f270;
	atom.global.add.f32 	%f272, [%rd88], %f271;
	ld.global.nc.f32 	%f273, [%rd91+4];
	mul.f32 	%f274, %f269, %f273;
	atom.global.add.f32 	%f275, [%rd88+4], %f274;
	mul.f32 	%f276, %f245, %f12;
	ld.global.nc.f32 	%f277, [%rd91];
	mul.f32 	%f278, %f276, %f277;
	atom.global.add.f32 	%f279, [%rd88], %f278;
	ld.global.nc.f32 	%f280, [%rd91+4];
	mul.f32 	%f281, %f276, %f280;
	atom.global.add.f32 	%f282, [%rd88+4], %f281;
	mul.f32 	%f283, %f253, %f12;
	ld.global.nc.f32 	%f284, [%rd91];
	mul.f32 	%f285, %f283, %f284;
	atom.global.add.f32 	%f286, [%rd88], %f285;
	ld.global.nc.f32 	%f287, [%rd91+4];
	mul.f32 	%f288, %f283, %f287;
	atom.global.add.f32 	%f289, [%rd88+4], %f288;
	mul.f32 	%f290, %f261, %f12;
	ld.global.nc.f32 	%f291, [%rd91];
	mul.f32 	%f292, %f290, %f291;
	atom.global.add.f32 	%f293, [%rd88], %f292;
	ld.global.nc.f32 	%f294, [%rd91+4];
	mul.f32 	%f295, %f290, %f294;
	atom.global.add.f32 	%f296, [%rd88+4], %f295;
$L__BB24_46:
	ret;

}
	// .globl	_Z21kernel_input_backwardILj3ELj4EEvPKfS1_Pfjjj
.visible .entry _Z21kernel_input_backwardILj3ELj4EEvPKfS1_Pfjjj(
	.param .u64 .ptr .align 1 _Z21kernel_input_backwardILj3ELj4EEvPKfS1_Pfjjj_param_0,
	.param .u64 .ptr .align 1 _Z21kernel_input_backwardILj3ELj4EEvPKfS1_Pfjjj_param_1,
	.param .u64 .ptr .align 1 _Z21kernel_input_backwardILj3ELj4EEvPKfS1_Pfjjj_param_2,
	.param .u32 _Z21kernel_input_backwardILj3ELj4EEvPKfS1_Pfjjj_param_3,
	.param .u32 _Z21kernel_input_backwardILj3ELj4EEvPKfS1_Pfjjj_param_4,
	.param .u32 _Z21kernel_input_backwardILj3ELj4EEvPKfS1_Pfjjj_param_5
)
{
	.reg .pred 	%p<7>;
	.reg .b32 	%r<38>;
	.reg .b32 	%f<47>;
	.reg .b64 	%rd<34>;

	ld.param.u64 	%rd7, [_Z21kernel_input_backwardILj3ELj4EEvPKfS1_Pfjjj_param_0];
	ld.param.u64 	%rd8, [_Z21kernel_input_backwardILj3ELj4EEvPKfS1_Pfjjj_param_1];
	ld.param.u64 	%rd6, [_Z21kernel_input_backwardILj3ELj4EEvPKfS1_Pfjjj_param_2];
	ld.param.u32 	%r15, [_Z21kernel_input_backwardILj3ELj4EEvPKfS1_Pfjjj_param_4];
	ld.param.u32 	%r16, [_Z21kernel_input_backwardILj3ELj4EEvPKfS1_Pfjjj_param_5];
	cvta.to.global.u64 	%rd1, %rd8;
	cvta.to.global.u64 	%rd2, %rd7;
	mov.u32 	%r17, %tid.x;
	mov.u32 	%r18, %ctaid.x;
	mov.u32 	%r19, %ntid.x;
	mad.lo.s32 	%r1, %r18, %r19, %r17;
	mul.lo.s32 	%r2, %r15, 3;
	setp.ge.u32 	%p1, %r1, %r2;
	@%p1 bra 	$L__BB25_8;
	mul.hi.u32 	%r20, %r1, -1431655765;
	shr.u32 	%r21, %r20, 1;
	mul.lo.s32 	%r3, %r21, 1073741821;
	mov.u32 	%r22, %ctaid.y;
	mad.lo.s32 	%r23, %r15, %r22, %r21;
	mul.lo.s32 	%r24, %r23, %r16;
	shl.b32 	%r25, %r24, 2;
	cvt.u64.u32 	%rd3, %r25;
	mul.lo.s32 	%r26, %r24, 12;
	cvt.u64.u32 	%rd4, %r26;
	mul.lo.s32 	%r4, %r2, %r22;
	setp.eq.s32 	%p2, %r16, 0;
	@%p2 bra 	$L__BB25_8;
	cvt.u64.u32 	%rd9, %r4;
	add.s32 	%r28, %r3, %r1;
	shl.b32 	%r5, %r28, 2;
	cvt.u64.u32 	%rd10, %r1;
	add.s64 	%rd11, %rd9, %rd10;
	cvta.to.global.u64 	%rd12, %rd6;
	shl.b64 	%rd13, %rd11, 2;
	add.s64 	%rd5, %rd12, %rd13;
	ld.global.f32 	%f44, [%rd5];
	setp.eq.s32 	%p3, %r16, 1;
	mov.b32 	%r37, 0;
	@%p3 bra 	$L__BB25_5;
	and.b32  	%r37, %r16, -2;
	neg.s32 	%r36, %r37;
	mov.b32 	%r35, 0;
	mov.u32 	%r34, %r5;
$L__BB25_4:
	.pragma "nounroll";
	add.s32 	%r30, %r34, 12;
	cvt.u64.u32 	%rd14, %r35;
	add.s64 	%rd15, %rd14, %rd3;
	shl.b64 	%rd16, %rd15, 2;
	add.s64 	%rd17, %rd2, %rd16;
	ld.global.nc.f32 	%f9, [%rd17];
	cvt.u64.u32 	%rd18, %r34;
	add.s64 	%rd19, %rd18, %rd4;
	shl.b64 	%rd20, %rd19, 2;
	add.s64 	%rd21, %rd1, %rd20;
	ld.global.nc.f32 	%f10, [%rd21];
	fma.rn.f32 	%f11, %f9, %f10, %f44;
	ld.global.nc.f32 	%f12, [%rd17+4];
	ld.global.nc.f32 	%f13, [%rd21+4];
	fma.rn.f32 	%f14, %f12, %f13, %f11;
	ld.global.nc.f32 	%f15, [%rd17+8];
	ld.global.nc.f32 	%f16, [%rd21+8];
	fma.rn.f32 	%f17, %f15, %f16, %f14;
	ld.global.nc.f32 	%f18, [%rd17+12];
	ld.global.nc.f32 	%f19, [%rd21+12];
	fma.rn.f32 	%f20, %f18, %f19, %f17;
	ld.global.nc.f32 	%f21, [%rd17+16];
	cvt.u64.u32 	%rd22, %r30;
	add.s64 	%rd23, %rd22, %rd4;
	shl.b64 	%rd24, %rd23, 2;
	add.s64 	%rd25, %rd1, %rd24;
	ld.global.nc.f32 	%f22, [%rd25];
	fma.rn.f32 	%f23, %f21, %f22, %f20;
	ld.global.nc.f32 	%f24, [%rd17+20];
	ld.global.nc.f32 	%f25, [%rd25+4];
	fma.rn.f32 	%f26, %f24, %f25, %f23;
	ld.global.nc.f32 	%f27, [%rd17+24];
	ld.global.nc.f32 	%f28, [%rd25+8];
	fma.rn.f32 	%f29, %f27, %f28, %f26;
	ld.global.nc.f32 	%f30, [%rd17+28];
	ld.global.nc.f32 	%f31, [%rd25+12];
	fma.rn.f32 	%f44, %f30, %f31, %f29;
	add.s32 	%r36, %r36, 2;
	add.s32 	%r35, %r35, 8;
	add.s32 	%r34, %r34, 24;
	setp.ne.s32 	%p4, %r36, 0;
	@%p4 bra 	$L__BB25_4;
$L__BB25_5:
	and.b32  	%r31, %r16, 1;
	setp.eq.b32 	%p5, %r31, 1;
	not.pred 	%p6, %p5;
	@%p6 bra 	$L__BB25_7;
	mad.lo.s32 	%r32, %r37, 12, %r5;
	shl.b32 	%r33, %r37, 2;
	cvt.u64.u32 	%rd26, %r33;
	add.s64 	%rd27, %rd26, %rd3;
	shl.b64 	%rd28, %rd27, 2;
	add.s64 	%rd29, %rd2, %rd28;
	ld.global.nc.f32 	%f32, [%rd29];
	cvt.u64.u32 	%rd30, %r32;
	add.s64 	%rd31, %rd30, %rd4;
	shl.b64 	%rd32, %rd31, 2;
	add.s64 	%rd33, %rd1, %rd32;
	ld.global.nc.f32 	%f33, [%rd33];
	fma.rn.f32 	%f34, %f32, %f33, %f44;
	ld.global.nc.f32 	%f35, [%rd29+4];
	ld.global.nc.f32 	%f36, [%rd33+4];
	fma.rn.f32 	%f37, %f35, %f36, %f34;
	ld.global.nc.f32 	%f38, [%rd29+8];
	ld.global.nc.f32 	%f39, [%rd33+8];
	fma.rn.f32 	%f40, %f38, %f39, %f37;
	ld.global.nc.f32 	%f41, [%rd29+12];
	ld.global.nc.f32 	%f42, [%rd33+12];
	fma.rn.f32 	%f44, %f41, %f42, %f40;
$L__BB25_7:
	st.global.f32 	[%rd5], %f44;
$L__BB25_8:
	ret;

}
	// .globl	_Z20kernel_grid_backwardILj3ELj8ELj2EEvPKfS1_S1_PKiPffjjjjj
.visible .entry _Z20kernel_grid_backwardILj3ELj8ELj2EEvPKfS1_S1_PKiPffjjjjj(
	.param .u64 .ptr .align 1 _Z20kernel_grid_backwardILj3ELj8ELj2EEvPKfS1_S1_PKiPffjjjjj_param_0,
	.param .u64 .ptr .align 1 _Z20kernel_grid_backwardILj3ELj8ELj2EEvPKfS1_S1_PKiPffjjjjj_param_1,
	.param .u64 .ptr .align 1 _Z20kernel_grid_backwardILj3ELj8ELj2EEvPKfS1_S1_PKiPffjjjjj_param_2,
	.param .u64 .ptr .align 1 _Z20kernel_grid_backwardILj3ELj8ELj2EEvPKfS1_S1_PKiPffjjjjj_param_3,
	.param .u64 .ptr .align 1 _Z20kernel_grid_backwardILj3ELj8ELj2EEvPKfS1_S1_PKiPffjjjjj_param_4,
	.param .f32 _Z20kernel_grid_backwardILj3ELj8ELj2EEvPKfS1_S1_PKiPffjjjjj_param_5,
	.param .u32 _Z20kernel_grid_backwardILj3ELj8ELj2EEvPKfS1_S1_PKiPffjjjjj_param_6,
	.param .u32 _Z20kernel_grid_backwardILj3ELj8ELj2EEvPKfS1_S1_PKiPffjjjjj_param_7,
	.param .u32 _Z20kernel_grid_backwardILj3ELj8ELj2EEvPKfS1_S1_PKiPffjjjjj_param_8,
	.param .u32 _Z20kernel_grid_backwardILj3ELj8ELj2EEvPKfS1_S1_PKiPffjjjjj_param_9,
	.param .u32 _Z20kernel_grid_backwardILj3ELj8ELj2EEvPKfS1_S1_PKiPffjjjjj_param_10
)
{
	.reg .pred 	%p<56>;
	.reg .b32 	%r<219>;
	.reg .b32 	%f<299>;
	.reg .b64 	%rd<95>;

	ld.param.u64 	%rd5, [_Z20kernel_grid_backwardILj3ELj8ELj2EEvPKfS1_S1_PKiPffjjjjj_param_1];
	ld.param.u64 	%rd6, [_Z20kernel_grid_backwardILj3ELj8ELj2EEvPKfS1_S1_PKiPffjjjjj_param_3];
	ld.param.u64 	%rd7, [_Z20kernel_grid_backwardILj3ELj8ELj2EEvPKfS1_S1_PKiPffjjjjj_param_4];
	ld.param.f32 	%f21, [_Z20kernel_grid_backwardILj3ELj8ELj2EEvPKfS1_S1_PKiPffjjjjj_param_5];
	ld.param.u32 	%r71, [_Z20kernel_grid_backwardILj3ELj8ELj2EEvPKfS1_S1_PKiPffjjjjj_param_7];
	ld.param.u32 	%r72, [_Z20kernel_grid_backwardILj3ELj8ELj2EEvPKfS1_S1_PKiPffjjjjj_param_8];
	ld.param.u32 	%r73, [_Z20kernel_grid_backwardILj3ELj8ELj2EEvPKfS1_S1_PKiPffjjjjj_param_9];
	ld.param.u32 	%r74, [_Z20kernel_grid_backwardILj3ELj8ELj2EEvPKfS1_S1_PKiPffjjjjj_param_10];
	cvta.to.global.u64 	%rd1, %rd7;
	mov.u32 	%r75, %ctaid.x;
	mov.u32 	%r76, %ntid.x;
	mov.u32 	%r77, %tid.x;
	mad.lo.s32 	%r1, %r75, %r76, %r77;
	shr.u32 	%r2, %r1, 2;
	and.b32  	%r3, %r2, 536870911;
	setp.ge.u32 	%p1, %r3, %r71;
	mov.f32 	%f298, 0f3F800000;
	@%p1 bra 	$L__BB26_46;
	cvta.to.global.u64 	%rd8, %rd6;
	mov.u32 	%r78, %ctaid.y;
	shl.b32 	%r79, %r1, 1;
	shl.b32 	%r80, %r2, 3;
	sub.s32 	%r4, %r79, %r80;
	mov.u32 	%r81, %ctaid.z;
	mul.wide.u32 	%rd9, %r72, 4;
	add.s64 	%rd10, %rd8, %rd9;
	ld.global.nc.u32 	%r82, [%rd10];
	mul.lo.s32 	%r83, %r71, %r81;
	mul.wide.u32 	%rd11, %r78, 4;
	add.s64 	%rd12, %rd8, %rd11;
	ld.global.nc.u32 	%r84, [%rd12];
	mad.lo.s32 	%r85, %r82, %r81, %r84;
	shl.b32 	%r86, %r85, 3;
	cvt.u64.u32 	%rd2, %r86;
	add.s32 	%r5, %r83, %r3;
	add.s32 	%r87, %r83, %r2;
	mad.lo.s32 	%r88, %r87, %r72, %r78;
	shl.b32 	%r89, %r88, 3;
	add.s32 	%r6, %r89, %r4;
	ld.global.nc.u32 	%r90, [%rd12+4];
	sub.s32 	%r7, %r90, %r84;
	cvt.rn.f32.u32 	%f1, %r78;
	mul.f32 	%f23, %f1, 0f3F000000;
	cvt.rzi.f32.f32 	%f24, %f23;
	add.f32 	%f25, %f24, %f24;
	sub.f32 	%f26, %f1, %f25;
	abs.f32 	%f2, %f26;
	abs.f32 	%f3, %f21;
	setp.lt.f32 	%p2, %f3, 0f00800000;
	mul.f32 	%f27, %f3, 0f4B800000;
	selp.f32 	%f28, %f27, %f3, %p2;
	selp.f32 	%f29, 0fC1C00000, 0f00000000, %p2;
	mov.b32 	%r91, %f28;
	add.s32 	%r92, %r91, -1060439283;
	and.b32  	%r93, %r92, -8388608;
	sub.s32 	%r94, %r91, %r93;
	mov.b32 	%f30, %r94;
	cvt.rn.f32.s32 	%f31, %r93;
	fma.rn.f32 	%f32, %f31, 0f34000000, %f29;
	add.f32 	%f33, %f30, 0fBF800000;
	add.f32 	%f34, %f30, 0f3F800000;
	rcp.approx.ftz.f32 	%f35, %f34;
	add.f32 	%f36, %f33, %f33;
	mul.f32 	%f37, %f36, %f35;
	mul.f32 	%f38, %f37, %f37;
	sub.f32 	%f39, %f33, %f37;
	add.f32 	%f40, %f39, %f39;
	neg.f32 	%f41, %f37;
	fma.rn.f32 	%f42, %f41, %f33, %f40;
	mul.rn.f32 	%f43, %f35, %f42;
	fma.rn.f32 	%f44, %f38, 0f3A2C32E4, 0f3B52E7DB;
	fma.rn.f32 	%f45, %f44, %f38, 0f3C93BB73;
	fma.rn.f32 	%f46, %f45, %f38, 0f3DF6384F;
	mul.rn.f32 	%f47, %f46, %f38;
	fma.rn.f32 	%f48, %f37, 0f3FB8AA3B, %f32;
	sub.f32 	%f49, %f32, %f48;
	fma.rn.f32 	%f50, %f37, 0f3FB8AA3B, %f49;
	fma.rn.f32 	%f51, %f43, 0f3FB8AA3B, %f50;
	fma.rn.f32 	%f52, %f37, 0f32A55E34, %f51;
	mul.f32 	%f53, %f47, 0f40400000;
	fma.rn.f32 	%f54, %f53, %f43, %f52;
	fma.rn.f32 	%f55, %f47, %f37, %f54;
	add.rn.f32 	%f56, %f48, %f55;
	neg.f32 	%f57, %f48;
	add.rn.f32 	%f58, %f56, %f57;
	neg.f32 	%f59, %f58;
	add.rn.f32 	%f60, %f55, %f59;
	mul.rn.f32 	%f61, %f56, %f1;
	neg.f32 	%f62, %f61;
	fma.rn.f32 	%f63, %f56, %f1, %f62;
	fma.rn.f32 	%f64, %f60, %f1, %f63;
	cvt.rni.f32.f32 	%f65, %f61;
	sub.f32 	%f66, %f61, %f65;
	add.f32 	%f67, %f66, %f64;
	fma.rn.f32 	%f68, %f67, 0f391FCB8E, 0f3AAF85ED;
	fma.rn.f32 	%f69, %f68, %f67, 0f3C1D9856;
	fma.rn.f32 	%f70, %f69, %f67, 0f3D6357BB;
	fma.rn.f32 	%f71, %f70, %f67, 0f3E75FDEC;
	fma.rn.f32 	%f72, %f71, %f67, 0f3F317218;
	fma.rn.f32 	%f73, %f72, %f67, 0f3F800000;
	cvt.rzi.s32.f32 	%r95, %f65;
	setp.gt.f32 	%p3, %f65, 0f00000000;
	selp.b32 	%r96, 0, -2097152000, %p3;
	add.s32 	%r97, %r96, 2130706432;
	mov.b32 	%f74, %r97;
	mul.f32 	%f75, %f73, %f74;
	shl.b32 	%r98, %r95, 23;
	sub.s32 	%r99, %r98, %r96;
	mov.b32 	%f76, %r99;
	mul.f32 	%f77, %f75, %f76;
	abs.f32 	%f78, %f61;
	setp.gt.f32 	%p4, %f78, 0f43180000;
	setp.lt.f32 	%p5, %f61, 0f00000000;
	selp.f32 	%f79, 0f00000000, 0f7F800000, %p5;
	selp.f32 	%f4, %f79, %f77, %p4;
	setp.eq.f32 	%p6, %f21, 0f3F800000;
	setp.eq.s32 	%p7, %r78, 0;
	or.pred  	%p8, %p7, %p6;
	@%p8 bra 	$L__BB26_9;
	setp.num.f32 	%p9, %f3, %f3;
	abs.f32 	%f80, %f1;
	setp.num.f32 	%p10, %f80, %f80;
	and.pred  	%p11, %p9, %p10;
	@%p11 bra 	$L__BB26_4;
	add.rn.f32 	%f298, %f21, %f1;
	bra.uni 	$L__BB26_9;
$L__BB26_4:
	setp.neu.f32 	%p12, %f21, 0f00000000;
	setp.neu.f32 	%p13, %f3, 0f7F800000;
	and.pred  	%p14, %p12, %p13;
	@%p14 bra 	$L__BB26_6;
	setp.neu.f32 	%p20, %f2, 0f3F800000;
	add.f32 	%f83, %f21, %f21;
	mov.b32 	%r100, %f83;
	and.b32  	%r101, %r100, 2147483647;
	mov.b32 	%f84, %r101;
	selp.f32 	%f298, %f84, %f83, %p20;
	bra.uni 	$L__BB26_9;
$L__BB26_6:
	setp.eq.f32 	%p15, %f21, 0fBF800000;
	setp.eq.f32 	%p16, %f80, 0f7F800000;
	and.pred  	%p17, %p15, %p16;
	@%p17 bra 	$L__BB26_9;
	setp.geu.f32 	%p18, %f21, 0f00000000;
	mov.f32 	%f298, %f4;
	@%p18 bra 	$L__BB26_9;
	setp.neu.f32 	%p19, %f2, 0f3F800000;
	neg.f32 	%f82, %f4;
	selp.f32 	%f298, %f4, %f82, %p19;
$L__BB26_9:
	mul.lo.s32 	%r102, %r5, 3;
	cvt.rn.f32.u32 	%f85, %r73;
	fma.rn.f32 	%f86, %f298, %f85, 0fBF800000;
	cvt.rpi.f32.f32 	%f87, %f86;
	cvt.rzi.u32.f32 	%r103, %f87;
	cvta.to.global.u64 	%rd13, %rd5;
	mul.wide.u32 	%rd14, %r102, 4;
	add.s64 	%rd15, %rd13, %rd14;
	ld.global.nc.f32 	%f88, [%rd15];
	fma.rn.f32 	%f89, %f86, %f88, 0f3F000000;
	cvt.rmi.f32.f32 	%f90, %f89;
	cvt.rzi.u32.f32 	%r8, %f90;
	cvt.rn.f32.u32 	%f91, %r8;
	sub.f32 	%f10, %f89, %f91;
	ld.global.nc.f32 	%f92, [%rd15+4];
	fma.rn.f32 	%f93, %f86, %f92, 0f3F000000;
	cvt.rmi.f32.f32 	%f94, %f93;
	cvt.rzi.u32.f32 	%r9, %f94;
	cvt.rn.f32.u32 	%f95, %r9;
	sub.f32 	%f11, %f93, %f95;
	ld.global.nc.f32 	%f96, [%rd15+8];
	fma.rn.f32 	%f97, %f86, %f96, 0f3F000000;
	cvt.rmi.f32.f32 	%f98, %f97;
	cvt.rzi.u32.f32 	%r10, %f98;
	cvt.rn.f32.u32 	%f99, %r10;
	sub.f32 	%f12, %f97, %f99;
	add.s32 	%r11, %r103, 2;
	setp.eq.s32 	%p21, %r74, 1;
	@%p21 bra 	$L__BB26_44;
	setp.ne.s32 	%p22, %r74, 0;
	@%p22 bra 	$L__BB26_45;
	setp.eq.s32 	%p24, %r7, 0;
	mov.f32 	%f177, 0f3F800000;
	sub.f32 	%f13, %f177, %f10;
	sub.f32 	%f14, %f177, %f11;
	mul.f32 	%f15, %f13, %f14;
	sub.f32 	%f16, %f177, %f12;
	mov.b32 	%r204, 0;
	mov.b32 	%r203, 1;
	@%p24 bra 	$L__BB26_15;
	setp.gt.u32 	%p25, %r11, %r7;
	mov.u32 	%r203, %r11;
	mov.u32 	%r204, %r8;
	@%p25 bra 	$L__BB26_15;
	mad.lo.s32 	%r204, %r9, %r11, %r8;
	mul.lo.s32 	%r203, %r11, %r11;
	setp.gt.u32 	%p26, %r203, %r7;
	@%p26 bra 	$L__BB26_15;
	mad.lo.s32 	%r204, %r10, %r203, %r204;
	mul.lo.s32 	%r203, %r203, %r11;
$L__BB26_15:
	ld.param.u64 	%rd93, [_Z20kernel_grid_backwardILj3ELj8ELj2EEvPKfS1_S1_PKiPffjjjjj_param_0];
	mul.f32 	%f178, %f15, %f16;
	setp.eq.s32 	%p27, %r7, 0;
	setp.gt.u32 	%p28, %r203, %r7;
	mul.lo.s32 	%r18, %r9, 19349663;
	mul.lo.s32 	%r19, %r10, 83492791;
	xor.b32  	%r20, %r18, %r19;
	xor.b32  	%r151, %r20, %r8;
	selp.b32 	%r152, %r151, %r204, %p28;
	rem.u32 	%r153, %r152, %r7;
	shl.b32 	%r154, %r153, 3;
	add.s32 	%r155, %r154, %r4;
	cvt.u64.u32 	%rd51, %r155;
	add.s64 	%rd52, %rd51, %rd2;
	shl.b64 	%rd53, %rd52, 2;
	add.s64 	%rd54, %rd1, %rd53;
	cvta.to.global.u64 	%rd55, %rd93;
	mul.wide.u32 	%rd56, %r6, 4;
	add.s64 	%rd3, %rd55, %rd56;
	ld.global.nc.f32 	%f179, [%rd3];
	mul.f32 	%f180, %f178, %f179;
	atom.global.add.f32 	%f181, [%rd54], %f180;
	ld.global.nc.f32 	%f182, [%rd3+4];
	mul.f32 	%f183, %f178, %f182;
	atom.global.add.f32 	%f184, [%rd54+4], %f183;
	add.s32 	%r21, %r8, 1;
	mul.f32 	%f17, %f10, %f14;
	mov.b32 	%r206, 0;
	mov.b32 	%r205, 1;
	@%p27 bra 	$L__BB26_19;
	setp.gt.u32 	%p29, %r11, %r7;
	mov.u32 	%r205, %r11;
	mov.u32 	%r206, %r21;
	@%p29 bra 	$L__BB26_19;
	mad.lo.s32 	%r206, %r9, %r11, %r21;
	mul.lo.s32 	%r205, %r11, %r11;
	setp.gt.u32 	%p30, %r205, %r7;
	@%p30 bra 	$L__BB26_19;
	mad.lo.s32 	%r206, %r10, %r205, %r206;
	mul.lo.s32 	%r205, %r205, %r11;
$L__BB26_19:
	mul.f32 	%f185, %f17, %f16;
	setp.eq.s32 	%p31, %r7, 0;
	setp.gt.u32 	%p32, %r205, %r7;
	xor.b32  	%r158, %r20, %r21;
	selp.b32 	%r159, %r158, %r206, %p32;
	rem.u32 	%r160, %r159, %r7;
	shl.b32 	%r161, %r160, 3;
	add.s32 	%r162, %r161, %r4;
	cvt.u64.u32 	%rd57, %r162;
	add.s64 	%rd58, %rd57, %rd2;
	shl.b64 	%rd59, %rd58, 2;
	add.s64 	%rd60, %rd1, %rd59;
	ld.global.nc.f32 	%f186, [%rd3];
	mul.f32 	%f187, %f185, %f186;
	atom.global.add.f32 	%f188, [%rd60], %f187;
	ld.global.nc.f32 	%f189, [%rd3+4];
	mul.f32 	%f190, %f185, %f189;
	atom.global.add.f32 	%f191, [%rd60+4], %f190;
	add.s32 	%r28, %r9, 1;
	mul.f32 	%f18, %f13, %f11;
	mov.b32 	%r208, 0;
	mov.b32 	%r207, 1;
	@%p31 bra 	$L__BB26_23;
	setp.gt.u32 	%p33, %r11, %r7;
	mov.u32 	%r207, %r11;
	mov.u32 	%r208, %r8;
	@%p33 bra 	$L__BB26_23;
	mad.lo.s32 	%r208, %r28, %r11, %r8;
	mul.lo.s32 	%r207, %r11, %r11;
	setp.gt.u32 	%p34, %r207, %r7;
	@%p34 bra 	$L__BB26_23;
	mad.lo.s32 	%r208, %r10, %r207, %r208;
	mul.lo.s32 	%r207, %r207, %r11;
$L__BB26_23:
	mul.f32 	%f192, %f18, %f16;
	setp.eq.s32 	%p35, %r7, 0;
	setp.gt.u32 	%p36, %r207, %r7;
	add.s32 	%r35, %r18, 19349663;
	xor.b32  	%r36, %r35, %r19;
	xor.b32  	%r165, %r36, %r8;
	selp.b32 	%r166, %r165, %r208, %p36;
	rem.u32 	%r167, %r166, %r7;
	shl.b32 	%r168, %r167, 3;
	add.s32 	%r169, %r168, %r4;
	cvt.u64.u32 	%rd61, %r169;
	add.s64 	%rd62, %rd61, %rd2;
	shl.b64 	%rd63, %rd62, 2;
	add.s64 	%rd64, %rd1, %rd63;
	ld.global.nc.f32 	%f193, [%rd3];
	mul.f32 	%f194, %f192, %f193;
	atom.global.add.f32 	%f195, [%rd64], %f194;
	ld.global.nc.f32 	%f196, [%rd3+4];
	mul.f32 	%f197, %f192, %f196;
	atom.global.add.f32 	%f198, [%rd64+4], %f197;
	mul.f32 	%f19, %f10, %f11;
	mov.b32 	%r210, 0;
	mov.b32 	%r209, 1;
	@%p35 bra 	$L__BB26_27;
	setp.gt.u32 	%p37, %r11, %r7;
	mov.u32 	%r209, %r11;
	mov.u32 	%r210, %r21;
	@%p37 bra 	$L__BB26_27;
	mad.lo.s32 	%r210, %r28, %r11, %r21;
	mul.lo.s32 	%r209, %r11, %r11;
	setp.gt.u32 	%p38, %r209, %r7;
	@%p38 bra 	$L__BB26_27;
	mad.lo.s32 	%r210, %r10, %r209, %r210;
	mul.lo.s32 	%r209, %r209, %r11;
$L__BB26_27:
	mul.f32 	%f199, %f19, %f16;
	setp.eq.s32 	%p39, %r7, 0;
	setp.gt.u32 	%p40, %r209, %r7;
	xor.b32  	%r172, %r36, %r21;
	selp.b32 	%r173, %r172, %r210, %p40;
	rem.u32 	%r174, %r173, %r7;
	shl.b32 	%r175, %r174, 3;
	add.s32 	%r176, %r175, %r4;
	cvt.u64.u32 	%rd65, %r176;
	add.s64 	%rd66, %rd65, %rd2;
	shl.b64 	%rd67, %rd66, 2;
	add.s64 	%rd68, %rd1, %rd67;
	ld.global.nc.f32 	%f200, [%rd3];
	mul.f32 	%f201, %f199, %f200;
	atom.global.add.f32 	%f202, [%rd68], %f201;
	ld.global.nc.f32 	%f203, [%rd3+4];
	mul.f32 	%f204, %f199, %f203;
	atom.global.add.f32 	%f205, [%rd68+4], %f204;
	add.s32 	%r43, %r10, 1;
	mov.b32 	%r212, 0;
	mov.b32 	%r211, 1;
	@%p39 bra 	$L__BB26_31;
	setp.gt.u32 	%p41, %r11, %r7;
	mov.u32 	%r211, %r11;
	mov.u32 	%r212, %r8;
	@%p41 bra 	$L__BB26_31;
	mad.lo.s32 	%r212, %r9, %r11, %r8;
	mul.lo.s32 	%r211, %r11, %r11;
	setp.gt.u32 	%p42, %r211, %r7;
	@%p42 bra 	$L__BB26_31;
	mad.lo.s32 	%r212, %r43, %r211, %r212;
	mul.lo.s32 	%r211, %r211, %r11;
$L__BB26_31:
	mul.f32 	%f206, %f15, %f12;
	setp.eq.s32 	%p43, %r7, 0;
	setp.gt.u32 	%p44, %r211, %r7;
	add.s32 	%r50, %r19, 83492791;
	xor.b32  	%r51, %r18, %r50;
	xor.b32  	%r179, %r51, %r8;
	selp.b32 	%r180, %r179, %r212, %p44;
	rem.u32 	%r181, %r180, %r7;
	shl.b32 	%r182, %r181, 3;
	add.s32 	%r183, %r182, %r4;
	cvt.u64.u32 	%rd69, %r183;
	add.s64 	%rd70, %rd69, %rd2;
	shl.b64 	%rd71, %rd70, 2;
	add.s64 	%rd72, %rd1, %rd71;
	ld.global.nc.f32 	%f207, [%rd3];
	mul.f32 	%f208, %f206, %f207;
	atom.global.add.f32 	%f209, [%rd72], %f208;
	ld.global.nc.f32 	%f210, [%rd3+4];
	mul.f32 	%f211, %f206, %f210;
	atom.global.add.f32 	%f212, [%rd72+4], %f211;
	mov.b32 	%r214, 0;
	mov.b32 	%r213, 1;
	@%p43 bra 	$L__BB26_35;
	setp.gt.u32 	%p45, %r11, %r7;
	mov.u32 	%r213, %r11;
	mov.u32 	%r214, %r21;
	@%p45 bra 	$L__BB26_35;
	mad.lo.s32 	%r214, %r9, %r11, %r21;
	mul.lo.s32 	%r213, %r11, %r11;
	setp.gt.u32 	%p46, %r213, %r7;
	@%p46 bra 	$L__BB26_35;
	mad.lo.s32 	%r214, %r43, %r213, %r214;
	mul.lo.s32 	%r213, %r213, %r11;
$L__BB26_35:
	mul.f32 	%f213, %f17, %f12;
	setp.eq.s32 	%p47, %r7, 0;
	setp.gt.u32 	%p48, %r213, %r7;
	xor.b32  	%r186, %r51, %r21;
	selp.b32 	%r187, %r186, %r214, %p48;
	rem.u32 	%r188, %r187, %r7;
	shl.b32 	%r189, %r188, 3;
	add.s32 	%r190, %r189, %r4;
	cvt.u64.u32 	%rd73, %r190;
	add.s64 	%rd74, %rd73, %rd2;
	shl.b64 	%rd75, %rd74, 2;
	add.s64 	%rd76, %rd1, %rd75;
	ld.global.nc.f32 	%f214, [%rd3];
	mul.f32 	%f215, %f213, %f214;
	atom.global.add.f32 	%f216, [%rd76], %f215;
	ld.global.nc.f32 	%f217, [%rd3+4];
	mul.f32 	%f218, %f213, %f217;
	atom.global.add.f32 	%f219, [%rd76+4], %f218;
	mov.b32 	%r216, 0;
	mov.b32 	%r215, 1;
	@%p47 bra 	$L__BB26_39;
	setp.gt.u32 	%p49, %r11, %r7;
	mov.u32 	%r215, %r11;
	mov.u32 	%r216, %r8;
	@%p49 bra 	$L__BB26_39;
	mad.lo.s32 	%r216, %r28, %r11, %r8;
	mul.lo.s32 	%r215, %r11, %r11;
	setp.gt.u32 	%p50, %r215, %r7;
	@%p50 bra 	$L__BB26_39;
	mad.lo.s32 	%r216, %r43, %r215, %r216;
	mul.lo.s32 	%r215, %r215, %r11;
$L__BB26_39:
	mul.f32 	%f220, %f18, %f12;
	setp.eq.s32 	%p51, %r7, 0;
	setp.gt.u32 	%p52, %r215, %r7;
	xor.b32  	%r64, %r35, %r50;
	xor.b32  	%r193, %r64, %r8;
	selp.b32 	%r194, %r193, %r216, %p52;
	rem.u32 	%r195, %r194, %r7;
	shl.b32 	%r196, %r195, 3;
	add.s32 	%r197, %r196, %r4;
	cvt.u64.u32 	%rd77, %r197;
	add.s64 	%rd78, %rd77, %rd2;
	shl.b64 	%rd79, %rd78, 2;
	add.s64 	%rd80, %rd1, %rd79;
	ld.global.nc.f32 	%f221, [%rd3];
	mul.f32 	%f222, %f220, %f221;
	atom.global.add.f32 	%f223, [%rd80], %f222;
	ld.global.nc.f32 	%f224, [%rd3+4];
	mul.f32 	%f225, %f220, %f224;
	atom.global.add.f32 	%f226, [%rd80+4], %f225;
	mul.f32 	%f20, %f19, %f12;
	mov.b32 	%r218, 0;
	mov.b32 	%r217, 1;
	@%p51 bra 	$L__BB26_43;
	setp.gt.u32 	%p53, %r11, %r7;
	mov.u32 	%r217, %r11;
	mov.u32 	%r218, %r21;
	@%p53 bra 	$L__BB26_43;
	mad.lo.s32 	%r218, %r28, %r11, %r21;
	mul.lo.s32 	%r217, %r11, %r11;
	setp.gt.u32 	%p54, %r217, %r7;
	@%p54 bra 	$L__BB26_43;
	mad.lo.s32 	%r218, %r43, %r217, %r218;
	mul.lo.s32 	%r217, %r217, %r11;
$L__BB26_43:
	setp.gt.u32 	%p55, %r217, %r7;
	xor.b32  	%r198, %r64, %r21;
	selp.b32 	%r199, %r198, %r218, %p55;
	rem.u32 	%r200, %r199, %r7;
	shl.b32 	%r201, %r200, 3;
	add.s32 	%r202, %r201, %r4;
	cvt.u64.u32 	%rd81, %r202;
	add.s64 	%rd82, %rd81, %rd2;
	shl.b64 	%rd83, %rd82, 2;
	add.s64 	%rd84, %rd1, %rd83;
	ld.global.nc.f32 	%f227, [%rd3];
	mul.f32 	%f228, %f20, %f227;
	atom.global.add.f32 	%f229, [%rd84], %f228;
	ld.global.nc.f32 	%f230, [%rd3+4];
	mul.f32 	%f231, %f20, %f230;
	atom.global.add.f32 	%f232, [%rd84+4], %f231;
	bra.uni 	$L__BB26_46;
$L__BB26_44:
	ld.param.u64 	%rd92, [_Z20kernel_grid_backwardILj3ELj8ELj2EEvPKfS1_S1_PKiPffjjjjj_param_0];
	cvt.rn.f32.u32 	%f100, %r7;
	add.f32 	%f101, %f100, %f100;
	setp.eq.f32 	%p23, %f101, %f100;
	abs.f32 	%f102, %f100;
	mov.f32 	%f103, 0f3F800000;
	sub.f32 	%f104, %f103, %f10;
	sub.f32 	%f105, %f103, %f11;
	mul.f32 	%f106, %f104, %f105;
	sub.f32 	%f107, %f103, %f12;
	mul.f32 	%f108, %f106, %f107;
	lg2.approx.f32 	%f109, %f102;
	mul.f32 	%f110, %f109, 0fBF2AAAAB;
	ex2.approx.ftz.f32 	%f111, %f110;
	mul.f32 	%f112, %f102, %f111;
	neg.f32 	%f113, %f112;
	mul.f32 	%f114, %f111, %f113;
	fma.rn.f32 	%f115, %f112, %f114, 0f3F800000;
	mul.f32 	%f116, %f115, 0f3EAAAAAB;
	fma.rn.f32 	%f117, %f112, %f116, %f112;
	selp.f32 	%f118, %f101, %f117, %p23;
	cvt.rzi.u32.f32 	%r104, %f118;
	rem.u32 	%r105, %r8, %r104;
	rem.u32 	%r106, %r9, %r104;
	mul.lo.s32 	%r107, %r106, %r104;
	add.s32 	%r108, %r107, %r105;
	mul.lo.s32 	%r109, %r104, %r104;
	rem.u32 	%r110, %r10, %r104;
	mul.lo.s32 	%r111, %r110, %r109;
	add.s32 	%r112, %r111, %r108;
	shl.b32 	%r113, %r112, 3;
	add.s32 	%r114, %r113, %r4;
	cvt.u64.u32 	%rd16, %r114;
	add.s64 	%rd17, %rd16, %rd2;
	shl.b64 	%rd18, %rd17, 2;
	add.s64 	%rd19, %rd1, %rd18;
	cvta.to.global.u64 	%rd20, %rd92;
	mul.wide.u32 	%rd21, %r6, 4;
	add.s64 	%rd22, %rd20, %rd21;
	ld.global.nc.f32 	%f119, [%rd22];
	mul.f32 	%f120, %f108, %f119;
	atom.global.add.f32 	%f121, [%rd19], %f120;
	ld.global.nc.f32 	%f122, [%rd22+4];
	mul.f32 	%f123, %f108, %f122;
	atom.global.add.f32 	%f124, [%rd19+4], %f123;
	add.s32 	%r115, %r8, 1;
	mul.f32 	%f125, %f10, %f105;
	mul.f32 	%f126, %f125, %f107;
	rem.u32 	%r116, %r115, %r104;
	add.s32 	%r117, %r107, %r116;
	add.s32 	%r118, %r111, %r117;
	shl.b32 	%r119, %r118, 3;
	add.s32 	%r120, %r119, %r4;
	cvt.u64.u32 	%rd23, %r120;
	add.s64 	%rd24, %rd23, %rd2;
	shl.b64 	%rd25, %rd24, 2;
	add.s64 	%rd26, %rd1, %rd25;
	ld.global.nc.f32 	%f127, [%rd22];
	mul.f32 	%f128, %f126, %f127;
	atom.global.add.f32 	%f129, [%rd26], %f128;
	ld.global.nc.f32 	%f130, [%rd22+4];
	mul.f32 	%f131, %f126, %f130;
	atom.global.add.f32 	%f132, [%rd26+4], %f131;
	add.s32 	%r121, %r9, 1;
	mul.f32 	%f133, %f104, %f11;
	mul.f32 	%f134, %f133, %f107;
	rem.u32 	%r122, %r121, %r104;
	mul.lo.s32 	%r123, %r122, %r104;
	add.s32 	%r124, %r123, %r105;
	add.s32 	%r125, %r111, %r124;
	shl.b32 	%r126, %r125, 3;
	add.s32 	%r127, %r126, %r4;
	cvt.u64.u32 	%rd27, %r127;
	add.s64 	%rd28, %rd27, %rd2;
	shl.b64 	%rd29, %rd28, 2;
	add.s64 	%rd30, %rd1, %rd29;
	ld.global.nc.f32 	%f135, [%rd22];
	mul.f32 	%f136, %f134, %f135;
	atom.global.add.f32 	%f137, [%rd30], %f136;
	ld.global.nc.f32 	%f138, [%rd22+4];
	mul.f32 	%f139, %f134, %f138;
	atom.global.add.f32 	%f140, [%rd30+4], %f139;
	mul.f32 	%f141, %f10, %f11;
	mul.f32 	%f142, %f141, %f107;
	add.s32 	%r128, %r123, %r116;
	add.s32 	%r129, %r111, %r128;
	shl.b32 	%r130, %r129, 3;
	add.s32 	%r131, %r130, %r4;
	cvt.u64.u32 	%rd31, %r131;
	add.s64 	%rd32, %rd31, %rd2;
	shl.b64 	%rd33, %rd32, 2;
	add.s64 	%rd34, %rd1, %rd33;
	ld.global.nc.f32 	%f143, [%rd22];
	mul.f32 	%f144, %f142, %f143;
	atom.global.add.f32 	%f145, [%rd34], %f144;
	ld.global.nc.f32 	%f146, [%rd22+4];
	mul.f32 	%f147, %f142, %f146;
	atom.global.add.f32 	%f148, [%rd34+4], %f147;
	add.s32 	%r132, %r10, 1;
	mul.f32 	%f149, %f106, %f12;
	rem.u32 	%r133, %r132, %r104;
	mul.lo.s32 	%r134, %r133, %r109;
	add.s32 	%r135, %r134, %r108;
	shl.b32 	%r136, %r135, 3;
	add.s32 	%r137, %r136, %r4;
	cvt.u64.u32 	%rd35, %r137;
	add.s64 	%rd36, %rd35, %rd2;
	shl.b64 	%rd37, %rd36, 2;
	add.s64 	%rd38, %rd1, %rd37;
	ld.global.nc.f32 	%f150, [%rd22];
	mul.f32 	%f151, %f149, %f150;
	atom.global.add.f32 	%f152, [%rd38], %f151;
	ld.global.nc.f32 	%f153, [%rd22+4];
	mul.f32 	%f154, %f149, %f153;
	atom.global.add.f32 	%f155, [%rd38+4], %f154;
	mul.f32 	%f156, %f125, %f12;
	add.s32 	%r138, %r134, %r117;
	shl.b32 	%r139, %r138, 3;
	add.s32 	%r140, %r139, %r4;
	cvt.u64.u32 	%rd39, %r140;
	add.s64 	%rd40, %rd39, %rd2;
	shl.b64 	%rd41, %rd40, 2;
	add.s64 	%rd42, %rd1, %rd41;
	ld.global.nc.f32 	%f157, [%rd22];
	mul.f32 	%f158, %f156, %f157;
	atom.global.add.f32 	%f159, [%rd42], %f158;
	ld.global.nc.f32 	%f160, [%rd22+4];
	mul.f32 	%f161, %f156, %f160;
	atom.global.add.f32 	%f162, [%rd42+4], %f161;
	mul.f32 	%f163, %f133, %f12;
	add.s32 	%r141, %r134, %r124;
	shl.b32 	%r142, %r141, 3;
	add.s32 	%r143, %r142, %r4;
	cvt.u64.u32 	%rd43, %r143;
	add.s64 	%rd44, %rd43, %rd2;
	shl.b64 	%rd45, %rd44, 2;
	add.s64 	%rd46, %rd1, %rd45;
	ld.global.nc.f32 	%f164, [%rd22];
	mul.f32 	%f165, %f163, %f164;
	atom.global.add.f32 	%f166, [%rd46], %f165;
	ld.global.nc.f32 	%f167, [%rd22+4];
	mul.f32 	%f168, %f163, %f167;
	atom.global.add.f32 	%f169, [%rd46+4], %f168;
	mul.f32 	%f170, %f141, %f12;
	add.s32 	%r144, %r134, %r128;
	shl.b32 	%r145, %r144, 3;
	add.s32 	%r146, %r145, %r4;
	cvt.u64.u32 	%rd47, %r146;
	add.s64 	%rd48, %rd47, %rd2;
	shl.b64 	%rd49, %rd48, 2;
	add.s64 	%rd50, %rd1, %rd49;
	ld.global.nc.f32 	%f171, [%rd22];
	mul.f32 	%f172, %f170, %f171;
	atom.global.add.f32 	%f173, [%rd50], %f172;
	ld.global.nc.f32 	%f174, [%rd22+4];
	mul.f32 	%f175, %f170, %f174;
	atom.global.add.f32 	%f176, [%rd50+4], %f175;
	bra.uni 	$L__BB26_46;
$L__BB26_45:
	ld.param.u64 	%rd94, [_Z20kernel_grid_backwardILj3ELj8ELj2EEvPKfS1_S1_PKiPffjjjjj_param_0];
	cvt.u64.u32 	%rd85, %r4;
	add.s64 	%rd86, %rd85, %rd2;
	shl.b64 	%rd87, %rd86, 2;
	add.s64 	%rd88, %rd1, %rd87;
	cvta.to.global.u64 	%rd89, %rd94;
	mul.wide.u32 	%rd90, %r6, 4;
	add.s64 	%rd91, %rd89, %rd90;
	mov.f32 	%f233, 0f3F800000;
	sub.f32 	%f234, %f233, %f10;
	sub.f32 	%f235, %f233, %f11;
	mul.f32 	%f236, %f234, %f235;
	sub.f32 	%f237, %f233, %f12;
	mul.f32 	%f238, %f236, %f237;
	ld.global.nc.f32 	%f239, [%rd91];
	mul.f32 	%f240, %f238, %f239;
	atom.global.add.f32 	%f241, [%rd88], %f240;
	ld.global.nc.f32 	%f242, [%rd91+4];
	mul.f32 	%f243, %f238, %f242;
	atom.global.add.f32 	%f244, [%rd88+4], %f243;
	mul.f32 	%f245, %f10, %f235;
	mul.f32 	%f246, %f245, %f237;
	ld.global.nc.f32 	%f247, [%rd91];
	mul.f32 	%f248, %f246, %f247;
	atom.global.add.f32 	%f249, [%rd88], %f248;
	ld.global.nc.f32 	%f250, [%rd91+4];
	mul.f32 	%f251, %f246, %f250;
	atom.global.add.f32 	%f252, [%rd88+4], %f251;
	mul.f32 	%f253, %f234, %f11;
	mul.f32 	%f254, %f253, %f237;
	ld.global.nc.f32 	%f255, [%rd91];
	mul.f32 	%f256, %f254, %f255;
	atom.global.add.f32 	%f257, [%rd88], %f256;
	ld.global.nc.f32 	%f258, [%rd91+4];
	mul.f32 	%f259, %f254, %f258;
	atom.global.add.f32 	%f260, [%rd88+4], %f259;
	mul.f32 	%f261, %f10, %f11;
	mul.f32 	%f262, %f261, %f237;
	ld.global.nc.f32 	%f263, [%rd91];
	mul.f32 	%f264, %f262, %f263;
	atom.global.add.f32 	%f265, [%rd88], %f264;
	ld.global.nc.f32 	%f266, [%rd91+4];
	mul.f32 	%f267, %f262, %f266;
	atom.global.add.f32 	%f268, [%rd88+4], %f267;
	mul.f32 	%f269, %f236, %f12;
	ld.global.nc.f32 	%f270, [%rd91];
	mul.f32 	%f271, %f269, %f270;
	atom.global.add.f32 	%f272, [%rd88], %f271;
	ld.global.nc.f32 	%f273, [%rd91+4];
	mul.f32 	%f274, %f269, %f273;
	atom.global.add.f32 	%f275, [%rd88+4], %f274;
	mul.f32 	%f276, %f245, %f12;
	ld.global.nc.f32 	%f277, [%rd91];
	mul.f32 	%f278, %f276, %f277;
	atom.global.add.f32 	%f279, [%rd88], %f278;
	ld.global.nc.f32 	%f280, [%rd91+4];
	mul.f32 	%f281, %f276, %f280;
	atom.global.add.f32 	%f282, [%rd88+4], %f281;
	mul.f32 	%f283, %f253, %f12;
	ld.global.nc.f32 	%f284, [%rd91];
	mul.f32 	%f285, %f283, %f284;
	atom.global.add.f32 	%f286, [%rd88], %f285;
	ld.global.nc.f32 	%f287, [%rd91+4];
	mul.f32 	%f288, %f283, %f287;
	atom.global.add.f32 	%f289, [%rd88+4], %f288;
	mul.f32 	%f290, %f261, %f12;
	ld.global.nc.f32 	%f291, [%rd91];
	mul.f32 	%f292, %f290, %f291;
	atom.global.add.f32 	%f293, [%rd88], %f292;
	ld.global.nc.f32 	%f294, [%rd91+4];
	mul.f32 	%f295, %f290, %f294;
	atom.global.add.f32 	%f296, [%rd88+4], %f295;
$L__BB26_46:
	ret;

}
	// .globl	_Z21kernel_input_backwardILj3ELj8EEvPKfS1_Pfjjj
.visible .entry _Z21kernel_input_backwardILj3ELj8EEvPKfS1_Pfjjj(
	.param .u64 .ptr .align 1 _Z21kernel_input_backwardILj3ELj8EEvPKfS1_Pfjjj_param_0,
	.param .u64 .ptr .align 1 _Z21kernel_input_backwardILj3ELj8EEvPKfS1_Pfjjj_param_1,
	.param .u64 .ptr .align 1 _Z21kernel_input_backwardILj3ELj8EEvPKfS1_Pfjjj_param_2,
	.param .u32 _Z21kernel_input_backwardILj3ELj8EEvPKfS1_Pfjjj_param_3,
	.param .u32 _Z21kernel_input_backwardILj3ELj8EEvPKfS1_Pfjjj_param_4,
	.param .u32 _Z21kernel_input_backwardILj3ELj8EEvPKfS1_Pfjjj_param_5
)
{
	.reg .pred 	%p<4>;
	.reg .b32 	%r<29>;
	.reg .b32 	%f<28>;
	.reg .b64 	%rd<22>;

	ld.param.u64 	%rd6, [_Z21kernel_input_backwardILj3ELj8EEvPKfS1_Pfjjj_param_0];
	ld.param.u64 	%rd7, [_Z21kernel_input_backwardILj3ELj8EEvPKfS1_Pfjjj_param_1];
	ld.param.u64 	%rd8, [_Z21kernel_input_backwardILj3ELj8EEvPKfS1_Pfjjj_param_2];
	ld.param.u32 	%r11, [_Z21kernel_input_backwardILj3ELj8EEvPKfS1_Pfjjj_param_4];
	ld.param.u32 	%r12, [_Z21kernel_input_backwardILj3ELj8EEvPKfS1_Pfjjj_param_5];
	mov.u32 	%r13, %tid.x;
	mov.u32 	%r14, %ctaid.x;
	mov.u32 	%r15, %ntid.x;
	mad.lo.s32 	%r1, %r14, %r15, %r13;
	mul.lo.s32 	%r2, %r11, 3;
	setp.ge.u32 	%p1, %r1, %r2;
	@%p1 bra 	$L__BB27_5;
	setp.eq.s32 	%p2, %r12, 0;
	@%p2 bra 	$L__BB27_5;
	mul.hi.u32 	%r17, %r1, -1431655765;
	shr.u32 	%r18, %r17, 1;
	mov.u32 	%r19, %ctaid.y;
	mad.lo.s32 	%r20, %r11, %r19, %r18;
	mul.lo.s32 	%r21, %r20, %r12;
	mul.lo.s32 	%r22, %r2, %r19;
	cvt.u64.u32 	%rd9, %r22;
	mad.lo.s32 	%r23, %r18, 536870909, %r1;
	shl.b32 	%r26, %r23, 3;
	cvt.u64.u32 	%rd10, %r1;
	add.s64 	%rd11, %rd9, %rd10;
	cvta.to.global.u64 	%rd12, %rd8;
	shl.b64 	%rd13, %rd11, 2;
	add.s64 	%rd1, %rd12, %rd13;
	ld.global.f32 	%f27, [%rd1];
	neg.s32 	%r28, %r12;
	cvta.to.global.u64 	%rd2, %rd6;
	cvta.to.global.u64 	%rd3, %rd7;
	mul.lo.s32 	%r24, %r21, 24;
	cvt.u64.u32 	%rd4, %r24;
	shl.b32 	%r25, %r21, 3;
	cvt.u64.u32 	%rd5, %r25;
	mov.b32 	%r27, 0;
$L__BB27_3:
	cvt.u64.u32 	%rd14, %r27;
	add.s64 	%rd15, %rd14, %rd5;
	shl.b64 	%rd16, %rd15, 2;
	add.s64 	%rd17, %rd2, %rd16;
	ld.global.nc.f32 	%f4, [%rd17];
	cvt.u64.u32 	%rd18, %r26;
	add.s64 	%rd19, %rd18, %rd4;
	shl.b64 	%rd20, %rd19, 2;
	add.s64 	%rd21, %rd3, %rd20;
	ld.global.nc.f32 	%f5, [%rd21];
	fma.rn.f32 	%f6, %f4, %f5, %f27;
	ld.global.nc.f32 	%f7, [%rd17+4];
	ld.global.nc.f32 	%f8, [%rd21+4];
	fma.rn.f32 	%f9, %f7, %f8, %f6;
	ld.global.nc.f32 	%f10, [%rd17+8];
	ld.global.nc.f32 	%f11, [%rd21+8];
	fma.rn.f32 	%f12, %f10, %f11, %f9;
	ld.global.nc.f32 	%f13, [%rd17+12];
	ld.global.nc.f32 	%f14, [%rd21+12];
	fma.rn.f32 	%f15, %f13, %f14, %f12;
	ld.global.nc.f32 	%f16, [%rd17+16];
	ld.global.nc.f32 	%f17, [%rd21+16];
	fma.rn.f32 	%f18, %f16, %f17, %f15;
	ld.global.nc.f32 	%f19, [%rd17+20];
	ld.global.nc.f32 	%f20, [%rd21+20];
	fma.rn.f32 	%f21, %f19, %f20, %f18;
	ld.global.nc.f32 	%f22, [%rd17+24];
	ld.global.nc.f32 	%f23, [%rd21+24];
	fma.rn.f32 	%f24, %f22, %f23, %f21;
	ld.global.nc.f32 	%f25, [%rd17+28];
	ld.global.nc.f32 	%f26, [%rd21+28];
	fma.rn.f32 	%f27, %f25, %f26, %f24;
	add.s32 	%r28, %r28, 1;
	setp.ne.s32 	%p3, %r28, 0;
	add.s32 	%r27, %r27, 8;
	add.s32 	%r26, %r26, 24;
	@%p3 bra 	$L__BB27_3;
	st.global.f32 	[%rd1], %f27;
$L__BB27_5:
	ret;

}
	// .globl	_Z20kernel_grid_backwardILj3ELj32ELj4EEvPKfS1_S1_PKiPffjjjjj
.visible .entry _Z20kernel_grid_backwardILj3ELj32ELj4EEvPKfS1_S1_PKiPffjjjjj(
	.param .u64 .ptr .align 1 _Z20kernel_grid_backwardILj3ELj32ELj4EEvPKfS1_S1_PKiPffjjjjj_param_0,
	.param .u64 .ptr .align 1 _Z20kernel_grid_backwardILj3ELj32ELj4EEvPKfS1_S1_PKiPffjjjjj_param_1,
	.param .u64 .ptr .align 1 _Z20kernel_grid_backwardILj3ELj32ELj4EEvPKfS1_S1_PKiPffjjjjj_param_2,
	.param .u64 .ptr .align 1 _Z20kernel_grid_backwardILj3ELj32ELj4EEvPKfS1_S1_PKiPffjjjjj_param_3,
	.param .u64 .ptr .align 1 _Z20kernel_grid_backwardILj3ELj32ELj4EEvPKfS1_S1_PKiPffjjjjj_param_4,
	.param .f32 _Z20kernel_grid_backwardILj3ELj32ELj4EEvPKfS1_S1_PKiPffjjjjj_param_5,
	.param .u32 _Z20kernel_grid_backwardILj3ELj32ELj4EEvPKfS1_S1_PKiPffjjjjj_param_6,
	.param .u32 _Z20kernel_grid_backwardILj3ELj32ELj4EEvPKfS1_S1_PKiPffjjjjj_param_7,
	.param .u32 _Z20kernel_grid_backwardILj3ELj32ELj4EEvPKfS1_S1_PKiPffjjjjj_param_8,
	.param .u32 _Z20kernel_grid_backwardILj3ELj32ELj4EEvPKfS1_S1_PKiPffjjjjj_param_9,
	.param .u32 _Z20kernel_grid_backwardILj3ELj32ELj4EEvPKfS1_S1_PKiPffjjjjj_param_10
)
{
	.reg .pred 	%p<56>;
	.reg .b32 	%r<231>;
	.reg .b32 	%f<443>;
	.reg .b64 	%rd<98>;

	ld.param.u64 	%rd5, [_Z20kernel_grid_backwardILj3ELj32ELj4EEvPKfS1_S1_PKiPffjjjjj_param_0];
	ld.param.u64 	%rd6, [_Z20kernel_grid_backwardILj3ELj32ELj4EEvPKfS1_S1_PKiPffjjjjj_param_1];
	ld.param.u64 	%rd7, [_Z20kernel_grid_backwardILj3ELj32ELj4EEvPKfS1_S1_PKiPffjjjjj_param_3];
	ld.param.u64 	%rd8, [_Z20kernel_grid_backwardILj3ELj32ELj4EEvPKfS1_S1_PKiPffjjjjj_param_4];
	ld.param.f32 	%f21, [_Z20kernel_grid_backwardILj3ELj32ELj4EEvPKfS1_S1_PKiPffjjjjj_param_5];
	ld.param.u32 	%r71, [_Z20kernel_grid_backwardILj3ELj32ELj4EEvPKfS1_S1_PKiPffjjjjj_param_7];
	ld.param.u32 	%r72, [_Z20kernel_grid_backwardILj3ELj32ELj4EEvPKfS1_S1_PKiPffjjjjj_param_8];
	ld.param.u32 	%r73, [_Z20kernel_grid_backwardILj3ELj32ELj4EEvPKfS1_S1_PKiPffjjjjj_param_9];
	ld.param.u32 	%r74, [_Z20kernel_grid_backwardILj3ELj32ELj4EEvPKfS1_S1_PKiPffjjjjj_param_10];
	cvta.to.global.u64 	%rd1, %rd8;
	cvta.to.global.u64 	%rd2, %rd5;
	mov.u32 	%r75, %ctaid.x;
	mov.u32 	%r76, %ntid.x;
	mov.u32 	%r77, %tid.x;
	mad.lo.s32 	%r1, %r75, %r76, %r77;
	shr.u32 	%r2, %r1, 3;
	and.b32  	%r3, %r2, 134217727;
	setp.ge.u32 	%p1, %r3, %r71;
	mov.f32 	%f442, 0f3F800000;
	@%p1 bra 	$L__BB28_46;
	cvta.to.global.u64 	%rd9, %rd7;
	mov.u32 	%r78, %ctaid.y;
	shl.b32 	%r79, %r1, 2;
	shl.b32 	%r80, %r2, 5;
	sub.s32 	%r4, %r79, %r80;
	mov.u32 	%r81, %ctaid.z;
	mul.wide.u32 	%rd10, %r72, 4;
	add.s64 	%rd11, %rd9, %rd10;
	ld.global.nc.u32 	%r82, [%rd11];
	mul.lo.s32 	%r83, %r71, %r81;
	mul.wide.u32 	%rd12, %r78, 4;
	add.s64 	%rd13, %rd9, %rd12;
	ld.global.nc.u32 	%r84, [%rd13];
	mad.lo.s32 	%r85, %r82, %r81, %r84;
	shl.b32 	%r86, %r85, 5;
	cvt.u64.u32 	%rd3, %r86;
	add.s32 	%r5, %r83, %r3;
	add.s32 	%r87, %r83, %r2;
	mad.lo.s32 	%r88, %r87, %r72, %r78;
	shl.b32 	%r89, %r88, 5;
	add.s32 	%r6, %r89, %r4;
	ld.global.nc.u32 	%r90, [%rd13+4];
	sub.s32 	%r7, %r90, %r84;
	cvt.rn.f32.u32 	%f1, %r78;
	mul.f32 	%f23, %f1, 0f3F000000;
	cvt.rzi.f32.f32 	%f24, %f23;
	add.f32 	%f25, %f24, %f24;
	sub.f32 	%f26, %f1, %f25;
	abs.f32 	%f2, %f26;
	abs.f32 	%f3, %f21;
	setp.lt.f32 	%p2, %f3, 0f00800000;
	mul.f32 	%f27, %f3, 0f4B800000;
	selp.f32 	%f28, %f27, %f3, %p2;
	selp.f32 	%f29, 0fC1C00000, 0f00000000, %p2;
	mov.b32 	%r91, %f28;
	add.s32 	%r92, %r91, -1060439283;
	and.b32  	%r93, %r92, -8388608;
	sub.s32 	%r94, %r91, %r93;
	mov.b32 	%f30, %r94;
	cvt.rn.f32.s32 	%f31, %r93;
	fma.rn.f32 	%f32, %f31, 0f34000000, %f29;
	add.f32 	%f33, %f30, 0fBF800000;
	add.f32 	%f34, %f30, 0f3F800000;
	rcp.approx.ftz.f32 	%f35, %f34;
	add.f32 	%f36, %f33, %f33;
	mul.f32 	%f37, %f36, %f35;
	mul.f32 	%f38, %f37, %f37;
	sub.f32 	%f39, %f33, %f37;
	add.f32 	%f40, %f39, %f39;
	neg.f32 	%f41, %f37;
	fma.rn.f32 	%f42, %f41, %f33, %f40;
	mul.rn.f32 	%f43, %f35, %f42;
	fma.rn.f32 	%f44, %f38, 0f3A2C32E4, 0f3B52E7DB;
	fma.rn.f32 	%f45, %f44, %f38, 0f3C93BB73;
	fma.rn.f32 	%f46, %f45, %f38, 0f3DF6384F;
	mul.rn.f32 	%f47, %f46, %f38;
	fma.rn.f32 	%f48, %f37, 0f3FB8AA3B, %f32;
	sub.f32 	%f49, %f32, %f48;
	fma.rn.f32 	%f50, %f37, 0f3FB8AA3B, %f49;
	fma.rn.f32 	%f51, %f43, 0f3FB8AA3B, %f50;
	fma.rn.f32 	%f52, %f37, 0f32A55E34, %f51;
	mul.f32 	%f53, %f47, 0f40400000;
	fma.rn.f32 	%f54, %f53, %f43, %f52;
	fma.rn.f32 	%f55, %f47, %f37, %f54;
	add.rn.f32 	%f56, %f48, %f55;
	neg.f32 	%f57, %f48;
	add.rn.f32 	%f58, %f56, %f57;
	neg.f32 	%f59, %f58;
	add.rn.f32 	%f60, %f55, %f59;
	mul.rn.f32 	%f61, %f56, %f1;
	neg.f32 	%f62, %f61;
	fma.rn.f32 	%f63, %f56, %f1, %f62;
	fma.rn.f32 	%f64, %f60, %f1, %f63;
	cvt.rni.f32.f32 	%f65, %f61;
	sub.f32 	%f66, %f61, %f65;
	add.f32 	%f67, %f66, %f64;
	fma.rn.f32 	%f68, %f67, 0f391FCB8E, 0f3AAF85ED;
	fma.rn.f32 	%f69, %f68, %f67, 0f3C1D9856;
	fma.rn.f32 	%f70, %f69, %f67, 0f3D6357BB;
	fma.rn.f32 	%f71, %f70, %f67, 0f3E75FDEC;
	fma.rn.f32 	%f72, %f71, %f67, 0f3F317218;
	fma.rn.f32 	%f73, %f72, %f67, 0f3F800000;
	cvt.rzi.s32.f32 	%r95, %f65;
	setp.gt.f32 	%p3, %f65, 0f00000000;
	selp.b32 	%r96, 0, -2097152000, %p3;
	add.s32 	%r97, %r96, 2130706432;
	mov.b32 	%f74, %r97;
	mul.f32 	%f75, %f73, %f74;
	shl.b32 	%r98, %r95, 23;
	sub.s32 	%r99, %r98, %r96;
	mov.b32 	%f76, %r99;
	mul.f32 	%f77, %f75, %f76;
	abs.f32 	%f78, %f61;
	setp.gt.f32 	%p4, %f78, 0f43180000;
	setp.lt.f32 	%p5, %f61, 0f00000000;
	selp.f32 	%f79, 0f00000000, 0f7F800000, %p5;
	selp.f32 	%f4, %f79, %f77, %p4;
	setp.eq.f32 	%p6, %f21, 0f3F800000;
	setp.eq.s32 	%p7, %r78, 0;
	or.pred  	%p8, %p7, %p6;
	@%p8 bra 	$L__BB28_9;
	setp.num.f32 	%p9, %f3, %f3;
	abs.f32 	%f80, %f1;
	setp.num.f32 	%p10, %f80, %f80;
	and.pred  	%p11, %p9, %p10;
	@%p11 bra 	$L__BB28_4;
	add.rn.f32 	%f442, %f21, %f1;
	bra.uni 	$L__BB28_9;
$L__BB28_4:
	setp.neu.f32 	%p12, %f21, 0f00000000;
	setp.neu.f32 	%p13, %f3, 0f7F800000;
	and.pred  	%p14, %p12, %p13;
	@%p14 bra 	$L__BB28_6;
	setp.neu.f32 	%p20, %f2, 0f3F800000;
	add.f32 	%f83, %f21, %f21;
	mov.b32 	%r100, %f83;
	and.b32  	%r101, %r100, 2147483647;
	mov.b32 	%f84, %r101;
	selp.f32 	%f442, %f84, %f83, %p20;
	bra.uni 	$L__BB28_9;
$L__BB28_6:
	setp.eq.f32 	%p15, %f21, 0fBF800000;
	setp.eq.f32 	%p16, %f80, 0f7F800000;
	and.pred  	%p17, %p15, %p16;
	@%p17 bra 	$L__BB28_9;
	setp.geu.f32 	%p18, %f21, 0f00000000;
	mov.f32 	%f442, %f4;
	@%p18 bra 	$L__BB28_9;
	setp.neu.f32 	%p19, %f2, 0f3F800000;
	neg.f32 	%f82, %f4;
	selp.f32 	%f442, %f4, %f82, %p19;
$L__BB28_9:
	mul.lo.s32 	%r102, %r5, 3;
	cvt.rn.f32.u32 	%f85, %r73;
	fma.rn.f32 	%f86, %f442, %f85, 0fBF800000;
	cvt.rpi.f32.f32 	%f87, %f86;
	cvt.rzi.u32.f32 	%r103, %f87;
	cvta.to.global.u64 	%rd14, %rd6;
	mul.wide.u32 	%rd15, %r102, 4;
	add.s64 	%rd16, %rd14, %rd15;
	ld.global.nc.f32 	%f88, [%rd16];
	fma.rn.f32 	%f89, %f86, %f88, 0f3F000000;
	cvt.rmi.f32.f32 	%f90, %f89;
	cvt.rzi.u32.f32 	%r8, %f90;
	cvt.rn.f32.u32 	%f91, %r8;
	sub.f32 	%f10, %f89, %f91;
	ld.global.nc.f32 	%f92, [%rd16+4];
	fma.rn.f32 	%f93, %f86, %f92, 0f3F000000;
	cvt.rmi.f32.f32 	%f94, %f93;
	cvt.rzi.u32.f32 	%r9, %f94;
	cvt.rn.f32.u32 	%f95, %r9;
	sub.f32 	%f11, %f93, %f95;
	ld.global.nc.f32 	%f96, [%rd16+8];
	fma.rn.f32 	%f97, %f86, %f96, 0f3F000000;
	cvt.rmi.f32.f32 	%f98, %f97;
	cvt.rzi.u32.f32 	%r10, %f98;
	cvt.rn.f32.u32 	%f99, %r10;
	sub.f32 	%f12, %f97, %f99;
	add.s32 	%r11, %r103, 2;
	setp.eq.s32 	%p21, %r74, 1;
	@%p21 bra 	$L__BB28_44;
	setp.ne.s32 	%p22, %r74, 0;
	@%p22 bra 	$L__BB28_45;
	setp.eq.s32 	%p24, %r7, 0;
	mov.f32 	%f225, 0f3F800000;
	sub.f32 	%f13, %f225, %f10;
	sub.f32 	%f14, %f225, %f11;
	mul.f32 	%f15, %f13, %f14;
	sub.f32 	%f16, %f225, %f12;
	mov.b32 	%r216, 0;
	mov.b32 	%r215, 1;
	@%p24 bra 	$L__BB28_15;
	setp.gt.u32 	%p25, %r11, %r7;
	mov.u32 	%r215, %r11;
	mov.u32 	%r216, %r8;
	@%p25 bra 	$L__BB28_15;
	mad.lo.s32 	%r216, %r9, %r11, %r8;
	mul.lo.s32 	%r215, %r11, %r11;
	setp.gt.u32 	%p26, %r215, %r7;
	@%p26 bra 	$L__BB28_15;
	mad.lo.s32 	%r216, %r10, %r215, %r216;
	mul.lo.s32 	%r215, %r215, %r11;
$L__BB28_15:
	mul.f32 	%f226, %f15, %f16;
	setp.eq.s32 	%p27, %r7, 0;
	setp.gt.u32 	%p28, %r215, %r7;
	mul.lo.s32 	%r18, %r9, 19349663;
	mul.lo.s32 	%r19, %r10, 83492791;
	xor.b32  	%r20, %r18, %r19;
	xor.b32  	%r157, %r20, %r8;
	selp.b32 	%r158, %r157, %r216, %p28;
	rem.u32 	%r159, %r158, %r7;
	shl.b32 	%r160, %r159, 5;
	add.s32 	%r161, %r160, %r4;
	cvt.u64.u32 	%rd53, %r161;
	add.s64 	%rd54, %rd53, %rd3;
	shl.b64 	%rd55, %rd54, 2;
	add.s64 	%rd56, %rd1, %rd55;
	mul.wide.u32 	%rd57, %r6, 4;
	add.s64 	%rd4, %rd2, %rd57;
	ld.global.nc.f32 	%f227, [%rd4];
	mul.f32 	%f228, %f226, %f227;
	atom.global.add.f32 	%f229, [%rd56], %f228;
	ld.global.nc.f32 	%f230, [%rd4+4];
	mul.f32 	%f231, %f226, %f230;
	atom.global.add.f32 	%f232, [%rd56+4], %f231;
	ld.global.nc.f32 	%f233, [%rd4+8];
	mul.f32 	%f234, %f226, %f233;
	atom.global.add.f32 	%f235, [%rd56+8], %f234;
	ld.global.nc.f32 	%f236, [%rd4+12];
	mul.f32 	%f237, %f226, %f236;
	atom.global.add.f32 	%f238, [%rd56+12], %f237;
	add.s32 	%r21, %r8, 1;
	mul.f32 	%f17, %f10, %f14;
	mov.b32 	%r218, 0;
	mov.b32 	%r217, 1;
	@%p27 bra 	$L__BB28_19;
	setp.gt.u32 	%p29, %r11, %r7;
	mov.u32 	%r217, %r11;
	mov.u32 	%r218, %r21;
	@%p29 bra 	$L__BB28_19;
	mad.lo.s32 	%r218, %r9, %r11, %r21;
	mul.lo.s32 	%r217, %r11, %r11;
	setp.gt.u32 	%p30, %r217, %r7;
	@%p30 bra 	$L__BB28_19;
	mad.lo.s32 	%r218, %r10, %r217, %r218;
	mul.lo.s32 	%r217, %r217, %r11;
$L__BB28_19:
	mul.f32 	%f239, %f17, %f16;
	setp.eq.s32 	%p31, %r7, 0;
	setp.gt.u32 	%p32, %r217, %r7;
	xor.b32  	%r164, %r20, %r21;
	selp.b32 	%r165, %r164, %r218, %p32;
	rem.u32 	%r166, %r165, %r7;
	shl.b32 	%r167, %r166, 5;
	add.s32 	%r168, %r167, %r4;
	cvt.u64.u32 	%rd58, %r168;
	add.s64 	%rd59, %rd58, %rd3;
	shl.b64 	%rd60, %rd59, 2;
	add.s64 	%rd61, %rd1, %rd60;
	ld.global.nc.f32 	%f240, [%rd4];
	mul.f32 	%f241, %f239, %f240;
	atom.global.add.f32 	%f242, [%rd61], %f241;
	ld.global.nc.f32 	%f243, [%rd4+4];
	mul.f32 	%f244, %f239, %f243;
	atom.global.add.f32 	%f245, [%rd61+4], %f244;
	ld.global.nc.f32 	%f246, [%rd4+8];
	mul.f32 	%f247, %f239, %f246;
	atom.global.add.f32 	%f248, [%rd61+8], %f247;
	ld.global.nc.f32 	%f249, [%rd4+12];
	mul.f32 	%f250, %f239, %f249;
	atom.global.add.f32 	%f251, [%rd61+12], %f250;
	add.s32 	%r28, %r9, 1;
	mul.f32 	%f18, %f13, %f11;
	mov.b32 	%r220, 0;
	mov.b32 	%r219, 1;
	@%p31 bra 	$L__BB28_23;
	setp.gt.u32 	%p33, %r11, %r7;
	mov.u32 	%r219, %r11;
	mov.u32 	%r220, %r8;
	@%p33 bra 	$L__BB28_23;
	mad.lo.s32 	%r220, %r28, %r11, %r8;
	mul.lo.s32 	%r219, %r11, %r11;
	setp.gt.u32 	%p34, %r219, %r7;
	@%p34 bra 	$L__BB28_23;
	mad.lo.s32 	%r220, %r10, %r219, %r220;
	mul.lo.s32 	%r219, %r219, %r11;
$L__BB28_23:
	mul.f32 	%f252, %f18, %f16;
	setp.eq.s32 	%p35, %r7, 0;
	setp.gt.u32 	%p36, %r219, %r7;
	add.s32 	%r35, %r18, 19349663;
	xor.b32  	%r36, %r35, %r19;
	xor.b32  	%r171, %r36, %r8;
	selp.b32 	%r172, %r171, %r220, %p36;
	rem.u32 	%r173, %r172, %r7;
	shl.b32 	%r174, %r173, 5;
	add.s32 	%r175, %r174, %r4;
	cvt.u64.u32 	%rd62, %r175;
	add.s64 	%rd63, %rd62, %rd3;
	shl.b64 	%rd64, %rd63, 2;
	add.s64 	%rd65, %rd1, %rd64;
	ld.global.nc.f32 	%f253, [%rd4];
	mul.f32 	%f254, %f252, %f253;
	atom.global.add.f32 	%f255, [%rd65], %f254;
	ld.global.nc.f32 	%f256, [%rd4+4];
	mul.f32 	%f257, %f252, %f256;
	atom.global.add.f32 	%f258, [%rd65+4], %f257;
	ld.global.nc.f32 	%f259, [%rd4+8];
	mul.f32 	%f260, %f252, %f259;
	atom.global.add.f32 	%f261, [%rd65+8], %f260;
	ld.global.nc.f32 	%f262, [%rd4+12];
	mul.f32 	%f263, %f252, %f262;
	atom.global.add.f32 	%f264, [%rd65+12], %f263;
	mul.f32 	%f19, %f10, %f11;
	mov.b32 	%r222, 0;
	mov.b32 	%r221, 1;
	@%p35 bra 	$L__BB28_27;
	setp.gt.u32 	%p37, %r11, %r7;
	mov.u32 	%r221, %r11;
	mov.u32 	%r222, %r21;
	@%p37 bra 	$L__BB28_27;
	mad.lo.s32 	%r222, %r28, %r11, %r21;
	mul.lo.s32 	%r221, %r11, %r11;
	setp.gt.u32 	%p38, %r221, %r7;
	@%p38 bra 	$L__BB28_27;
	mad.lo.s32 	%r222, %r10, %r221, %r222;
	mul.lo.s32 	%r221, %r221, %r11;
$L__BB28_27:
	mul.f32 	%f265, %f19, %f16;
	setp.eq.s32 	%p39, %r7, 0;
	setp.gt.u32 	%p40, %r221, %r7;
	xor.b32  	%r178, %r36, %r21;
	selp.b32 	%r179, %r178, %r222, %p40;
	rem.u32 	%r180, %r179, %r7;
	shl.b32 	%r181, %r180, 5;
	add.s32 	%r182, %r181, %r4;
	cvt.u64.u32 	%rd66, %r182;
	add.s64 	%rd67, %rd66, %rd3;
	shl.b64 	%rd68, %rd67, 2;
	add.s64 	%rd69, %rd1, %rd68;
	ld.global.nc.f32 	%f266, [%rd4];
	mul.f32 	%f267, %f265, %f266;
	atom.global.add.f32 	%f268, [%rd69], %f267;
	ld.global.nc.f32 	%f269, [%rd4+4];
	mul.f32 	%f270, %f265, %f269;
	atom.global.add.f32 	%f271, [%rd69+4], %f270;
	ld.global.nc.f32 	%f272, [%rd4+8];
	mul.f32 	%f273, %f265, %f272;
	atom.global.add.f32 	%f274, [%rd69+8], %f273;
	ld.global.nc.f32 	%f275, [%rd4+12];
	mul.f32 	%f276, %f265, %f275;
	atom.global.add.f32 	%f277, [%rd69+12], %f276;
	add.s32 	%r43, %r10, 1;
	mov.b32 	%r224, 0;
	mov.b32 	%r223, 1;
	@%p39 bra 	$L__BB28_31;
	setp.gt.u32 	%p41, %r11, %r7;
	mov.u32 	%r223, %r11;
	mov.u32 	%r224, %r8;
	@%p41 bra 	$L__BB28_31;
	mad.lo.s32 	%r224, %r9, %r11, %r8;
	mul.lo.s32 	%r223, %r11, %r11;
	setp.gt.u32 	%p42, %r223, %r7;
	@%p42 bra 	$L__BB28_31;
	mad.lo.s32 	%r224, %r43, %r223, %r224;
	mul.lo.s32 	%r223, %r223, %r11;
$L__BB28_31:
	mul.f32 	%f278, %f15, %f12;
	setp.eq.s32 	%p43, %r7, 0;
	setp.gt.u32 	%p44, %r223, %r7;
	add.s32 	%r50, %r19, 83492791;
	xor.b32  	%r51, %r18, %r50;
	xor.b32  	%r185, %r51, %r8;
	selp.b32 	%r186, %r185, %r224, %p44;
	rem.u32 	%r187, %r186, %r7;
	shl.b32 	%r188, %r187, 5;
	add.s32 	%r189, %r188, %r4;
	cvt.u64.u32 	%rd70, %r189;
	add.s64 	%rd71, %rd70, %rd3;
	shl.b64 	%rd72, %rd71, 2;
	add.s64 	%rd73, %rd1, %rd72;
	ld.global.nc.f32 	%f279, [%rd4];
	mul.f32 	%f280, %f278, %f279;
	atom.global.add.f32 	%f281, [%rd73], %f280;
	ld.global.nc.f32 	%f282, [%rd4+4];
	mul.f32 	%f283, %f278, %f282;
	atom.global.add.f32 	%f284, [%rd73+4], %f283;
	ld.global.nc.f32 	%f285, [%rd4+8];
	mul.f32 	%f286, %f278, %f285;
	atom.global.add.f32 	%f287, [%rd73+8], %f286;
	ld.global.nc.f32 	%f288, [%rd4+12];
	mul.f32 	%f289, %f278, %f288;
	atom.global.add.f32 	%f290, [%rd73+12], %f289;
	mov.b32 	%r226, 0;
	mov.b32 	%r225, 1;
	@%p43 bra 	$L__BB28_35;
	setp.gt.u32 	%p45, %r11, %r7;
	mov.u32 	%r225, %r11;
	mov.u32 	%r226, %r21;
	@%p45 bra 	$L__BB28_35;
	mad.lo.s32 	%r226, %r9, %r11, %r21;
	mul.lo.s32 	%r225, %r11, %r11;
	setp.gt.u32 	%p46, %r225, %r7;
	@%p46 bra 	$L__BB28_35;
	mad.lo.s32 	%r226, %r43, %r225, %r226;
	mul.lo.s32 	%r225, %r225, %r11;
$L__BB28_35:
	mul.f32 	%f291, %f17, %f12;
	setp.eq.s32 	%p47, %r7, 0;
	setp.gt.u32 	%p48, %r225, %r7;
	xor.b32  	%r192, %r51, %r21;
	selp.b32 	%r193, %r192, %r226, %p48;
	rem.u32 	%r194, %r193, %r7;
	shl.b32 	%r195, %r194, 5;
	add.s32 	%r196, %r195, %r4;
	cvt.u64.u32 	%rd74, %r196;
	add.s64 	%rd75, %rd74, %rd3;
	shl.b64 	%rd76, %rd75, 2;
	add.s64 	%rd77, %rd1, %rd76;
	ld.global.nc.f32 	%f292, [%rd4];
	mul.f32 	%f293, %f291, %f292;
	atom.global.add.f32 	%f294, [%rd77], %f293;
	ld.global.nc.f32 	%f295, [%rd4+4];
	mul.f32 	%f296, %f291, %f295;
	atom.global.add.f32 	%f297, [%rd77+4], %f296;
	ld.global.nc.f32 	%f298, [%rd4+8];
	mul.f32 	%f299, %f291, %f298;
	atom.global.add.f32 	%f300, [%rd77+8], %f299;
	ld.global.nc.f32 	%f301, [%rd4+12];
	mul.f32 	%f302, %f291, %f301;
	atom.global.add.f32 	%f303, [%rd77+12], %f302;
	mov.b32 	%r228, 0;
	mov.b32 	%r227, 1;
	@%p47 bra 	$L__BB28_39;
	setp.gt.u32 	%p49, %r11, %r7;
	mov.u32 	%r227, %r11;
	mov.u32 	%r228, %r8;
	@%p49 bra 	$L__BB28_39;
	mad.lo.s32 	%r228, %r28, %r11, %r8;
	mul.lo.s32 	%r227, %r11, %r11;
	setp.gt.u32 	%p50, %r227, %r7;
	@%p50 bra 	$L__BB28_39;
	mad.lo.s32 	%r228, %r43, %r227, %r228;
	mul.lo.s32 	%r227, %r227, %r11;
$L__BB28_39:
	mul.f32 	%f304, %f18, %f12;
	setp.eq.s32 	%p51, %r7, 0;
	setp.gt.u32 	%p52, %r227, %r7;
	xor.b32  	%r64, %r35, %r50;
	xor.b32  	%r199, %r64, %r8;
	selp.b32 	%r200, %r199, %r228, %p52;
	rem.u32 	%r201, %r200, %r7;
	shl.b32 	%r202, %r201, 5;
	add.s32 	%r203, %r202, %r4;
	cvt.u64.u32 	%rd78, %r203;
	add.s64 	%rd79, %rd78, %rd3;
	shl.b64 	%rd80, %rd79, 2;
	add.s64 	%rd81, %rd1, %rd80;
	ld.global.nc.f32 	%f305, [%rd4];
	mul.f32 	%f306, %f304, %f305;
	atom.global.add.f32 	%f307, [%rd81], %f306;
	ld.global.nc.f32 	%f308, [%rd4+4];
	mul.f32 	%f309, %f304, %f308;
	atom.global.add.f32 	%f310, [%rd81+4], %f309;
	ld.global.nc.f32 	%f311, [%rd4+8];
	mul.f32 	%f312, %f304, %f311;
	atom.global.add.f32 	%f313, [%rd81+8], %f312;
	ld.global.nc.f32 	%f314, [%rd4+12];
	mul.f32 	%f315, %f304, %f314;
	atom.global.add.f32 	%f316, [%rd81+12], %f315;
	mul.f32 	%f20, %f19, %f12;
	mov.b32 	%r230, 0;
	mov.b32 	%r229, 1;
	@%p51 bra 	$L__BB28_43;
	setp.gt.u32 	%p53, %r11, %r7;
	mov.u32 	%r229, %r11;
	mov.u32 	%r230, %r21;
	@%p53 bra 	$L__BB28_43;
	mad.lo.s32 	%r230, %r28, %r11, %r21;
	mul.lo.s32 	%r229, %r11, %r11;
	setp.gt.u32 	%p54, %r229, %r7;
	@%p54 bra 	$L__BB28_43;
	mad.lo.s32 	%r230, %r43, %r229, %r230;
	mul.lo.s32 	%r229, %r229, %r11;
$L__BB28_43:
	setp.gt.u32 	%p55, %r229, %r7;
	xor.b32  	%r204, %r64, %r21;
	selp.b32 	%r205, %r204, %r230, %p55;
	rem.u32 	%r206, %r205, %r7;
	shl.b32 	%r207, %r206, 5;
	add.s32 	%r208, %r207, %r4;
	cvt.u64.u32 	%rd82, %r208;
	add.s64 	%rd83, %rd82, %rd3;
	shl.b64 	%rd84, %rd83, 2;
	add.s64 	%rd85, %rd1, %rd84;
	ld.global.nc.f32 	%f317, [%rd4];
	mul.f32 	%f318, %f20, %f317;
	atom.global.add.f32 	%f319, [%rd85], %f318;
	ld.global.nc.f32 	%f320, [%rd4+4];
	mul.f32 	%f321, %f20, %f320;
	atom.global.add.f32 	%f322, [%rd85+4], %f321;
	ld.global.nc.f32 	%f323, [%rd4+8];
	mul.f32 	%f324, %f20, %f323;
	atom.global.add.f32 	%f325, [%rd85+8], %f324;
	ld.global.nc.f32 	%f326, [%rd4+12];
	mul.f32 	%f327, %f20, %f326;
	atom.global.add.f32 	%f328, [%rd85+12], %f327;
	bra.uni 	$L__BB28_46;
$L__BB28_44:
	ld.param.u64 	%rd96, [_Z20kernel_grid_backwardILj3ELj32ELj4EEvPKfS1_S1_PKiPffjjjjj_param_4];
	ld.param.u64 	%rd94, [_Z20kernel_grid_backwardILj3ELj32ELj4EEvPKfS1_S1_PKiPffjjjjj_param_0];
	cvt.rn.f32.u32 	%f100, %r7;
	add.f32 	%f101, %f100, %f100;
	setp.eq.f32 	%p23, %f101, %f100;
	abs.f32 	%f102, %f100;
	mov.f32 	%f103, 0f3F800000;
	sub.f32 	%f104, %f103, %f10;
	sub.f32 	%f105, %f103, %f11;
	mul.f32 	%f106, %f104, %f105;
	sub.f32 	%f107, %f103, %f12;
	mul.f32 	%f108, %f106, %f107;
	lg2.approx.f32 	%f109, %f102;
	mul.f32 	%f110, %f109, 0fBF2AAAAB;
	ex2.approx.ftz.f32 	%f111, %f110;
	mul.f32 	%f112, %f102, %f111;
	neg.f32 	%f113, %f112;
	mul.f32 	%f114, %f111, %f113;
	fma.rn.f32 	%f115, %f112, %f114, 0f3F800000;
	mul.f32 	%f116, %f115, 0f3EAAAAAB;
	fma.rn.f32 	%f117, %f112, %f116, %f112;
	selp.f32 	%f118, %f101, %f117, %p23;
	cvt.rzi.u32.f32 	%r104, %f118;
	rem.u32 	%r105, %r8, %r104;
	rem.u32 	%r106, %r9, %r104;
	mul.lo.s32 	%r107, %r106, %r104;
	add.s32 	%r108, %r107, %r105;
	mul.lo.s32 	%r109, %r104, %r104;
	rem.u32 	%r110, %r10, %r104;
	mul.lo.s32 	%r111, %r110, %r109;
	add.s32 	%r112, %r111, %r108;
	shl.b32 	%r113, %r112, 5;
	mov.u32 	%r114, %ctaid.x;
	mov.u32 	%r115, %ntid.x;
	mov.u32 	%r116, %tid.x;
	mad.lo.s32 	%r117, %r114, %r115, %r116;
	shl.b32 	%r118, %r117, 2;
	and.b32  	%r119, %r118, 28;
	or.b32  	%r120, %r113, %r119;
	cvt.u64.u32 	%rd17, %r120;
	add.s64 	%rd18, %rd17, %rd3;
	cvta.to.global.u64 	%rd19, %rd96;
	shl.b64 	%rd20, %rd18, 2;
	add.s64 	%rd21, %rd19, %rd20;
	cvta.to.global.u64 	%rd22, %rd94;
	mul.wide.u32 	%rd23, %r6, 4;
	add.s64 	%rd24, %rd22, %rd23;
	ld.global.nc.f32 	%f119, [%rd24];
	mul.f32 	%f120, %f108, %f119;
	atom.global.add.f32 	%f121, [%rd21], %f120;
	ld.global.nc.f32 	%f122, [%rd24+4];
	mul.f32 	%f123, %f108, %f122;
	atom.global.add.f32 	%f124, [%rd21+4], %f123;
	ld.global.nc.f32 	%f125, [%rd24+8];
	mul.f32 	%f126, %f108, %f125;
	atom.global.add.f32 	%f127, [%rd21+8], %f126;
	ld.global.nc.f32 	%f128, [%rd24+12];
	mul.f32 	%f129, %f108, %f128;
	atom.global.add.f32 	%f130, [%rd21+12], %f129;
	add.s32 	%r121, %r8, 1;
	mul.f32 	%f131, %f10, %f105;
	mul.f32 	%f132, %f131, %f107;
	rem.u32 	%r122, %r121, %r104;
	add.s32 	%r123, %r107, %r122;
	add.s32 	%r124, %r111, %r123;
	shl.b32 	%r125, %r124, 5;
	or.b32  	%r126, %r125, %r119;
	cvt.u64.u32 	%rd25, %r126;
	add.s64 	%rd26, %rd25, %rd3;
	shl.b64 	%rd27, %rd26, 2;
	add.s64 	%rd28, %rd19, %rd27;
	ld.global.nc.f32 	%f133, [%rd24];
	mul.f32 	%f134, %f132, %f133;
	atom.global.add.f32 	%f135, [%rd28], %f134;
	ld.global.nc.f32 	%f136, [%rd24+4];
	mul.f32 	%f137, %f132, %f136;
	atom.global.add.f32 	%f138, [%rd28+4], %f137;
	ld.global.nc.f32 	%f139, [%rd24+8];
	mul.f32 	%f140, %f132, %f139;
	atom.global.add.f32 	%f141, [%rd28+8], %f140;
	ld.global.nc.f32 	%f142, [%rd24+12];
	mul.f32 	%f143, %f132, %f142;
	atom.global.add.f32 	%f144, [%rd28+12], %f143;
	add.s32 	%r127, %r9, 1;
	mul.f32 	%f145, %f104, %f11;
	mul.f32 	%f146, %f145, %f107;
	rem.u32 	%r128, %r127, %r104;
	mul.lo.s32 	%r129, %r128, %r104;
	add.s32 	%r130, %r129, %r105;
	add.s32 	%r131, %r111, %r130;
	shl.b32 	%r132, %r131, 5;
	or.b32  	%r133, %r132, %r119;
	cvt.u64.u32 	%rd29, %r133;
	add.s64 	%rd30, %rd29, %rd3;
	shl.b64 	%rd31, %rd30, 2;
	add.s64 	%rd32, %rd19, %rd31;
	ld.global.nc.f32 	%f147, [%rd24];
	mul.f32 	%f148, %f146, %f147;
	atom.global.add.f32 	%f149, [%rd32], %f148;
	ld.global.nc.f32 	%f150, [%rd24+4];
	mul.f32 	%f151, %f146, %f150;
	atom.global.add.f32 	%f152, [%rd32+4], %f151;
	ld.global.nc.f32 	%f153, [%rd24+8];
	mul.f32 	%f154, %f146, %f153;
	atom.global.add.f32 	%f155, [%rd32+8], %f154;
	ld.global.nc.f32 	%f156, [%rd24+12];
	mul.f32 	%f157, %f146, %f156;
	atom.global.add.f32 	%f158, [%rd32+12], %f157;
	mul.f32 	%f159, %f10, %f11;
	mul.f32 	%f160, %f159, %f107;
	add.s32 	%r134, %r129, %r122;
	add.s32 	%r135, %r111, %r134;
	shl.b32 	%r136, %r135, 5;
	or.b32  	%r137, %r136, %r119;
	cvt.u64.u32 	%rd33, %r137;
	add.s64 	%rd34, %rd33, %rd3;
	shl.b64 	%rd35, %rd34, 2;
	add.s64 	%rd36, %rd19, %rd35;
	ld.global.nc.f32 	%f161, [%rd24];
	mul.f32 	%f162, %f160, %f161;
	atom.global.add.f32 	%f163, [%rd36], %f162;
	ld.global.nc.f32 	%f164, [%rd24+4];
	mul.f32 	%f165, %f160, %f164;
	atom.global.add.f32 	%f166, [%rd36+4], %f165;
	ld.global.nc.f32 	%f167, [%rd24+8];
	mul.f32 	%f168, %f160, %f167;
	atom.global.add.f32 	%f169, [%rd36+8], %f168;
	ld.global.nc.f32 	%f170, [%rd24+12];
	mul.f32 	%f171, %f160, %f170;
	atom.global.add.f32 	%f172, [%rd36+12], %f171;
	add.s32 	%r138, %r10, 1;
	mul.f32 	%f173, %f106, %f12;
	rem.u32 	%r139, %r138, %r104;
	mul.lo.s32 	%r140, %r139, %r109;
	add.s32 	%r141, %r140, %r108;
	shl.b32 	%r142, %r141, 5;
	or.b32  	%r143, %r142, %r119;
	cvt.u64.u32 	%rd37, %r143;
	add.s64 	%rd38, %rd37, %rd3;
	shl.b64 	%rd39, %rd38, 2;
	add.s64 	%rd40, %rd19, %rd39;
	ld.global.nc.f32 	%f174, [%rd24];
	mul.f32 	%f175, %f173, %f174;
	atom.global.add.f32 	%f176, [%rd40], %f175;
	ld.global.nc.f32 	%f177, [%rd24+4];
	mul.f32 	%f178, %f173, %f177;
	atom.global.add.f32 	%f179, [%rd40+4], %f178;
	ld.global.nc.f32 	%f180, [%rd24+8];
	mul.f32 	%f181, %f173, %f180;
	atom.global.add.f32 	%f182, [%rd40+8], %f181;
	ld.global.nc.f32 	%f183, [%rd24+12];
	mul.f32 	%f184, %f173, %f183;
	atom.global.add.f32 	%f185, [%rd40+12], %f184;
	mul.f32 	%f186, %f131, %f12;
	add.s32 	%r144, %r140, %r123;
	shl.b32 	%r145, %r144, 5;
	or.b32  	%r146, %r145, %r119;
	cvt.u64.u32 	%rd41, %r146;
	add.s64 	%rd42, %rd41, %rd3;
	shl.b64 	%rd43, %rd42, 2;
	add.s64 	%rd44, %rd19, %rd43;
	ld.global.nc.f32 	%f187, [%rd24];
	mul.f32 	%f188, %f186, %f187;
	atom.global.add.f32 	%f189, [%rd44], %f188;
	ld.global.nc.f32 	%f190, [%rd24+4];
	mul.f32 	%f191, %f186, %f190;
	atom.global.add.f32 	%f192, [%rd44+4], %f191;
	ld.global.nc.f32 	%f193, [%rd24+8];
	mul.f32 	%f194, %f186, %f193;
	atom.global.add.f32 	%f195, [%rd44+8], %f194;
	ld.global.nc.f32 	%f196, [%rd24+12];
	mul.f32 	%f197, %f186, %f196;
	atom.global.add.f32 	%f198, [%rd44+12], %f197;
	mul.f32 	%f199, %f145, %f12;
	add.s32 	%r147, %r140, %r130;
	shl.b32 	%r148, %r147, 5;
	or.b32  	%r149, %r148, %r119;
	cvt.u64.u32 	%rd45, %r149;
	add.s64 	%rd46, %rd45, %rd3;
	shl.b64 	%rd47, %rd46, 2;
	add.s64 	%rd48, %rd19, %rd47;
	ld.global.nc.f32 	%f200, [%rd24];
	mul.f32 	%f201, %f199, %f200;
	atom.global.add.f32 	%f202, [%rd48], %f201;
	ld.global.nc.f32 	%f203, [%rd24+4];
	mul.f32 	%f204, %f199, %f203;
	atom.global.add.f32 	%f205, [%rd48+4], %f204;
	ld.global.nc.f32 	%f206, [%rd24+8];
	mul.f32 	%f207, %f199, %f206;
	atom.global.add.f32 	%f208, [%rd48+8], %f207;
	ld.global.nc.f32 	%f209, [%rd24+12];
	mul.f32 	%f210, %f199, %f209;
	atom.global.add.f32 	%f211, [%rd48+12], %f210;
	mul.f32 	%f212, %f159, %f12;
	add.s32 	%r150, %r140, %r134;
	shl.b32 	%r151, %r150, 5;
	or.b32  	%r152, %r151, %r119;
	cvt.u64.u32 	%rd49, %r152;
	add.s64 	%rd50, %rd49, %rd3;
	shl.b64 	%rd51, %rd50, 2;
	add.s64 	%rd52, %rd19, %rd51;
	ld.global.nc.f32 	%f213, [%rd24];
	mul.f32 	%f214, %f212, %f213;
	atom.global.add.f32 	%f215, [%rd52], %f214;
	ld.global.nc.f32 	%f216, [%rd24+4];
	mul.f32 	%f217, %f212, %f216;
	atom.global.add.f32 	%f218, [%rd52+4], %f217;
	ld.global.nc.f32 	%f219, [%rd24+8];
	mul.f32 	%f220, %f212, %f219;
	atom.global.add.f32 	%f221, [%rd52+8], %f220;
	ld.global.nc.f32 	%f222, [%rd24+12];
	mul.f32 	%f223, %f212, %f222;
	atom.global.add.f32 	%f224, [%rd52+12], %f223;
	bra.uni 	$L__BB28_46;
$L__BB28_45:
	ld.param.u64 	%rd97, [_Z20kernel_grid_backwardILj3ELj32ELj4EEvPKfS1_S1_PKiPffjjjjj_param_4];
	ld.param.u64 	%rd95, [_Z20kernel_grid_backwardILj3ELj32ELj4EEvPKfS1_S1_PKiPffjjjjj_param_0];
	and.b32  	%r214, %r79, 28;
	cvt.u64.u32 	%rd86, %r214;
	add.s64 	%rd87, %rd86, %rd3;
	cvta.to.global.u64 	%rd88, %rd97;
	shl.b64 	%rd89, %rd87, 2;
	add.s64 	%rd90, %rd88, %rd89;
	cvta.to.global.u64 	%rd91, %rd95;
	mul.wide.u32 	%rd92, %r6, 4;
	add.s64 	%rd93, %rd91, %rd92;
	mov.f32 	%f329, 0f3F800000;
	sub.f32 	%f330, %f329, %f10;
	sub.f32 	%f331, %f329, %f11;
	mul.f32 	%f332, %f330, %f331;
	sub.f32 	%f333, %f329, %f12;
	mul.f32 	%f334, %f332, %f333;
	ld.global.nc.f32 	%f335, [%rd93];
	mul.f32 	%f336, %f334, %f335;
	atom.global.add.f32 	%f337, [%rd90], %f336;
	ld.global.nc.f32 	%f338, [%rd93+4];
	mul.f32 	%f339, %f334, %f338;
	atom.global.add.f32 	%f340, [%rd90+4], %f339;
	ld.global.nc.f32 	%f341, [%rd93+8];
	mul.f32 	%f342, %f334, %f341;
	atom.global.add.f32 	%f343, [%rd90+8], %f342;
	ld.global.nc.f32 	%f344, [%rd93+12];
	mul.f32 	%f345, %f334, %f344;
	atom.global.add.f32 	%f346, [%rd90+12], %f345;
	mul.f32 	%f347, %f10, %f331;
	mul.f32 	%f348, %f347, %f333;
	ld.global.nc.f32 	%f349, [%rd93];
	mul.f32 	%f350, %f348, %f349;
	atom.global.add.f32 	%f351, [%rd90], %f350;
	ld.global.nc.f32 	%f352, [%rd93+4];
	mul.f32 	%f353, %f348, %f352;
	atom.global.add.f32 	%f354, [%rd90+4], %f353;
	ld.global.nc.f32 	%f355, [%rd93+8];
	mul.f32 	%f356, %f348, %f355;
	atom.global.add.f32 	%f357, [%rd90+8], %f356;
	ld.global.nc.f32 	%f358, [%rd93+12];
	mul.f32 	%f359, %f348, %f358;
	atom.global.add.f32 	%f360, [%rd90+12], %f359;
	mul.f32 	%f361, %f330, %f11;
	mul.f32 	%f362, %f361, %f333;
	ld.global.nc.f32 	%f363, [%rd93];
	mul.f32 	%f364, %f362, %f363;
	atom.global.add.f32 	%f365, [%rd90], %f364;
	ld.global.nc.f32 	%f366, [%rd93+4];
	mul.f32 	%f367, %f362, %f366;
	atom.global.add.f32 	%f368, [%rd90+4], %f367;
	ld.global.nc.f32 	%f369, [%rd93+8];
	mul.f32 	%f370, %f362, %f369;
	atom.global.add.f32 	%f371, [%rd90+8], %f370;
	ld.global.nc.f32 	%f372, [%rd93+12];
	mul.f32 	%f373, %f362, %f372;
	atom.global.add.f32 	%f374, [%rd90+12], %f373;
	mul.f32 	%f375, %f10, %f11;
	mul.f32 	%f376, %f375, %f333;
	ld.global.nc.f32 	%f377, [%rd93];
	mul.f32 	%f378, %f376, %f377;
	atom.global.add.f32 	%f379, [%rd90], %f378;
	ld.global.nc.f32 	%f380, [%rd93+4];
	mul.f32 	%f381, %f376, %f380;
	atom.global.add.f32 	%f382, [%rd90+4], %f381;
	ld.global.nc.f32 	%f383, [%rd93+8];
	mul.f32 	%f384, %f376, %f383;
	atom.global.add.f32 	%f385, [%rd90+8], %f384;
	ld.global.nc.f32 	%f386, [%rd93+12];
	mul.f32 	%f387, %f376, %f386;
	atom.global.add.f32 	%f388, [%rd90+12], %f387;
	mul.f32 	%f389, %f332, %f12;
	ld.global.nc.f32 	%f390, [%rd93];
	mul.f32 	%f391, %f389, %f390;
	atom.global.add.f32 	%f392, [%rd90], %f391;
	ld.global.nc.f32 	%f393, [%rd93+4];
	mul.f32 	%f394, %f389, %f393;
	atom.global.add.f32 	%f395, [%rd90+4], %f394;
	ld.global.nc.f32 	%f396, [%rd93+8];
	mul.f32 	%f397, %f389, %f396;
	atom.global.add.f32 	%f398, [%rd90+8], %f397;
	ld.global.nc.f32 	%f399, [%rd93+12];
	mul.f32 	%f400, %f389, %f399;
	atom.global.add.f32 	%f401, [%rd90+12], %f400;
	mul.f32 	%f402, %f347, %f12;
	ld.global.nc.f32 	%f403, [%rd93];
	mul.f32 	%f404, %f402, %f403;
	atom.global.add.f32 	%f405, [%rd90], %f404;
	ld.global.nc.f32 	%f406, [%rd93+4];
	mul.f32 	%f407, %f402, %f406;
	atom.global.add.f32 	%f408, [%rd90+4], %f407;
	ld.global.nc.f32 	%f409, [%rd93+8];
	mul.f32 	%f410, %f402, %f409;
	atom.global.add.f32 	%f411, [%rd90+8], %f410;
	ld.global.nc.f32 	%f412, [%rd93+12];
	mul.f32 	%f413, %f402, %f412;
	atom.global.add.f32 	%f414, [%rd90+12], %f413;
	mul.f32 	%f415, %f361, %f12;
	ld.global.nc.f32 	%f416, [%rd93];
	mul.f32 	%f417, %f415, %f416;
	atom.global.add.f32 	%f418, [%rd90], %f417;
	ld.global.nc.f32 	%f419, [%rd93+4];
	mul.f32 	%f420, %f415, %f419;
	atom.global.add.f32 	%f421, [%rd90+4], %f420;
	ld.global.nc.f32 	%f422, [%rd93+8];
	mul.f32 	%f423, %f415, %f422;
	atom.global.add.f32 	%f424, [%rd90+8], %f423;
	ld.global.nc.f32 	%f425, [%rd93+12];
	mul.f32 	%f426, %f415, %f425;
	atom.global.add.f32 	%f427, [%rd90+12], %f426;
	mul.f32 	%f428, %f375, %f12;
	ld.global.nc.f32 	%f429, [%rd93];
	mul.f32 	%f430, %f428, %f429;
	atom.global.add.f32 	%f431, [%rd90], %f430;
	ld.global.nc.f32 	%f432, [%rd93+4];
	mul.f32 	%f433, %f428, %f432;
	atom.global.add.f32 	%f434, [%rd90+4], %f433;
	ld.global.nc.f32 	%f435, [%rd93+8];
	mul.f32 	%f436, %f428, %f435;
	atom.global.add.f32 	%f437, [%rd90+8], %f436;
	ld.global.nc.f32 	%f438, [%rd93+12];
	mul.f32 	%f439, %f428, %f438;
	atom.global.add.f32 	%f440, [%rd90+12], %f439;
$L__BB28_46:
	ret;

}
	// .globl	_Z21kernel_input_backwardILj3ELj32EEvPKfS1_Pfjjj
.visible .entry _Z21kernel_input_backwardILj3ELj32EEvPKfS1_Pfjjj(
	.param .u64 .ptr .align 1 _Z21kernel_input_backwardILj3ELj32EEvPKfS1_Pfjjj_param_0,
	.param .u64 .ptr .align 1 _Z21kernel_input_backwardILj3ELj32EEvPKfS1_Pfjjj_param_1,
	.param .u64 .ptr .align 1 _Z21kernel_input_backwardILj3ELj32EEvPKfS1_Pfjjj_param_2,
	.param .u32 _Z21kernel_input_backwardILj3ELj32EEvPKfS1_Pfjjj_param_3,
	.param .u32 _Z21kernel_input_backwardILj3ELj32EEvPKfS1_Pfjjj_param_4,
	.param .u32 _Z21kernel_input_backwardILj3ELj32EEvPKfS1_Pfjjj_param_5
)
{
	.reg .pred 	%p<4>;
	.reg .b32 	%r<29>;
	.reg .b32 	%f<100>;
	.reg .b64 	%rd<22>;

	ld.param.u64 	%rd6, [_Z21kernel_input_backwardILj3ELj32EEvPKfS1_Pfjjj_param_0];
	ld.param.u64 	%rd7, [_Z21kernel_input_backwardILj3ELj32EEvPKfS1_Pfjjj_param_1];
	ld.param.u64 	%rd8, [_Z21kernel_input_backwardILj3ELj32EEvPKfS1_Pfjjj_param_2];
	ld.param.u32 	%r11, [_Z21kernel_input_backwardILj3ELj32EEvPKfS1_Pfjjj_param_4];
	ld.param.u32 	%r12, [_Z21kernel_input_backwardILj3ELj32EEvPKfS1_Pfjjj_param_5];
	mov.u32 	%r13, %tid.x;
	mov.u32 	%r14, %ctaid.x;
	mov.u32 	%r15, %ntid.x;
	mad.lo.s32 	%r1, %r14, %r15, %r13;
	mul.lo.s32 	%r2, %r11, 3;
	setp.ge.u32 	%p1, %r1, %r2;
	@%p1 bra 	$L__BB29_5;
	setp.eq.s32 	%p2, %r12, 0;
	@%p2 bra 	$L__BB29_5;
	mul.hi.u32 	%r17, %r1, -1431655765;
	shr.u32 	%r18, %r17, 1;
	mov.u32 	%r19, %ctaid.y;
	mad.lo.s32 	%r20, %r11, %r19, %r18;
	mul.lo.s32 	%r21, %r20, %r12;
	mul.lo.s32 	%r22, %r2, %r19;
	cvt.u64.u32 	%rd9, %r22;
	mad.lo.s32 	%r23, %r18, 134217725, %r1;
	shl.b32 	%r26, %r23, 5;
	cvt.u64.u32 	%rd10, %r1;
	add.s64 	%rd11, %rd9, %rd10;
	cvta.to.global.u64 	%rd12, %rd8;
	shl.b64 	%rd13, %rd11, 2;
	add.s64 	%rd1, %rd12, %rd13;
	ld.global.f32 	%f99, [%rd1];
	neg.s32 	%r28, %r12;
	cvta.to.global.u64 	%rd2, %rd6;
	cvta.to.global.u64 	%rd3, %rd7;
	mul.lo.s32 	%r24, %r21, 96;
	cvt.u64.u32 	%rd4, %r24;
	shl.b32 	%r25, %r21, 5;
	cvt.u64.u32 	%rd5, %r25;
	mov.b32 	%r27, 0;
$L__BB29_3:
	cvt.u64.u32 	%rd14, %r27;
	add.s64 	%rd15, %rd14, %rd5;
	shl.b64 	%rd16, %rd15, 2;
	add.s64 	%rd17, %rd2, %rd16;
	ld.global.nc.f32 	%f4, [%rd17];
	cvt.u64.u32 	%rd18, %r26;
	add.s64 	%rd19, %rd18, %rd4;
	shl.b64 	%rd20, %rd19, 2;
	add.s64 	%rd21, %rd3, %rd20;
	ld.global.nc.f32 	%f5, [%rd21];
	fma.rn.f32 	%f6, %f4, %f5, %f99;
	ld.global.nc.f32 	%f7, [%rd17+4];
	ld.global.nc.f32 	%f8, [%rd21+4];
	fma.rn.f32 	%f9, %f7, %f8, %f6;
	ld.global.nc.f32 	%f10, [%rd17+8];
	ld.global.nc.f32 	%f11, [%rd21+8];
	fma.rn.f32 	%f12, %f10, %f11, %f9;
	ld.global.nc.f32 	%f13, [%rd17+12];
	ld.global.nc.f32 	%f14, [%rd21+12];
	fma.rn.f32 	%f15, %f13, %f14, %f12;
	ld.global.nc.f32 	%f16, [%rd17+16];
	ld.global.nc.f32 	%f17, [%rd21+16];
	fma.rn.f32 	%f18, %f16, %f17, %f15;
	ld.global.nc.f32 	%f19, [%rd17+20];
	ld.global.nc.f32 	%f20, [%rd21+20];
	fma.rn.f32 	%f21, %f19, %f20, %f18;
	ld.global.nc.f32 	%f22, [%rd17+24];
	ld.global.nc.f32 	%f23, [%rd21+24];
	fma.rn.f32 	%f24, %f22, %f23, %f21;
	ld.global.nc.f32 	%f25, [%rd17+28];
	ld.global.nc.f32 	%f26, [%rd21+28];
	fma.rn.f32 	%f27, %f25, %f26, %f24;
	ld.global.nc.f32 	%f28, [%rd17+32];
	ld.global.nc.f32 	%f29, [%rd21+32];
	fma.rn.f32 	%f30, %f28, %f29, %f27;
	ld.global.nc.f32 	%f31, [%rd17+36];
	ld.global.nc.f32 	%f32, [%rd21+36];
	fma.rn.f32 	%f33, %f31, %f32, %f30;
	ld.global.nc.f32 	%f34, [%rd17+40];
	ld.global.nc.f32 	%f35, [%rd21+40];
	fma.rn.f32 	%f36, %f34, %f35, %f33;
	ld.global.nc.f32 	%f37, [%rd17+44];
	ld.global.nc.f32 	%f38, [%rd21+44];
	fma.rn.f32 	%f39, %f37, %f38, %f36;
	ld.global.nc.f32 	%f40, [%rd17+48];
	ld.global.nc.f32 	%f41, [%rd21+48];
	fma.rn.f32 	%f42, %f40, %f41, %f39;
	ld.global.nc.f32 	%f43, [%rd17+52];
	ld.global.nc.f32 	%f44, [%rd21+52];
	fma.rn.f32 	%f45, %f43, %f44, %f42;
	ld.global.nc.f32 	%f46, [%rd17+56];
	ld.global.nc.f32 	%f47, [%rd21+56];
	fma.rn.f32 	%f48, %f46, %f47, %f45;
	ld.global.nc.f32 	%f49, [%rd17+60];
	ld.global.nc.f32 	%f50, [%rd21+60];
	fma.rn.f32 	%f51, %f49, %f50, %f48;
	ld.global.nc.f32 	%f52, [%rd17+64];
	ld.global.nc.f32 	%f53, [%rd21+64];
	fma.rn.f32 	%f54, %f52, %f53, %f51;
	ld.global.nc.f32 	%f55, [%rd17+68];
	ld.global.nc.f32 	%f56, [%rd21+68];
	fma.rn.f32 	%f57, %f55, %f56, %f54;
	ld.global.nc.f32 	%f58, [%rd17+72];
	ld.global.nc.f32 	%f59, [%rd21+72];
	fma.rn.f32 	%f60, %f58, %f59, %f57;
	ld.global.nc.f32 	%f61, [%rd17+76];
	ld.global.nc.f32 	%f62, [%rd21+76];
	fma.rn.f32 	%f63, %f61, %f62, %f60;
	ld.global.nc.f32 	%f64, [%rd17+80];
	ld.global.nc.f32 	%f65, [%rd21+80];
	fma.rn.f32 	%f66, %f64, %f65, %f63;
	ld.global.nc.f32 	%f67, [%rd17+84];
	ld.global.nc.f32 	%f68, [%rd21+84];
	fma.rn.f32 	%f69, %f67, %f68, %f66;
	ld.global.nc.f32 	%f70, [%rd17+88];
	ld.global.nc.f32 	%f71, [%rd21+88];
	fma.rn.f32 	%f72, %f70, %f71, %f69;
	ld.global.nc.f32 	%f73, [%rd17+92];
	ld.global.nc.f32 	%f74, [%rd21+92];
	fma.rn.f32 	%f75, %f73, %f74, %f72;
	ld.global.nc.f32 	%f76, [%rd17+96];
	ld.global.nc.f32 	%f77, [%rd21+96];
	fma.rn.f32 	%f78, %f76, %f77, %f75;
	ld.global.nc.f32 	%f79, [%rd17+100];
	ld.global.nc.f32 	%f80, [%rd21+100];
	fma.rn.f32 	%f81, %f79, %f80, %f78;
	ld.global.nc.f32 	%f82, [%rd17+104];
	ld.global.nc.f32 	%f83, [%rd21+104];
	fma.rn.f32 	%f84, %f82, %f83, %f81;
	ld.global.nc.f32 	%f85, [%rd17+108];
	ld.global.nc.f32 	%f86, [%rd21+108];
	fma.rn.f32 	%f87, %f85, %f86, %f84;
	ld.global.nc.f32 	%f88, [%rd17+112];
	ld.global.nc.f32 	%f89, [%rd21+112];
	fma.rn.f32 	%f90, %f88, %f89, %f87;
	ld.global.nc.f32 	%f91, [%rd17+116];
	ld.global.nc.f32 	%f92, [%rd21+116];
	fma.rn.f32 	%f93, %f91, %f92, %f90;
	ld.global.nc.f32 	%f94, [%rd17+120];
	ld.global.nc.f32 	%f95, [%rd21+120];
	fma.rn.f32 	%f96, %f94, %f95, %f93;
	ld.global.nc.f32 	%f97, [%rd17+124];
	ld.global.nc.f32 	%f98, [%rd21+124];
	fma.rn.f32 	%f99, %f97, %f98, %f96;
	add.s32 	%r28, %r28, 1;
	setp.ne.s32 	%p3, %r28, 0;
	add.s32 	%r27, %r27, 32;
	add.s32 	%r26, %r26, 96;
	@%p3 bra 	$L__BB29_3;
	st.global.f32 	[%rd1], %f99;
$L__BB29_5:
	ret;

}


// ===== COMPILED SASS (sm_100) =====

	.target	sm_100

	.elftype	@"ET_EXEC"


//--------------------- .note.nv.tkinfo           --------------------------
	.section	.note.nv.tkinfo,"",@"SHT_NOTE"
	.sectionflags	@"SHF_NOTE_NV_TKINFO"
	.tkinfo
        /*0018*/ 	.word	0x00000002
        /*0030*/ 	.string	""
        /*0030*/ 	.string	"ptxas"
        /*0030*/ 	.string	"Cuda compilation tools, release 13.0, V13.0.88"
        /*0030*/ 	.string	"Build cuda_13.0.r13.0/compiler.36424714_0"
        /*0030*/ 	.string	"-arch sm_100 -m 64 "



//--------------------- .note.nv.cuinfo           --------------------------
	.section	.note.nv.cuinfo,"",@"SHT_NOTE"
	.sectionflags	@"SHF_NOTE_NV_CUINFO"
        /*0018*/ 	.short	0x0002
        /*001a*/ 	.short	0x0064
        /*001c*/ 	.short	0x0082
	.zero		2


//--------------------- .nv.info                  --------------------------
	.section	.nv.info,"",@"SHT_CUDA_INFO"
	.align	4


	//----- nvinfo : EIATTR_REGCOUNT
	.align		4
        /*0000*/ 	.byte	0x04, 0x2f
        /*0002*/ 	.short	(.L_1 - .L_0)
	.align		4
.L_0:
        /*0004*/ 	.word	index@(_Z11kernel_gridILj2ELj1EEvPKfS1_PKiPffjjjjbS4_j)
        /*0008*/ 	.word	0x00000020


	//----- nvinfo : EIATTR_FRAME_SIZE
	.align		4
.L_1:
        /*000c*/ 	.byte	0x04, 0x11
        /*000e*/ 	.short	(.L_3 - .L_2)
	.align		4
.L_2:
        /*0010*/ 	.word	index@(_Z11kernel_gridILj2ELj1EEvPKfS1_PKiPffjjjjbS4_j)
        /*0014*/ 	.word	0x00000000


	//----- nvinfo : EIATTR_REGCOUNT
	.align		4
.L_3:
        /*0018*/ 	.byte	0x04, 0x2f
        /*001a*/ 	.short	(.L_5 - .L_4)
	.align		4
.L_4:
        /*001c*/ 	.word	index@(_Z11kernel_gridILj2ELj2EEvPKfS1_PKiPffjjjjbS4_j)
        /*0020*/ 	.word	0x00000020


	//----- nvinfo : EIATTR_FRAME_SIZE
	.align		4
.L_5:
        /*0024*/ 	.byte	0x04, 0x11
        /*0026*/ 	.short	(.L_7 - .L_6)
	.align		4
.L_6:
        /*0028*/ 	.word	index@(_Z11kernel_gridILj2ELj2EEvPKfS1_PKiPffjjjjbS4_j)
        /*002c*/ 	.word	0x00000000


	//----- nvinfo : EIATTR_REGCOUNT
	.align		4
.L_7:
        /*0030*/ 	.byte	0x04, 0x2f
        /*0032*/ 	.short	(.L_9 - .L_8)
	.align		4
.L_8:
        /*0034*/ 	.word	index@(_Z11kernel_gridILj2ELj4EEvPKfS1_PKiPffjjjjbS4_j)
        /*0038*/ 	.word	0x00000020


	//----- nvinfo : EIATTR_FRAME_SIZE
	.align		4
.L_9:
        /*003c*/ 	.byte	0x04, 0x11
        /*003e*/ 	.short	(.L_11 - .L_10)
	.align		4
.L_10:
        /*0040*/ 	.word	index@(_Z11kernel_gridILj2ELj4EEvPKfS1_PKiPffjjjjbS4_j)
        /*0044*/ 	.word	0x00000000


	//----- nvinfo : EIATTR_REGCOUNT
	.align		4
.L_11:
        /*0048*/ 	.byte	0x04, 0x2f
        /*004a*/ 	.short	(.L_13 - .L_12)
	.align		4
.L_12:
        /*004c*/ 	.word	index@(_Z11kernel_gridILj2ELj8EEvPKfS1_PKiPffjjjjbS4_j)
        /*0050*/ 	.word	0x00000028


	//----- nvinfo : EIATTR_FRAME_SIZE
	.align		4
.L_13:
        /*0054*/ 	.byte	0x04, 0x11
        /*0056*/ 	.short	(.L_15 - .L_14)
	.align		4
.L_14:
        /*0058*/ 	.word	index@(_Z11kernel_gridILj2ELj8EEvPKfS1_PKiPffjjjjbS4_j)
        /*005c*/ 	.word	0x00000000


	//----- nvinfo : EIATTR_REGCOUNT
	.align		4
.L_15:
        /*0060*/ 	.byte	0x04, 0x2f
        /*0062*/ 	.short	(.L_17 - .L_16)
	.align		4
.L_16:
        /*0064*/ 	.word	index@(_Z11kernel_gridILj2ELj32EEvPKfS1_PKiPffjjjjbS4_j)
        /*0068*/ 	.word	0x00000040


	//----- nvinfo : EIATTR_FRAME_SIZE
	.align		4
.L_17:
        /*006c*/ 	.byte	0x04, 0x11
        /*006e*/ 	.short	(.L_19 - .L_18)
	.align		4
.L_18:
        /*0070*/ 	.word	index@(_Z11kernel_gridILj2ELj32EEvPKfS1_PKiPffjjjjbS4_j)
        /*0074*/ 	.word	0x00000000


	//----- nvinfo : EIATTR_REGCOUNT
	.align		4
.L_19:
        /*0078*/ 	.byte	0x04, 0x2f
        /*007a*/ 	.short	(.L_21 - .L_20)
	.align		4
.L_20:
        /*007c*/ 	.word	index@(_Z11kernel_gridILj3ELj1EEvPKfS1_PKiPffjjjjbS4_j)
        /*0080*/ 	.word	0x00000028


	//----- nvinfo : EIATTR_FRAME_SIZE
	.align		4
.L_21:
        /*0084*/ 	.byte	0x04, 0x11
        /*0086*/ 	.short	(.L_23 - .L_22)
	.align		4
.L_22:
        /*0088*/ 	.word	index@(_Z11kernel_gridILj3ELj1EEvPKfS1_PKiPffjjjjbS4_j)
        /*008c*/ 	.word	0x00000000


	//----- nvinfo : EIATTR_REGCOUNT
	.align		4
.L_23:
        /*0090*/ 	.byte	0x04, 0x2f
        /*0092*/ 	.short	(.L_25 - .L_24)
	.align		4
.L_24:
        /*0094*/ 	.word	index@(_Z11kernel_gridILj3ELj2EEvPKfS1_PKiPffjjjjbS4_j)
        /*0098*/ 	.word	0x00000028


	//----- nvinfo : EIATTR_FRAME_SIZE
	.align		4
.L_25:
        /*009c*/ 	.byte	0x04, 0x11
        /*009e*/ 	.short	(.L_27 - .L_26)
	.align		4
.L_26:
        /*00a0*/ 	.word	index@(_Z11kernel_gridILj3ELj2EEvPKfS1_PKiPffjjjjbS4_j)
        /*00a4*/ 	.word	0x00000000


	//----- nvinfo : EIATTR_REGCOUNT
	.align		4
.L_27:
        /*00a8*/ 	.byte	0x04, 0x2f
        /*00aa*/ 	.short	(.L_29 - .L_28)
	.align		4
.L_28:
        /*00ac*/ 	.word	index@(_Z11kernel_gridILj3ELj4EEvPKfS1_PKiPffjjjjbS4_j)
        /*00b0*/ 	.word	0x00000030


	//----- nvinfo : EIATTR_FRAME_SIZE
	.align		4
.L_29:
        /*00b4*/ 	.byte	0x04, 0x11
        /*00b6*/ 	.short	(.L_31 - .L_30)
	.align		4
.L_30:
        /*00b8*/ 	.word	index@(_Z11kernel_gridILj3ELj4EEvPKfS1_PKiPffjjjjbS4_j)
        /*00bc*/ 	.word	0x00000000


	//----- nvinfo : EIATTR_REGCOUNT
	.align		4
.L_31:
        /*00c0*/ 	.byte	0x04, 0x2f
        /*00c2*/ 	.short	(.L_33 - .L_32)
	.align		4
.L_32:
        /*00c4*/ 	.word	index@(_Z11kernel_gridILj3ELj8EEvPKfS1_PKiPffjjjjbS4_j)
        /*00c8*/ 	.word	0x00000038


	//----- nvinfo : EIATTR_FRAME_SIZE
	.align		4
.L_33:
        /*00cc*/ 	.byte	0x04, 0x11
        /*00ce*/ 	.short	(.L_35 - .L_34)
	.align		4
.L_34:
        /*00d0*/ 	.word	index@(_Z11kernel_gridILj3ELj8EEvPKfS1_PKiPffjjjjbS4_j)
        /*00d4*/ 	.word	0x00000000


	//----- nvinfo : EIATTR_REGCOUNT
	.align		4
.L_35:
        /*00d8*/ 	.byte	0x04, 0x2f
        /*00da*/ 	.short	(.L_37 - .L_36)
	.align		4
.L_36:
        /*00dc*/ 	.word	index@(_Z11kernel_gridILj3ELj32EEvPKfS1_PKiPffjjjjbS4_j)
        /*00e0*/ 	.word	0x000000a8


	//----- nvinfo : EIATTR_FRAME_SIZE
	.align		4
.L_37:
        /*00e4*/ 	.byte	0x04, 0x11
        /*00e6*/ 	.short	(.L_39 - .L_38)
	.align		4
.L_38:
        /*00e8*/ 	.word	index@(_Z11kernel_gridILj3ELj32EEvPKfS1_PKiPffjjjjbS4_j)
        /*00ec*/ 	.word	0x00000000


	//----- nvinfo : EIATTR_REGCOUNT
	.align		4
.L_39:
        /*00f0*/ 	.byte	0x04, 0x2f
        /*00f2*/ 	.short	(.L_41 - .L_40)
	.align		4
.L_40:
        /*00f4*/ 	.word	index@(_Z20kernel_grid_backwardILj2ELj1ELj1EEvPKfS1_S1_PKiPffjjjjj)
        /*00f8*/ 	.word	0x00000018


	//----- nvinfo : EIATTR_FRAME_SIZE
	.align		4
.L_41:
        /*00fc*/ 	.byte	0x04, 0x11
        /*00fe*/ 	.short	(.L_43 - .L_42)
	.align		4
.L_42:
        /*0100*/ 	.word	index@(_Z20kernel_grid_backwardILj2ELj1ELj1EEvPKfS1_S1_PKiPffjjjjj)
        /*0104*/ 	.word	0x00000000


	//----- nvinfo : EIATTR_REGCOUNT
	.align		4
.L_43:
        /*0108*/ 	.byte	0x04, 0x2f
        /*010a*/ 	.short	(.L_45 - .L_44)
	.align		4
.L_44:
        /*010c*/ 	.word	index@(_Z21kernel_input_backwardILj2ELj1EEvPKfS1_Pfjjj)
        /*0110*/ 	.word	0x00000020


	//----- nvinfo : EIATTR_FRAME_SIZE
	.align		4
.L_45:
        /*0114*/ 	.byte	0x04, 0x11
        /*0116*/ 	.short	(.L_47 - .L_46)
	.align		4
.L_46:
        /*0118*/ 	.word	index@(_Z21kernel_input_backwardILj2ELj1EEvPKfS1_Pfjjj)
        /*011c*/ 	.word	0x00000000


	//----- nvinfo : EIATTR_REGCOUNT
	.align		4
.L_47:
        /*0120*/ 	.byte	0x04, 0x2f
        /*0122*/ 	.short	(.L_49 - .L_48)
	.align		4
.L_48:
        /*0124*/ 	.word	index@(_Z20kernel_grid_backwardILj2ELj2ELj2EEvPKfS1_S1_PKiPffjjjjj)
        /*0128*/ 	.word	0x0000001d


	//----- nvinfo : EIATTR_FRAME_SIZE
	.align		4
.L_49:
        /*012c*/ 	.byte	0x04, 0x11
        /*012e*/ 	.short	(.L_51 - .L_50)
	.align		4
.L_50:
        /*0130*/ 	.word	index@(_Z20kernel_grid_backwardILj2ELj2ELj2EEvPKfS1_S1_PKiPffjjjjj)
        /*0134*/ 	.word	0x00000000


	//----- nvinfo : EIATTR_REGCOUNT
	.align		4
.L_51:
        /*0138*/ 	.byte	0x04, 0x2f
        /*013a*/ 	.short	(.L_53 - .L_52)
	.align		4
.L_52:
        /*013c*/ 	.word	index@(_Z21kernel_input_backwardILj2ELj2EEvPKfS1_Pfjjj)
        /*0140*/ 	.word	0x00000020


	//----- nvinfo : EIATTR_FRAME_SIZE
	.align		4
.L_53:
        /*0144*/ 	.byte	0x04, 0x11
        /*0146*/ 	.short	(.L_55 - .L_54)
	.align		4
.L_54:
        /*0148*/ 	.word	index@(_Z21kernel_input_backwardILj2ELj2EEvPKfS1_Pfjjj)
        /*014c*/ 	.word	0x00000000


	//----- nvinfo : EIATTR_REGCOUNT
	.align		4
.L_55:
        /*0150*/ 	.byte	0x04, 0x2f
        /*0152*/ 	.short	(.L_57 - .L_56)
	.align		4
.L_56:
        /*0154*/ 	.word	index@(_Z20kernel_grid_backwardILj2ELj4ELj2EEvPKfS1_S1_PKiPffjjjjj)
        /*0158*/ 	.word	0x00000020


	//----- nvinfo : EIATTR_FRAME_SIZE
	.align		4
.L_57:
        /*015c*/ 	.byte	0x04, 0x11
        /*015e*/ 	.short	(.L_59 - .L_58)
	.align		4
.L_58:
        /*0160*/ 	.word	index@(_Z20kernel_grid_backwardILj2ELj4ELj2EEvPKfS1_S1_PKiPffjjjjj)
        /*0164*/ 	.word	0x00000000


	//----- nvinfo : EIATTR_REGCOUNT
	.align		4
.L_59:
        /*0168*/ 	.byte	0x04, 0x2f
        /*016a*/ 	.short	(.L_61 - .L_60)
	.align		4
.L_60:
        /*016c*/ 	.word	index@(_Z21kernel_input_backwardILj2ELj4EEvPKfS1_Pfjjj)
        /*0170*/ 	.word	0x00000020


	//----- nvinfo : EIATTR_FRAME_SIZE
	.align		4
.L_61:
        /*0174*/ 	.byte	0x04, 0x11
        /*0176*/ 	.short	(.L_63 - .L_62)
	.align		4
.L_62:
        /*0178*/ 	.word	index@(_Z21kernel_input_backwardILj2ELj4EEvPKfS1_Pfjjj)
        /*017c*/ 	.word	0x00000000


	//----- nvinfo : EIATTR_REGCOUNT
	.align		4
.L_63:
        /*0180*/ 	.byte	0x04, 0x2f
        /*0182*/ 	.short	(.L_65 - .L_64)
	.align		4
.L_64:
        /*0184*/ 	.word	index@(_Z20kernel_grid_backwardILj2ELj8ELj2EEvPKfS1_S1_PKiPffjjjjj)
        /*0188*/ 	.word	0x00000020


	//----- nvinfo : EIATTR_FRAME_SIZE
	.align		4
.L_65:
        /*018c*/ 	.byte	0x04, 0x11
        /*018e*/ 	.short	(.L_67 - .L_66)
	.align		4
.L_66:
        /*0190*/ 	.word	index@(_Z20kernel_grid_backwardILj2ELj8ELj2EEvPKfS1_S1_PKiPffjjjjj)
        /*0194*/ 	.word	0x00000000


	//----- nvinfo : EIATTR_REGCOUNT
	.align		4
.L_67:
        /*0198*/ 	.byte	0x04, 0x2f
        /*019a*/ 	.short	(.L_69 - .L_68)
	.align		4
.L_68:
        /*019c*/ 	.word	index@(_Z21kernel_input_backwardILj2ELj8EEvPKfS1_Pfjjj)
        /*01a0*/ 	.word	0x0000001c


	//----- nvinfo : EIATTR_FRAME_SIZE
	.align		4
.L_69:
        /*01a4*/ 	.byte	0x04, 0x11
        /*01a6*/ 	.short	(.L_71 - .L_70)
	.align		4
.L_70:
        /*01a8*/ 	.word	index@(_Z21kernel_input_backwardILj2ELj8EEvPKfS1_Pfjjj)
        /*01ac*/ 	.word	0x00000000


	//----- nvinfo : EIATTR_REGCOUNT
	.align		4
.L_71:
        /*01b0*/ 	.byte	0x04, 0x2f
        /*01b2*/ 	.short	(.L_73 - .L_72)
	.align		4
.L_72:
        /*01b4*/ 	.word	index@(_Z20kernel_grid_backwardILj2ELj32ELj4EEvPKfS1_S1_PKiPffjjjjj)
        /*01b8*/ 	.word	0x00000020


	//----- nvinfo : EIATTR_FRAME_SIZE
	.align		4
.L_73:
        /*01bc*/ 	.byte	0x04, 0x11
        /*01be*/ 	.short	(.L_75 - .L_74)
	.align		4
.L_74:
        /*01c0*/ 	.word	index@(_Z20kernel_grid_backwardILj2ELj32ELj4EEvPKfS1_S1_PKiPffjjjjj)
        /*01c4*/ 	.word	0x00000000


	//----- nvinfo : EIATTR_REGCOUNT
	.align		4
.L_75:
        /*01c8*/ 	.byte	0x04, 0x2f
        /*01ca*/ 	.short	(.L_77 - .L_76)
	.align		4
.L_76:
        /*01cc*/ 	.word	index@(_Z21kernel_input_backwardILj2ELj32EEvPKfS1_Pfjjj)
        /*01d0*/ 	.word	0x00000020


	//----- nvinfo : EIATTR_FRAME_SIZE
	.align		4
.L_77:
        /*01d4*/ 	.byte	0x04, 0x11
        /*01d6*/ 	.short	(.L_79 - .L_78)
	.align		4
.L_78:
        /*01d8*/ 	.word	index@(_Z21kernel_input_backwardILj2ELj32EEvPKfS1_Pfjjj)
        /*01dc*/ 	.word	0x00000000


	//----- nvinfo : EIATTR_REGCOUNT
	.align		4
.L_79:
        /*01e0*/ 	.byte	0x04, 0x2f
        /*01e2*/ 	.short	(.L_81 - .L_80)
	.align		4
.L_80:
        /*01e4*/ 	.word	index@(_Z20kernel_grid_backwardILj3ELj1ELj1EEvPKfS1_S1_PKiPffjjjjj)
        /*01e8*/ 	.word	0x00000020


	//----- nvinfo : EIATTR_FRAME_SIZE
	.align		4
.L_81:
        /*01ec*/ 	.byte	0x04, 0x11
        /*01ee*/ 	.short	(.L_83 - .L_82)
	.align		4
.L_82:
        /*01f0*/ 	.word	index@(_Z20kernel_grid_backwardILj3ELj1ELj1EEvPKfS1_S1_PKiPffjjjjj)
        /*01f4*/ 	.word	0x00000000


	//----- nvinfo : EIATTR_REGCOUNT
	.align		4
.L_83:
        /*01f8*/ 	.byte	0x04, 0x2f
        /*01fa*/ 	.short	(.L_85 - .L_84)
	.align		4
.L_84:
        /*01fc*/ 	.word	index@(_Z21kernel_input_backwardILj3ELj1EEvPKfS1_Pfjjj)
        /*0200*/ 	.word	0x00000020


	//----- nvinfo : EIATTR_FRAME_SIZE
	.align		4
.L_85:
        /*0204*/ 	.byte	0x04, 0x11
        /*0206*/ 	.short	(.L_87 - .L_86)
	.align		4
.L_86:
        /*0208*/ 	.word	index@(_Z21kernel_input_backwardILj3ELj1EEvPKfS1_Pfjjj)
        /*020c*/ 	.word	0x00000000


	//----- nvinfo : EIATTR_REGCOUNT
	.align		4
.L_87:
        /*0210*/ 	.byte	0x04, 0x2f
        /*0212*/ 	.short	(.L_89 - .L_88)
	.align		4
.L_88:
        /*0214*/ 	.word	index@(_Z20kernel_grid_backwardILj3ELj2ELj2EEvPKfS1_S1_PKiPffjjjjj)
        /*0218*/ 	.word	0x00000020


	//----- nvinfo : EIATTR_FRAME_SIZE
	.align		4
.L_89:
        /*021c*/ 	.byte	0x04, 0x11
        /*021e*/ 	.short	(.L_91 - .L_90)
	.align		4
.L_90:
        /*0220*/ 	.word	index@(_Z20kernel_grid_backwardILj3ELj2ELj2EEvPKfS1_S1_PKiPffjjjjj)
        /*0224*/ 	.word	0x00000000


	//----- nvinfo : EIATTR_REGCOUNT
	.align		4
.L_91:
        /*0228*/ 	.byte	0x04, 0x2f
        /*022a*/ 	.short	(.L_93 - .L_92)
	.align		4
.L_92:
        /*022c*/ 	.word	index@(_Z21kernel_input_backwardILj3ELj2EEvPKfS1_Pfjjj)
        /*0230*/ 	.word	0x00000020


	//----- nvinfo : EIATTR_FRAME_SIZE
	.align		4
.L_93:
        /*0234*/ 	.byte	0x04, 0x11
        /*0236*/ 	.short	(.L_95 - .L_94)
	.align		4
.L_94:
        /*0238*/ 	.word	index@(_Z21kernel_input_backwardILj3ELj2EEvPKfS1_Pfjjj)
        /*023c*/ 	.word	0x00000000


	//----- nvinfo : EIATTR_REGCOUNT
	.align		4
.L_95:
        /*0240*/ 	.byte	0x04, 0x2f
        /*0242*/ 	.short	(.L_97 - .L_96)
	.align		4
.L_96:
        /*0244*/ 	.word	index@(_Z20kernel_grid_backwardILj3ELj4ELj2EEvPKfS1_S1_PKiPffjjjjj)
        /*0248*/ 	.word	0x00000020


	//----- nvinfo : EIATTR_FRAME_SIZE
	.align		4
.L_97:
        /*024c*/ 	.byte	0x04, 0x11
        /*024e*/ 	.short	(.L_99 - .L_98)
	.align		4
.L_98:
        /*0250*/ 	.word	index@(_Z20kernel_grid_backwardILj3ELj4ELj2EEvPKfS1_S1_PKiPffjjjjj)
        /*0254*/ 	.word	0x00000000


	//----- nvinfo : EIATTR_REGCOUNT
	.align		4
.L_99:
        /*0258*/ 	.byte	0x04, 0x2f
        /*025a*/ 	.short	(.L_101 - .L_100)
	.align		4
.L_100:
        /*025c*/ 	.word	index@(_Z21kernel_input_backwardILj3ELj4EEvPKfS1_Pfjjj)
        /*0260*/ 	.word	0x00000020


	//----- nvinfo : EIATTR_FRAME_SIZE
	.align		4
.L_101:
        /*0264*/ 	.byte	0x04, 0x11
        /*0266*/ 	.short	(.L_103 - .L_102)
	.align		4
.L_102:
        /*0268*/ 	.word	index@(_Z21kernel_input_backwardILj3ELj4EEvPKfS1_Pfjjj)
        /*026c*/ 	.word	0x00000000


	//----- nvinfo : EIATTR_REGCOUNT
	.align		4
.L_103:
        /*0270*/ 	.byte	0x04, 0x2f
        /*0272*/ 	.short	(.L_105 - .L_104)
	.align		4
.L_104:
        /*0274*/ 	.word	index@(_Z20kernel_grid_backwardILj3ELj8ELj2EEvPKfS1_S1_PKiPffjjjjj)
        /*0278*/ 	.word	0x00000020


	//----- nvinfo : EIATTR_FRAME_SIZE
	.align		4
.L_105:
        /*027c*/ 	.byte	0x04, 0x11
        /*027e*/ 	.short	(.L_107 - .L_106)
	.align		4
.L_106:
        /*0280*/ 	.word	index@(_Z20kernel_grid_backwardILj3ELj8ELj2EEvPKfS1_S1_PKiPffjjjjj)
        /*0284*/ 	.word	0x00000000


	//----- nvinfo : EIATTR_REGCOUNT
	.align		4
.L_107:
        /*0288*/ 	.byte	0x04, 0x2f
        /*028a*/ 	.short	(.L_109 - .L_108)
	.align		4
.L_108:
        /*028c*/ 	.word	index@(_Z21kernel_input_backwardILj3ELj8EEvPKfS1_Pfjjj)
        /*0290*/ 	.word	0x0000001c


	//----- nvinfo : EIATTR_FRAME_SIZE
	.align		4
.L_109:
        /*0294*/ 	.byte	0x04, 0x11
        /*0296*/ 	.short	(.L_111 - .L_110)
	.align		4
.L_110:
        /*0298*/ 	.word	index@(_Z21kernel_input_backwardILj3ELj8EEvPKfS1_Pfjjj)
        /*029c*/ 	.word	0x00000000


	//----- nvinfo : EIATTR_REGCOUNT
	.align		4
.L_111:
        /*02a0*/ 	.byte	0x04, 0x2f
        /*02a2*/ 	.short	(.L_113 - .L_112)
	.align		4
.L_112:
        /*02a4*/ 	.word	index@(_Z20kernel_grid_backwardILj3ELj32ELj4EEvPKfS1_S1_PKiPffjjjjj)
        /*02a8*/ 	.word	0x00000028


	//----- nvinfo : EIATTR_FRAME_SIZE
	.align		4
.L_113:
        /*02ac*/ 	.byte	0x04, 0x11
        /*02ae*/ 	.short	(.L_115 - .L_114)
	.align		4
.L_114:
        /*02b0*/ 	.word	index@(_Z20kernel_grid_backwardILj3ELj32ELj4EEvPKfS1_S1_PKiPffjjjjj)
        /*02b4*/ 	.word	0x00000000


	//----- nvinfo : EIATTR_REGCOUNT
	.align		4
.L_115:
        /*02b8*/ 	.byte	0x04, 0x2f
        /*02ba*/ 	.short	(.L_117 - .L_116)
	.align		4
.L_116:
        /*02bc*/ 	.word	index@(_Z21kernel_input_backwardILj3ELj32EEvPKfS1_Pfjjj)
        /*02c0*/ 	.word	0x00000020


	//----- nvinfo : EIATTR_FRAME_SIZE
	.align		4
.L_117:
        /*02c4*/ 	.byte	0x04, 0x11
        /*02c6*/ 	.short	(.L_119 - .L_118)
	.align		4
.L_118:
        /*02c8*/ 	.word	index@(_Z21kernel_input_backwardILj3ELj32EEvPKfS1_Pfjjj)
        /*02cc*/ 	.word	0x00000000


	//----- nvinfo : EIATTR_MIN_STACK_SIZE
	.align		4
.L_119:
        /*02d0*/ 	.byte	0x04, 0x12
        /*02d2*/ 	.short	(.L_121 - .L_120)
	.align		4
.L_120:
        /*02d4*/ 	.word	index@(_Z21kernel_input_backwardILj3ELj32EEvPKfS1_Pfjjj)
        /*02d8*/ 	.word	0x00000000


	//----- nvinfo : EIATTR_MIN_STACK_SIZE
	.align		4
.L_121:
        /*02dc*/ 	.byte	0x04, 0x12
        /*02de*/ 	.short	(.L_123 - .L_122)
	.align		4
.L_122:
        /*02e0*/ 	.word	index@(_Z20kernel_grid_backwardILj3ELj32ELj4EEvPKfS1_S1_PKiPffjjjjj)
        /*02e4*/ 	.word	0x00000000


	//----- nvinfo : EIATTR_MIN_STACK_SIZE
	.align		4
.L_123:
        /*02e8*/ 	.byte	0x04, 0x12
        /*02ea*/ 	.short	(.L_125 - .L_124)
	.align		4
.L_124:
        /*02ec*/ 	.word	index@(_Z21kernel_input_backwardILj3ELj8EEvPKfS1_Pfjjj)
        /*02f0*/ 	.word	0x00000000


	//----- nvinfo : EIATTR_MIN_STACK_SIZE
	.align		4
.L_125:
        /*02f4*/ 	.byte	0x04, 0x12
        /*02f6*/ 	.short	(.L_127 - .L_126)
	.align		4
.L_126:
        /*02f8*/ 	.word	index@(_Z20kernel_grid_backwardILj3ELj8ELj2EEvPKfS1_S1_PKiPffjjjjj)
        /*02fc*/ 	.word	0x00000000


	//----- nvinfo : EIATTR_MIN_STACK_SIZE
	.align		4
.L_127:
        /*0300*/ 	.byte	0x04, 0x12
        /*0302*/ 	.short	(.L_129 - .L_128)
	.align		4
.L_128:
        /*0304*/ 	.word	index@(_Z21kernel_input_backwardILj3ELj4EEvPKfS1_Pfjjj)
        /*0308*/ 	.word	0x00000000


	//----- nvinfo : EIATTR_MIN_STACK_SIZE
	.align		4
.L_129:
        /*030c*/ 	.byte	0x04, 0x12
        /*030e*/ 	.short	(.L_131 - .L_130)
	.align		4
.L_130:
        /*0310*/ 	.word	index@(_Z20kernel_grid_backwardILj3ELj4ELj2EEvPKfS1_S1_PKiPffjjjjj)
        /*0314*/ 	.word	0x00000000


	//----- nvinfo : EIATTR_MIN_STACK_SIZE
	.align		4
.L_131:
        /*0318*/ 	.byte	0x04, 0x12
        /*031a*/ 	.short	(.L_133 - .L_132)
	.align		4
.L_132:
        /*031c*/ 	.word	index@(_Z21kernel_input_backwardILj3ELj2EEvPKfS1_Pfjjj)
        /*0320*/ 	.word	0x00000000


	//----- nvinfo : EIATTR_MIN_STACK_SIZE
	.align		4
.L_133:
        /*0324*/ 	.byte	0x04, 0x12
        /*0326*/ 	.short	(.L_135 - .L_134)
	.align		4
.L_134:
        /*0328*/ 	.word	index@(_Z20kernel_grid_backwardILj3ELj2ELj2EEvPKfS1_S1_PKiPffjjjjj)
        /*032c*/ 	.word	0x00000000


	//----- nvinfo : EIATTR_MIN_STACK_SIZE
	.align		4
.L_135:
        /*0330*/ 	.byte	0x04, 0x12
        /*0332*/ 	.short	(.L_137 - .L_136)
	.align		4
.L_136:
        /*0334*/ 	.word	index@(_Z21kernel_input_backwardILj3ELj1EEvPKfS1_Pfjjj)
        /*0338*/ 	.word	0x00000000


	//----- nvinfo : EIATTR_MIN_STACK_SIZE
	.align		4
.L_137:
        /*033c*/ 	.byte	0x04, 0x12
        /*033e*/ 	.short	(.L_139 - .L_138)
	.align		4
.L_138:
        /*0340*/ 	.word	index@(_Z20kernel_grid_backwardILj3ELj1ELj1EEvPKfS1_S1_PKiPffjjjjj)
        /*0344*/ 	.word	0x00000000


	//----- nvinfo : EIATTR_MIN_STACK_SIZE
	.align		4
.L_139:
        /*0348*/ 	.byte	0x04, 0x12
        /*034a*/ 	.short	(.L_141 - .L_140)
	.align		4
.L_140:
        /*034c*/ 	.word	index@(_Z21kernel_input_backwardILj2ELj32EEvPKfS1_Pfjjj)
        /*0350*/ 	.word	0x00000000


	//----- nvinfo : EIATTR_MIN_STACK_SIZE
	.align		4
.L_141:
        /*0354*/ 	.byte	0x04, 0x12
        /*0356*/ 	.short	(.L_143 - .L_142)
	.align		4
.L_142:
        /*0358*/ 	.word	index@(_Z20kernel_grid_backwardILj2ELj32ELj4EEvPKfS1_S1_PKiPffjjjjj)
        /*035c*/ 	.word	0x00000000


	//----- nvinfo : EIATTR_MIN_STACK_SIZE
	.align		4
.L_143:
        /*0360*/ 	.byte	0x04, 0x12
        /*0362*/ 	.short	(.L_145 - .L_144)
	.align		4
.L_144:
        /*0364*/ 	.word	index@(_Z21kernel_input_backwardILj2ELj8EEvPKfS1_Pfjjj)
        /*0368*/ 	.word	0x00000000


	//----- nvinfo : EIATTR_MIN_STACK_SIZE
	.align		4
.L_145:
        /*036c*/ 	.byte	0x04, 0x12
        /*036e*/ 	.short	(.L_147 - .L_146)
	.align		4
.L_146:
        /*0370*/ 	.word	index@(_Z20kernel_grid_backwardILj2ELj8ELj2EEvPKfS1_S1_PKiPffjjjjj)
        /*0374*/ 	.word	0x00000000


	//----- nvinfo : EIATTR_MIN_STACK_SIZE
	.align		4
.L_147:
        /*0378*/ 	.byte	0x04, 0x12
        /*037a*/ 	.short	(.L_149 - .L_148)
	.align		4
.L_148:
        /*037c*/ 	.word	index@(_Z21kernel_input_backwardILj2ELj4EEvPKfS1_Pfjjj)
        /*0380*/ 	.word	0x00000000


	//----- nvinfo : EIATTR_MIN_STACK_SIZE
	.align		4
.L_149:
        /*0384*/ 	.byte	0x04, 0x12
        /*0386*/ 	.short	(.L_151 - .L_150)
	.align		4
.L_150:
        /*0388*/ 	.word	index@(_Z20kernel_grid_backwardILj2ELj4ELj2EEvPKfS1_S1_PKiPffjjjjj)
        /*038c*/ 	.word	0x00000000


	//----- nvinfo : EIATTR_MIN_STACK_SIZE
	.align		4
.L_151:
        /*0390*/ 	.byte	0x04, 0x12
        /*0392*/ 	.short	(.L_153 - .L_152)
	.align		4
.L_152:
        /*0394*/ 	.word	index@(_Z21kernel_input_backwardILj2ELj2EEvPKfS1_Pfjjj)
        /*0398*/ 	.word	0x00000000


	//----- nvinfo : EIATTR_MIN_STACK_SIZE
	.align		4
.L_153:
        /*039c*/ 	.byte	0x04, 0x12
        /*039e*/ 	.short	(.L_155 - .L_154)
	.align		4
.L_154:
        /*03a0*/ 	.word	index@(_Z20kernel_grid_backwardILj2ELj2ELj2EEvPKfS1_S1_PKiPffjjjjj)
        /*03a4*/ 	.word	0x00000000


	//----- nvinfo : EIATTR_MIN_STACK_SIZE
	.align		4
.L_155:
        /*03a8*/ 	.byte	0x04, 0x12
        /*03aa*/ 	.short	(.L_157 - .L_156)
	.align		4
.L_156:
        /*03ac*/ 	.word	index@(_Z21kernel_input_backwardILj2ELj1EEvPKfS1_Pfjjj)
        /*03b0*/ 	.word	0x00000000


	//----- nvinfo : EIATTR_MIN_STACK_SIZE
	.align		4
.L_157:
        /*03b4*/ 	.byte	0x04, 0x12
        /*03b6*/ 	.short	(.L_159 - .L_158)
	.align		4
.L_158:
        /*03b8*/ 	.word	index@(_Z20kernel_grid_backwardILj2ELj1ELj1EEvPKfS1_S1_PKiPffjjjjj)
        /*03bc*/ 	.word	0x00000000


	//----- nvinfo : EIATTR_MIN_STACK_SIZE
	.align		4
.L_159:
        /*03c0*/ 	.byte	0x04, 0x12
        /*03c2*/ 	.short	(.L_161 - .L_160)
	.align		4
.L_160:
        /*03c4*/ 	.word	index@(_Z11kernel_gridILj3ELj32EEvPKfS1_PKiPffjjjjbS4_j)
        /*03c8*/ 	.word	0x00000000


	//----- nvinfo : EIATTR_MIN_STACK_SIZE
	.align		4
.L_161:
        /*03cc*/ 	.byte	0x04, 0x12
        /*03ce*/ 	.short	(.L_163 - .L_162)
	.align		4
.L_162:
        /*03d0*/ 	.word	index@(_Z11kernel_gridILj3ELj8EEvPKfS1_PKiPffjjjjbS4_j)
        /*03d4*/ 	.word	0x00000000


	//----- nvinfo : EIATTR_MIN_STACK_SIZE
	.align		4
.L_163:
        /*03d8*/ 	.byte	0x04, 0x12
        /*03da*/ 	.short	(.L_165 - .L_164)
	.align		4
.L_164:
        /*03dc*/ 	.word	index@(_Z11kernel_gridILj3ELj4EEvPKfS1_PKiPffjjjjbS4_j)
        /*03e0*/ 	.word	0x00000000


	//----- nvinfo : EIATTR_MIN_STACK_SIZE
	.align		4
.L_165:
        /*03e4*/ 	.byte	0x04, 0x12
        /*03e6*/ 	.short	(.L_167 - .L_166)
	.align		4
.L_166:
        /*03e8*/ 	.word	index@(_Z11kernel_gridILj3ELj2EEvPKfS1_PKiPffjjjjbS4_j)
        /*03ec*/ 	.word	0x00000000


	//----- nvinfo : EIATTR_MIN_STACK_SIZE
	.align		4
.L_167:
        /*03f0*/ 	.byte	0x04, 0x12
        /*03f2*/ 	.short	(.L_169 - .L_168)
	.align		4
.L_168:
        /*03f4*/ 	.word	index@(_Z11kernel_gridILj3ELj1EEvPKfS1_PKiPffjjjjbS4_j)
        /*03f8*/ 	.word	0x00000000


	//----- nvinfo : EIATTR_MIN_STACK_SIZE
	.align		4
.L_169:
        /*03fc*/ 	.byte	0x04, 0x12
        /*03fe*/ 	.short	(.L_171 - .L_170)
	.align		4
.L_170:
        /*0400*/ 	.word	index@(_Z11kernel_gridILj2ELj32EEvPKfS1_PKiPffjjjjbS4_j)
        /*0404*/ 	.word	0x00000000


	//----- nvinfo : EIATTR_MIN_STACK_SIZE
	.align		4
.L_171:
        /*0408*/ 	.byte	0x04, 0x12
        /*040a*/ 	.short	(.L_173 - .L_172)
	.align		4
.L_172:
        /*040c*/ 	.word	index@(_Z11kernel_gridILj2ELj8EEvPKfS1_PKiPffjjjjbS4_j)
        /*0410*/ 	.word	0x00000000


	//----- nvinfo : EIATTR_MIN_STACK_SIZE
	.align		4
.L_173:
        /*0414*/ 	.byte	0x04, 0x12
        /*0416*/ 	.short	(.L_175 - .L_174)
	.align		4
.L_174:
        /*0418*/ 	.word	index@(_Z11kernel_gridILj2ELj4EEvPKfS1_PKiPffjjjjbS4_j)
        /*041c*/ 	.word	0x00000000


	//----- nvinfo : EIATTR_MIN_STACK_SIZE
	.align		4
.L_175:
        /*0420*/ 	.byte	0x04, 0x12
        /*0422*/ 	.short	(.L_177 - .L_176)
	.align		4
.L_176:
        /*0424*/ 	.word	index@(_Z11kernel_gridILj2ELj2EEvPKfS1_PKiPffjjjjbS4_j)
        /*0428*/ 	.word	0x00000000


	//----- nvinfo : EIATTR_MIN_STACK_SIZE
	.align		4
.L_177:
        /*042c*/ 	.byte	0x04, 0x12
        /*042e*/ 	.short	(.L_179 - .L_178)
	.align		4
.L_178:
        /*0430*/ 	.word	index@(_Z11kernel_gridILj2ELj1EEvPKfS1_PKiPffjjjjbS4_j)
        /*0434*/ 	.word	0x00000000
.L_179:


//--------------------- .nv.compat                --------------------------
	.section	.nv.compat,"",@"SHT_CUDA_COMPAT_INFO"
	.align	4
        /*0000*/ 	.byte	0x02, 0x09, 0x00, 0x00, 0x02, 0x02, 0x01, 0x00, 0x02, 0x05, 0x05, 0x00, 0x03, 0x07, 0x01, 0x01
        /*0010*/ 	.byte	0x02, 0x03, 0x00, 0x00, 0x02, 0x06, 0x01, 0x00, 0x04, 0x0b, 0x08, 0x00, 0x01, 0x00, 0x00, 0x00
        /*0020*/ 	.byte	0x00, 0x00, 0x00, 0x00


//--------------------- .nv.info._Z21kernel_input_backwardILj3ELj32EEvPKfS1_Pfjjj --------------------------
	.section	.nv.info._Z21kernel_input_backwardILj3ELj32EEvPKfS1_Pfjjj,"",@"SHT_CUDA_INFO"
	.sectionflags	@""
	.align	4


	//----- nvinfo : EIATTR_CUDA_API_VERSION
	.align		4
        /*0000*/ 	.byte	0x04, 0x37
        /*0002*/ 	.short	(.L_181 - .L_180)
.L_180:
        /*0004*/ 	.word	0x00000082


	//----- nvinfo : EIATTR_KPARAM_INFO
	.align		4
.L_181:
        /*0008*/ 	.byte	0x04, 0x17
        /*000a*/ 	.short	(.L_183 - .L_182)
.L_182:
        /*000c*/ 	.word	0x00000000
        /*0010*/ 	.short	0x0005
        /*0012*/ 	.short	0x0020
        /*0014*/ 	.byte	0x00, 0xf0, 0x11, 0x00


	//----- nvinfo : EIATTR_KPARAM_INFO
	.align		4
.L_183:
        /*0018*/ 	.byte	0x04, 0x17
        /*001a*/ 	.short	(.L_185 - .L_184)
.L_184:
        /*001c*/ 	.word	0x00000000
        /*0020*/ 	.short	0x0004
        /*0022*/ 	.short	0x001c
        /*0024*/ 	.byte	0x00, 0xf0, 0x11, 0x00


	//----- nvinfo : EIATTR_KPARAM_INFO
	.align		4
.L_185:
        /*0028*/ 	.byte	0x04, 0x17
        /*002a*/ 	.short	(.L_187 - .L_186)
.L_186:
        /*002c*/ 	.word	0x00000000
        /*0030*/ 	.short	0x0003
        /*0032*/ 	.short	0x0018
        /*0034*/ 	.byte	0x00, 0xf0, 0x11, 0x00


	//----- nvinfo : EIATTR_KPARAM_INFO
	.align		4
.L_187:
        /*0038*/ 	.byte	0x04, 0x17
        /*003a*/ 	.short	(.L_189 - .L_188)
.L_188:
        /*003c*/ 	.word	0x00000000
        /*0040*/ 	.short	0x0002
        /*0042*/ 	.short	0x0010
        /*0044*/ 	.byte	0x00, 0xf5, 0x21, 0x00


	//----- nvinfo : EIATTR_KPARAM_INFO
	.align		4
.L_189:
        /*0048*/ 	.byte	0x04, 0x17
        /*004a*/ 	.short	(.L_191 - .L_190)
.L_190:
        /*004c*/ 	.word	0x00000000
        /*0050*/ 	.short	0x0001
        /*0052*/ 	.short	0x0008
        /*0054*/ 	.byte	0x00, 0xf5, 0x21, 0x00


	//----- nvinfo : EIATTR_KPARAM_INFO
	.align		4
.L_191:
        /*0058*/ 	.byte	0x04, 0x17
        /*005a*/ 	.short	(.L_193 - .L_192)
.L_192:
        /*005c*/ 	.word	0x00000000
        /*0060*/ 	.short	0x0000
        /*0062*/ 	.short	0x0000
        /*0064*/ 	.byte	0x00, 0xf5, 0x21, 0x00


	//----- nvinfo : EIATTR_SPARSE_MMA_MASK
	.align		4
.L_193:
        /*0068*/ 	.byte	0x03, 0x50
        /*006a*/ 	.short	0x0000


	//----- nvinfo : EIATTR_MAXREG_COUNT
	.align		4
        /*006c*/ 	.byte	0x03, 0x1b
        /*006e*/ 	.short	0x00ff


	//----- nvinfo : EIATTR_MERCURY_ISA_VERSION
	.align		4
        /*0070*/ 	.byte	0x03, 0x5f
        /*0072*/ 	.short	0x0101


	//----- nvinfo : EIATTR_VRC_CTA_INIT_COUNT
	.align		4
        /*0074*/ 	.byte	0x02, 0x4a
	.zero		1
	.zero		1


	//----- nvinfo : EIATTR_EXIT_INSTR_OFFSETS
	.align		4
        /*0078*/ 	.byte	0x04, 0x1c
        /*007a*/ 	.short	(.L_195 - .L_194)


	//   ....[0]....
.L_194:
        /*007c*/ 	.word	0x00000080


	//   ....[1]....
        /*0080*/ 	.word	0x000000b0


	//   ....[2]....
        /*0084*/ 	.word	0x000008d0


	//----- nvinfo : EIATTR_CBANK_PARAM_SIZE
	.align		4
.L_195:
        /*0088*/ 	.byte	0x03, 0x19
        /*008a*/ 	.short	0x0024


	//----- nvinfo : EIATTR_PARAM_CBANK
	.align		4
        /*008c*/ 	.byte	0x04, 0x0a
        /*008e*/ 	.short	(.L_197 - .L_196)
	.align		4
.L_196:
        /*0090*/ 	.word	index@(.nv.constant0._Z21kernel_input_backwardILj3ELj32EEvPKfS1_Pfjjj)
        /*0094*/ 	.short	0x0380
        /*0096*/ 	.short	0x0024


	//----- nvinfo : EIATTR_SW_WAR
	.align		4
.L_197:
        /*0098*/ 	.byte	0x04, 0x36
        /*009a*/ 	.short	(.L_199 - .L_198)
.L_198:
        /*009c*/ 	.word	0x00000008
.L_199:


//--------------------- .nv.info._Z20kernel_grid_backwardILj3ELj32ELj4EEvPKfS1_S1_PKiPffjjjjj --------------------------
	.section	.nv.info._Z20kernel_grid_backwardILj3ELj32ELj4EEvPKfS1_S1_PKiPffjjjjj,"",@"SHT_CUDA_INFO"
	.sectionflags	@""
	.align	4


	//----- nvinfo : EIATTR_CUDA_API_VERSION
	.align		4
        /*0000*/ 	.byte	0x04, 0x37
        /*0002*/ 	.short	(.L_201 - .L_200)
.L_200:
        /*0004*/ 	.word	0x00000082


	//----- nvinfo : EIATTR_KPARAM_INFO
	.align		4
.L_201:
        /*0008*/ 	.byte	0x04, 0x17
        /*000a*/ 	.short	(.L_203 - .L_202)
.L_202:
        /*000c*/ 	.word	0x00000000
        /*0010*/ 	.short	0x000a
        /*0012*/ 	.short	0x003c
        /*0014*/ 	.byte	0x00, 0xf0, 0x11, 0x00


	//----- nvinfo : EIATTR_KPARAM_INFO
	.align		4
.L_203:
        /*0018*/ 	.byte	0x04, 0x17
        /*001a*/ 	.short	(.L_205 - .L_204)
.L_204:
        /*001c*/ 	.word	0x00000000
        /*0020*/ 	.short	0x0009
        /*0022*/ 	.short	0x0038
        /*0024*/ 	.byte	0x00, 0xf0, 0x11, 0x00


	//----- nvinfo : EIATTR_KPARAM_INFO
	.align		4
.L_205:
        /*0028*/ 	.byte	0x04, 0x17
        /*002a*/ 	.short	(.L_207 - .L_206)
.L_206:
        /*002c*/ 	.word	0x00000000
        /*0030*/ 	.short	0x0008
        /*0032*/ 	.short	0x0034
        /*0034*/ 	.byte	0x00, 0xf0, 0x11, 0x00


	//----- nvinfo : EIATTR_KPARAM_INFO
	.align		4
.L_207:
        /*0038*/ 	.byte	0x04, 0x17
        /*003a*/ 	.short	(.L_209 - .L_208)
.L_208:
        /*003c*/ 	.word	0x00000000
        /*0040*/ 	.short	0x0007
        /*0042*/ 	.short	0x0030
        /*0044*/ 	.byte	0x00, 0xf0, 0x11, 0x00


	//----- nvinfo : EIATTR_KPARAM_INFO
	.align		4
.L_209:
        /*0048*/ 	.byte	0x04, 0x17
        /*004a*/ 	.short	(.L_211 - .L_210)
.L_210:
        /*004c*/ 	.word	0x00000000
        /*0050*/ 	.short	0x0006
        /*0052*/ 	.short	0x002c
        /*0054*/ 	.byte	0x00, 0xf0, 0x11, 0x00


	//----- nvinfo : EIATTR_KPARAM_INFO
	.align		4
.L_211:
        /*0058*/ 	.byte	0x04, 0x17
        /*005a*/ 	.short	(.L_213 - .L_212)
.L_212:
        /*005c*/ 	.word	0x00000000
        /*0060*/ 	.short	0x0005
        /*0062*/ 	.short	0x0028
        /*0064*/ 	.byte	0x00, 0xf0, 0x11, 0x00


	//----- nvinfo : EIATTR_KPARAM_INFO
	.align		4
.L_213:
        /*0068*/ 	.byte	0x04, 0x17
        /*006a*/ 	.short	(.L_215 - .L_214)
.L_214:
        /*006c*/ 	.word	0x00000000
        /*0070*/ 	.short	0x0004
        /*0072*/ 	.short	0x0020
        /*0074*/ 	.byte	0x00, 0xf5, 0x21, 0x00


	//----- nvinfo : EIATTR_KPARAM_INFO
	.align		4
.L_215:
        /*0078*/ 	.byte	0x04, 0x17
        /*007a*/ 	.short	(.L_217 - .L_216)
.L_216:
        /*007c*/ 	.word	0x00000000
        /*0080*/ 	.short	0x0003
        /*0082*/ 	.short	0x0018
        /*0084*/ 	.byte	0x00, 0xf5, 0x21, 0x00


	//----- nvinfo : EIATTR_KPARAM_INFO
	.align		4
.L_217:
        /*0088*/ 	.byte	0x04, 0x17
        /*008a*/ 	.short	(.L_219 - .L_218)
.L_218:
        /*008c*/ 	.word	0x00000000
        /*0090*/ 	.short	0x0002
        /*0092*/ 	.short	0x0010
        /*0094*/ 	.byte	0x00, 0xf5, 0x21, 0x00


	//----- nvinfo : EIATTR_KPARAM_INFO
	.align		4
.L_219:
        /*0098*/ 	.byte	0x04, 0x17
        /*009a*/ 	.short	(.L_221 - .L_220)
.L_220:
        /*009c*/ 	.word	0x00000000
        /*00a0*/ 	.short	0x0001
        /*00a2*/ 	.short	0x0008
        /*00a4*/ 	.byte	0x00, 0xf5, 0x21, 0x00


	//----- nvinfo : EIATTR_KPARAM_INFO
	.align		4
.L_221:
        /*00a8*/ 	.byte	0x04, 0x17
        /*00aa*/ 	.short	(.L_223 - .L_222)
.L_222:
        /*00ac*/ 	.word	0x00000000
        /*00b0*/ 	.short	0x0000
        /*00b2*/ 	.short	0x0000
        /*00b4*/ 	.byte	0x00, 0xf5, 0x21, 0x00


	//----- nvinfo : EIATTR_SPARSE_MMA_MASK
	.align		4
.L_223:
        /*00b8*/ 	.byte	0x03, 0x50
        /*00ba*/ 	.short	0x0000


	//----- nvinfo : EIATTR_MAXREG_COUNT
	.align		4
        /*00bc*/ 	.byte	0x03, 0x1b
        /*00be*/ 	.short	0x00ff


	//----- nvinfo : EIATTR_MERCURY_ISA_VERSION
	.align		4
        /*00c0*/ 	.byte	0x03, 0x5f
        /*00c2*/ 	.short	0x0101


	//----- nvinfo : EIATTR_VRC_CTA_INIT_COUNT
	.align		4
        /*00c4*/ 	.byte	0x02, 0x4a
	.zero		1
	.zero		1


	//----- nvinfo : EIATTR_EXIT_INSTR_OFFSETS
	.align		4
        /*00c8*/ 	.byte	0x04, 0x1c
        /*00ca*/ 	.short	(.L_225 - .L_224)


	//   ....[0]....
.L_224:
        /*00cc*/ 	.word	0x00000090


	//   ....[1]....
        /*00d0*/ 	.word	0x00001d40


	//   ....[2]....
        /*00d4*/ 	.word	0x00002300


	//   ....[3]....
        /*00d8*/ 	.word	0x000030d0


	//----- nvinfo : EIATTR_CBANK_PARAM_SIZE
	.align		4
.L_225:
        /*00dc*/ 	.byte	0x03, 0x19
        /*00de*/ 	.short	0x0040


	//----- nvinfo : EIATTR_PARAM_CBANK
	.align		4
        /*00e0*/ 	.byte	0x04, 0x0a
        /*00e2*/ 	.short	(.L_227 - .L_226)
	.align		4
.L_226:
        /*00e4*/ 	.word	index@(.nv.constant0._Z20kernel_grid_backwardILj3ELj32ELj4EEvPKfS1_S1_PKiPffjjjjj)
        /*00e8*/ 	.short	0x0380
        /*00ea*/ 	.short	0x0040


	//----- nvinfo : EIATTR_SW_WAR
	.align		4
.L_227:
        /*00ec*/ 	.byte	0x04, 0x36
        /*00ee*/ 	.short	(.L_229 - .L_228)
.L_228:
        /*00f0*/ 	.word	0x00000008
.L_229:


//--------------------- .nv.info._Z21kernel_input_backwardILj3ELj8EEvPKfS1_Pfjjj --------------------------
	.section	.nv.info._Z21kernel_input_backwardILj3ELj8EEvPKfS1_Pfjjj,"",@"SHT_CUDA_INFO"
	.sectionflags	@""
	.align	4


	//----- nvinfo : EIATTR_CUDA_API_VERSION
	.align		4
        /*0000*/ 	.byte	0x04, 0x37
        /*0002*/ 	.short	(.L_231 - .L_230)
.L_230:
        /*0004*/ 	.word	0x00000082


	//----- nvinfo : EIATTR_KPARAM_INFO
	.align		4
.L_231:
        /*0008*/ 	.byte	0x04, 0x17
        /*000a*/ 	.short	(.L_233 - .L_232)
.L_232:
        /*000c*/ 	.word	0x00000000
        /*0010*/ 	.short	0x0005
        /*0012*/ 	.short	0x0020
        /*0014*/ 	.byte	0x00, 0xf0, 0x11, 0x00


	//----- nvinfo : EIATTR_KPARAM_INFO
	.align		4
.L_233:
        /*0018*/ 	.byte	0x04, 0x17
        /*001a*/ 	.short	(.L_235 - .L_234)
.L_234:
        /*001c*/ 	.word	0x00000000
        /*0020*/ 	.short	0x0004
        /*0022*/ 	.short	0x001c
        /*0024*/ 	.byte	0x00, 0xf0, 0x11, 0x00


	//----- nvinfo : EIATTR_KPARAM_INFO
	.align		4
.L_235:
        /*0028*/ 	.byte	0x04, 0x17
        /*002a*/ 	.short	(.L_237 - .L_236)
.L_236:
        /*002c*/ 	.word	0x00000000
        /*0030*/ 	.short	0x0003
        /*0032*/ 	.short	0x0018
        /*0034*/ 	.byte	0x00, 0xf0, 0x11, 0x00


	//----- nvinfo : EIATTR_KPARAM_INFO
	.align		4
.L_237:
        /*0038*/ 	.byte	0x04, 0x17
        /*003a*/ 	.short	(.L_239 - .L_238)
.L_238:
        /*003c*/ 	.word	0x00000000
        /*0040*/ 	.short	0x0002
        /*0042*/ 	.short	0x0010
        /*0044*/ 	.byte	0x00, 0xf5, 0x21, 0x00


	//----- nvinfo : EIATTR_KPARAM_INFO
	.align		4
.L_239:
        /*0048*/ 	.byte	0x04, 0x17
        /*004a*/ 	.short	(.L_241 - .L_240)
.L_240:
        /*004c*/ 	.word	0x00000000
        /*0050*/ 	.short	0x0001
        /*0052*/ 	.short	0x0008
        /*0054*/ 	.byte	0x00, 0xf5, 0x21, 0x00


	//----- nvinfo : EIATTR_KPARAM_INFO
	.align		4
.L_241:
        /*0058*/ 	.byte	0x04, 0x17
        /*005a*/ 	.short	(.L_243 - .L_242)
.L_242:
        /*005c*/ 	.word	0x00000000
        /*0060*/ 	.short	0x0000
        /*0062*/ 	.short	0x0000
        /*0064*/ 	.byte	0x00, 0xf5, 0x21, 0x00


	//----- nvinfo : EIATTR_SPARSE_MMA_MASK
	.align		4
.L_243:
        /*0068*/ 	.byte	0x03, 0x50
        /*006a*/ 	.short	0x0000


	//----- nvinfo : EIATTR_MAXREG_COUNT
	.align		4
        /*006c*/ 	.byte	0x03, 0x1b
        /*006e*/ 	.short	0x00ff


	//----- nvinfo : EIATTR_MERCURY_ISA_VERSION
	.align		4
        /*0070*/ 	.byte	0x03, 0x5f
        /*0072*/ 	.short	0x0101


	//----- nvinfo : EIATTR_VRC_CTA_INIT_COUNT
	.align		4
        /*0074*/ 	.byte	0x02, 0x4a
	.zero		1
	.zero		1


	//----- nvinfo : EIATTR_EXIT_INSTR_OFFSETS
	.align		4
        /*0078*/ 	.byte	0x04, 0x1c
        /*007a*/ 	.short	(.L_245 - .L_244)


	//   ....[0]....
.L_244:
        /*007c*/ 	.word	0x00000080


	//   ....[1]....
        /*0080*/ 	.word	0x000000b0


	//   ....[2]....
        /*0084*/ 	.word	0x00000450


	//----- nvinfo : EIATTR_CBANK_PARAM_SIZE
	.align		4
.L_245:
        /*0088*/ 	.byte	0x03, 0x19
        /*008a*/ 	.short	0x0024


	//----- nvinfo : EIATTR_PARAM_CBANK
	.align		4
        /*008c*/ 	.byte	0x04, 0x0a
        /*008e*/ 	.short	(.L_247 - .L_246)
	.align		4
.L_246:
        /*0090*/ 	.word	index@(.nv.constant0._Z21kernel_input_backwardILj3ELj8EEvPKfS1_Pfjjj)
        /*0094*/ 	.short	0x0380
        /*0096*/ 	.short	0x0024


	//----- nvinfo : EIATTR_SW_WAR
	.align		4
.L_247:
        /*0098*/ 	.byte	0x04, 0x36
        /*009a*/ 	.short	(.L_249 - .L_248)
.L_248:
        /*009c*/ 	.word	0x00000008
.L_249:


//--------------------- .nv.info._Z20kernel_grid_backwardILj3ELj8ELj2EEvPKfS1_S1_PKiPffjjjjj --------------------------
	.section	.nv.info._Z20kernel_grid_backwardILj3ELj8ELj2EEvPKfS1_S1_PKiPffjjjjj,"",@"SHT_CUDA_INFO"
	.sectionflags	@""
	.align	4


	//----- nvinfo : EIATTR_CUDA_API_VERSION
	.align		4
        /*0000*/ 	.byte	0x04, 0x37
        /*0002*/ 	.short	(.L_251 - .L_250)
.L_250:
        /*0004*/ 	.word	0x00000082


	//----- nvinfo : EIATTR_KPARAM_INFO
	.align		4
.L_251:
        /*0008*/ 	.byte	0x04, 0x17
        /*000a*/ 	.short	(.L_253 - .L_252)
.L_252:
        /*000c*/ 	.word	0x00000000
        /*0010*/ 	.short	0x000a
        /*0012*/ 	.short	0x003c
        /*0014*/ 	.byte	0x00, 0xf0, 0x11, 0x00


	//----- nvinfo : EIATTR_KPARAM_INFO
	.align		4
.L_253:
        /*0018*/ 	.byte	0x04, 0x17
        /*001a*/ 	.short	(.L_255 - .L_254)
.L_254:
        /*001c*/ 	.word	0x00000000
        /*0020*/ 	.short	0x0009
        /*0022*/ 	.short	0x0038
        /*0024*/ 	.byte	0x00, 0xf0, 0x11, 0x00


	//----- nvinfo : EIATTR_KPARAM_INFO
	.align		4
.L_255:
        /*0028*/ 	.byte	0x04, 0x17
        /*002a*/ 	.short	(.L_257 - .L_256)
.L_256:
        /*002c*/ 	.word	0x00000000
        /*0030*/ 	.short	0x0008
        /*0032*/ 	.short	0x0034
        /*0034*/ 	.byte	0x00, 0xf0, 0x11, 0x00


	//----- nvinfo : EIATTR_KPARAM_INFO
	.align		4
.L_257:
        /*0038*/ 	.byte	0x04, 0x17
        /*003a*/ 	.short	(.L_259 - .L_258)
.L_258:
        /*003c*/ 	.word	0x00000000
        /*0040*/ 	.short	0x0007
        /*0042*/ 	.short	0x0030
        /*0044*/ 	.byte	0x00, 0xf0, 0x11, 0x00


	//----- nvinfo : EIATTR_KPARAM_INFO
	.align		4
.L_259:
        /*0048*/ 	.byte	0x04, 0x17
        /*004a*/ 	.short	(.L_261 - .L_260)
.L_260:
        /*004c*/ 	.word	0x00000000
        /*0050*/ 	.short	0x0006
        /*0052*/ 	.short	0x002c
        /*0054*/ 	.byte	0x00, 0xf0, 0x11, 0x00


	//----- nvinfo : EIATTR_KPARAM_INFO
	.align		4
.L_261:
        /*0058*/ 	.byte	0x04, 0x17
        /*005a*/ 	.short	(.L_263 - .L_262)
.L_262:
        /*005c*/ 	.word	0x00000000
        /*0060*/ 	.short	0x0005
        /*0062*/ 	.short	0x0028
        /*0064*/ 	.byte	0x00, 0xf0, 0x11, 0x00


	//----- nvinfo : EIATTR_KPARAM_INFO
	.align		4
.L_263:
        /*0068*/ 	.byte	0x04, 0x17
        /*006a*/ 	.short	(.L_265 - .L_264)
.L_264:
        /*006c*/ 	.word	0x00000000
        /*0070*/ 	.short	0x0004
        /*0072*/ 	.short	0x0020
        /*0074*/ 	.byte	0x00, 0xf5, 0x21, 0x00


	//----- nvinfo : EIATTR_KPARAM_INFO
	.align		4
.L_265:
        /*0078*/ 	.byte	0x04, 0x17
        /*007a*/ 	.short	(.L_267 - .L_266)
.L_266:
        /*007c*/ 	.word	0x00000000
        /*0080*/ 	.short	0x0003
        /*0082*/ 	.short	0x0018
        /*0084*/ 	.byte	0x00, 0xf5, 0x21, 0x00


	//----- nvinfo : EIATTR_KPARAM_INFO
	.align		4
.L_267:
        /*0088*/ 	.byte	0x04, 0x17
        /*008a*/ 	.short	(.L_269 - .L_268)
.L_268:
        /*008c*/ 	.word	0x00000000
        /*0090*/ 	.short	0x0002
        /*0092*/ 	.short	0x0010
        /*0094*/ 	.byte	0x00, 0xf5, 0x21, 0x00


	//----- nvinfo : EIATTR_KPARAM_INFO
	.align		4
.L_269:
        /*0098*/ 	.byte	0x04, 0x17
        /*009a*/ 	.short	(.L_271 - .L_270)
.L_270:
        /*009c*/ 	.word	0x00000000
        /*00a0*/ 	.short	0x0001
        /*00a2*/ 	.short	0x0008
        /*00a4*/ 	.byte	0x00, 0xf5, 0x21, 0x00


	//----- nvinfo : EIATTR_KPARAM_INFO
	.align		4
.L_271:
        /*00a8*/ 	.byte	0x04, 0x17
        /*00aa*/ 	.short	(.L_273 - .L_272)
.L_272:
        /*00ac*/ 	.word	0x00000000
        /*00b0*/ 	.short	0x0000
        /*00b2*/ 	.short	0x0000
        /*00b4*/ 	.byte	0x00, 0xf5, 0x21, 0x00


	//----- nvinfo : EIATTR_SPARSE_MMA_MASK
	.align		4
.L_273:
        /*00b8*/ 	.byte	0x03, 0x50
        /*00ba*/ 	.short	0x0000


	//----- nvinfo : EIATTR_MAXREG_COUNT
	.align		4
        /*00bc*/ 	.byte	0x03, 0x1b
        /*00be*/ 	.short	0x00ff


	//----- nvinfo : EIATTR_MERCURY_ISA_VERSION
	.align		4
        /*00c0*/ 	.byte	0x03, 0x5f
        /*00c2*/ 	.short	0x0101


	//----- nvinfo : EIATTR_VRC_CTA_INIT_COUNT
	.align		4
        /*00c4*/ 	.byte	0x02, 0x4a
	.zero		1
	.zero		1


	//----- nvinfo : EIATTR_EXIT_INSTR_OFFSETS
	.align		4
        /*00c8*/ 	.byte	0x04, 0x1c
        /*00ca*/ 	.short	(.L_275 - .L_274)


	//   ....[0]....
.L_274:
        /*00cc*/ 	.word	0x00000090


	//   ....[1]....
        /*00d0*/ 	.word	0x00001b50


	//   ....[2]....
        /*00d4*/ 	.word	0x00001ee0


	//   ....[3]....
        /*00d8*/ 	.word	0x00002a50


	//----- nvinfo : EIATTR_CBANK_PARAM_SIZE
	.align		4
.L_275:
        /*00dc*/ 	.byte	0x03, 0x19
        /*00de*/ 	.short	0x0040


	//----- nvinfo : EIATTR_PARAM_CBANK
	.align		4
        /*00e0*/ 	.byte	0x04, 0x0a
        /*00e2*/ 	.short	(.L_277 - .L_276)
	.align		4
.L_276:
        /*00e4*/ 	.word	index@(.nv.constant0._Z20kernel_grid_backwardILj3ELj8ELj2EEvPKfS1_S1_PKiPffjjjjj)
        /*00e8*/ 	.short	0x0380
        /*00ea*/ 	.short	0x0040


	//----- nvinfo : EIATTR_SW_WAR
	.align		4
.L_277:
        /*00ec*/ 	.byte	0x04, 0x36
        /*00ee*/ 	.short	(.L_279 - .L_278)
.L_278:
        /*00f0*/ 	.word	0x00000008
.L_279:


//--------------------- .nv.info._Z21kernel_input_backwardILj3ELj4EEvPKfS1_Pfjjj --------------------------
	.section	.nv.info._Z21kernel_input_backwardILj3ELj4EEvPKfS1_Pfjjj,"",@"SHT_CUDA_INFO"
	.sectionflags	@""
	.align	4


	//----- nvinfo : EIATTR_CUDA_API_VERSION
	.align		4
        /*0000*/ 	.byte	0x04, 0x37
        /*0002*/ 	.short	(.L_281 - .L_280)
.L_280:
        /*0004*/ 	.word	0x00000082


	//----- nvinfo : EIATTR_KPARAM_INFO
	.align		4
.L_281:
        /*0008*/ 	.byte	0x04, 0x17
        /*000a*/ 	.short	(.L_283 - .L_282)
.L_282:
        /*000c*/ 	.word	0x00000000
        /*0010*/ 	.short	0x0005
        /*0012*/ 	.short	0x0020
        /*0014*/ 	.byte	0x00, 0xf0, 0x11, 0x00


	//----- nvinfo : EIATTR_KPARAM_INFO
	.align		4
.L_283:
        /*0018*/ 	.byte	0x04, 0x17
        /*001a*/ 	.short	(.L_285 - .L_284)
.L_284:
        /*001c*/ 	.word	0x00000000
        /*0020*/ 	.short	0x0004
        /*0022*/ 	.short	0x001c
        /*0024*/ 	.byte	0x00, 0xf0, 0x11, 0x00


	//----- nvinfo : EIATTR_KPARAM_INFO
	.align		4
.L_285:
        /*0028*/ 	.byte	0x04, 0x17
        /*002a*/ 	.short	(.L_287 - .L_286)
.L_286:
        /*002c*/ 	.word	0x00000000
        /*0030*/ 	.short	0x0003
        /*0032*/ 	.short	0x0018
        /*0034*/ 	.byte	0x00, 0xf0, 0x11, 0x00


	//----- nvinfo : EIATTR_KPARAM_INFO
	.align		4
.L_287:
        /*0038*/ 	.byte	0x04, 0x17
        /*003a*/ 	.short	(.L_289 - .L_288)
.L_288:
        /*003c*/ 	.word	0x00000000
        /*0040*/ 	.short	0x0002
        /*0042*/ 	.short	0x0010
        /*0044*/ 	.byte	0x00, 0xf5, 0x21, 0x00


	//----- nvinfo : EIATTR_KPARAM_INFO
	.align		4
.L_289:
        /*0048*/ 	.byte	0x04, 0x17
        /*004a*/ 	.short	(.L_291 - .L_290)
.L_290:
        /*004c*/ 	.word	0x00000000
        /*0050*/ 	.short	0x0001
        /*0052*/ 	.short	0x0008
        /*0054*/ 	.byte	0x00, 0xf5, 0x21, 0x00


	//----- nvinfo : EIATTR_KPARAM_INFO
	.align		4
.L_291:
        /*0058*/ 	.byte	0x04, 0x17
        /*005a*/ 	.short	(.L_293 - .L_292)
.L_292:
        /*005c*/ 	.word	0x00000000
        /*0060*/ 	.short	0x0000
        /*0062*/ 	.short	0x0000
        /*0064*/ 	.byte	0x00, 0xf5, 0x21, 0x00


	//----- nvinfo : EIATTR_SPARSE_MMA_MASK
	.align		4
.L_293:
        /*0068*/ 	.byte	0x03, 0x50
        /*006a*/ 	.short	0x0000


	//----- nvinfo : EIATTR_MAXREG_COUNT
	.align		4
        /*006c*/ 	.byte	0x03, 0x1b
        /*006e*/ 	.short	0x00ff


	//----- nvinfo : EIATTR_MERCURY_ISA_VERSION
	.align		4
        /*0070*/ 	.byte	0x03, 0x5f
        /*0072*/ 	.short	0x0101


	//----- nvinfo : EIATTR_VRC_CTA_INIT_COUNT
	.align		4
        /*0074*/ 	.byte	0x02, 0x4a
	.zero		1
	.zero		1


	//----- nvinfo : EIATTR_EXIT_INSTR_OFFSETS
	.align		4
        /*0078*/ 	.byte	0x04, 0x1c
        /*007a*/ 	.short	(.L_295 - .L_294)


	//   ....[0]....
.L_294:
        /*007c*/ 	.word	0x00000080


	//   ....[1]....
        /*0080*/ 	.word	0x00000100


	//   ....[2]....
        /*0084*/ 	.word	0x000006a0


	//----- nvinfo : EIATTR_CBANK_PARAM_SIZE
	.align		4
.L_295:
        /*0088*/ 	.byte	0x03, 0x19
        /*008a*/ 	.short	0x0024


	//----- nvinfo : EIATTR_PARAM_CBANK
	.align		4
        /*008c*/ 	.byte	0x04, 0x0a
        /*008e*/ 	.short	(.L_297 - .L_296)
	.align		4
.L_296:
        /*0090*/ 	.word	index@(.nv.constant0._Z21kernel_input_backwardILj3ELj4EEvPKfS1_Pfjjj)
        /*0094*/ 	.short	0x0380
        /*0096*/ 	.short	0x0024


	//----- nvinfo : EIATTR_SW_WAR
	.align		4
.L_297:
        /*0098*/ 	.byte	0x04, 0x36
        /*009a*/ 	.short	(.L_299 - .L_298)
.L_298:
        /*009c*/ 	.word	0x00000008
.L_299:


//--------------------- .nv.info._Z20kernel_grid_backwardILj3ELj4ELj2EEvPKfS1_S1_PKiPffjjjjj --------------------------
	.section	.nv.info._Z20kernel_grid_backwardILj3ELj4ELj2EEvPKfS1_S1_PKiPffjjjjj,"",@"SHT_CUDA_INFO"
	.sectionflags	@""
	.align	4


	//----- nvinfo : EIATTR_CUDA_API_VERSION
	.align		4
        /*0000*/ 	.byte	0x04, 0x37
        /*0002*/ 	.short	(.L_301 - .L_300)
.L_300:
        /*0004*/ 	.word	0x00000082


	//----- nvinfo : EIATTR_KPARAM_INFO
	.align		4
.L_301:
        /*0008*/ 	.byte	0x04, 0x17
        /*000a*/ 	.short	(.L_303 - .L_302)
.L_302:
        /*000c*/ 	.word	0x00000000
        /*0010*/ 	.short	0x000a
        /*0012*/ 	.short	0x003c
        /*0014*/ 	.byte	0x00, 0xf0, 0x11, 0x00


	//----- nvinfo : EIATTR_KPARAM_INFO
	.align		4
.L_303:
        /*0018*/ 	.byte	0x04, 0x17
        /*001a*/ 	.short	(.L_305 - .L_304)
.L_304:
        /*001c*/ 	.word	0x00000000
        /*0020*/ 	.short	0x0009
        /*0022*/ 	.short	0x0038
        /*0024*/ 	.byte	0x00, 0xf0, 0x11, 0x00


	//----- nvinfo : EIATTR_KPARAM_INFO
	.align		4
.L_305:
        /*0028*/ 	.byte	0x04, 0x17
        /*002a*/ 	.short	(.L_307 - .L_306)
.L_306:
        /*002c*/ 	.word	0x00000000
        /*0030*/ 	.short	0x0008
        /*0032*/ 	.short	0x0034
        /*0034*/ 	.byte	0x00, 0xf0, 0x11, 0x00


	//----- nvinfo : EIATTR_KPARAM_INFO
	.align		4
.L_307:
        /*0038*/ 	.byte	0x04, 0x17
        /*003a*/ 	.short	(.L_309 - .L_308)
.L_308:
        /*003c*/ 	.word	0x00000000
        /*0040*/ 	.short	0x0007
        /*0042*/ 	.short	0x0030
        /*0044*/ 	.byte	0x00, 0xf0, 0x11, 0x00


	//----- nvinfo : EIATTR_KPARAM_INFO
	.align		4
.L_309:
        /*0048*/ 	.byte	0x04, 0x17
        /*004a*/ 	.short	(.L_311 - .L_310)
.L_310:
        /*004c*/ 	.word	0x00000000
        /*0050*/ 	.short	0x0006
        /*0052*/ 	.short	0x002c
        /*0054*/ 	.byte	0x00, 0xf0, 0x11, 0x00


	//----- nvinfo : EIATTR_KPARAM_INFO
	.align		4
.L_311:
        /*0058*/ 	.byte	0x04, 0x17
        /*005a*/ 	.short	(.L_313 - .L_312)
.L_312:
        /*005c*/ 	.word	0x00000000
        /*0060*/ 	.short	0x0005
        /*0062*/ 	.short	0x0028
        /*0064*/ 	.byte	0x00, 0xf0, 0x11, 0x00


	//----- nvinfo : EIATTR_KPARAM_INFO
	.align		4
.L_313:
        /*0068*/ 	.byte	0x04, 0x17
        /*006a*/ 	.short	(.L_315 - .L_314)
.L_314:
        /*006c*/ 	.word	0x00000000
        /*0070*/ 	.short	0x0004
        /*0072*/ 	.short	0x0020
        /*0074*/ 	.byte	0x00, 0xf5, 0x21, 0x00


	//----- nvinfo : EIATTR_KPARAM_INFO
	.align		4
.L_315:
        /*0078*/ 	.byte	0x04, 0x17
        /*007a*/ 	.short	(.L_317 - .L_316)
.L_316:
        /*007c*/ 	.word	0x00000000
        /*0080*/ 	.short	0x0003
        /*0082*/ 	.short	0x0018
        /*0084*/ 	.byte	0x00, 0xf5, 0x21, 0x00


	//----- nvinfo : EIATTR_KPARAM_INFO
	.align		4
.L_317:
        /*0088*/ 	.byte	0x04, 0x17
        /*008a*/ 	.short	(.L_319 - .L_318)
.L_318:
        /*008c*/ 	.word	0x00000000
        /*0090*/ 	.short	0x0002
        /*0092*/ 	.short	0x0010
        /*0094*/ 	.byte	0x00, 0xf5, 0x21, 0x00


	//----- nvinfo : EIATTR_KPARAM_INFO
	.align		4
.L_319:
        /*0098*/ 	.byte	0x04, 0x17
        /*009a*/ 	.short	(.L_321 - .L_320)
.L_320:
        /*009c*/ 	.word	0x00000000
        /*00a0*/ 	.short	0x0001
        /*00a2*/ 	.short	0x0008
        /*00a4*/ 	.byte	0x00, 0xf5, 0x21, 0x00


	//----- nvinfo : EIATTR_KPARAM_INFO
	.align		4
.L_321:
        /*00a8*/ 	.byte	0x04, 0x17
        /*00aa*/ 	.short	(.L_323 - .L_322)
.L_322:
        /*00ac*/ 	.word	0x00000000
        /*00b0*/ 	.short	0x0000
        /*00b2*/ 	.short	0x0000
        /*00b4*/ 	.byte	0x00, 0xf5, 0x21, 0x00


	//----- nvinfo : EIATTR_SPARSE_MMA_MASK
	.align		4
.L_323:
        /*00b8*/ 	.byte	0x03, 0x50
        /*00ba*/ 	.short	0x0000


	//----- nvinfo : EIATTR_MAXREG_COUNT
	.align		4
        /*00bc*/ 	.byte	0x03, 0x1b
        /*00be*/ 	.short	0x00ff


	//----- nvinfo : EIATTR_MERCURY_ISA_VERSION
	.align		4
        /*00c0*/ 	.byte	0x03, 0x5f
        /*00c2*/ 	.short	0x0101


	//----- nvinfo : EIATTR_VRC_CTA_INIT_COUNT
	.align		4
        /*00c4*/ 	.byte	0x02, 0x4a
	.zero		1
	.zero		1


	//----- nvinfo : EIATTR_EXIT_INSTR_OFFSETS
	.align		4
        /*00c8*/ 	.byte	0x04, 0x1c
        /*00ca*/ 	.short	(.L_325 - .L_324)


	//   ....[0]....
.L_324:
        /*00cc*/ 	.word	0x00000090


	//   ....[1]....
        /*00d0*/ 	.word	0x00001b50


	//   ....[2]....
        /*00d4*/ 	.word	0x00001ee0


	//   ....[3]....
        /*00d8*/ 	.word	0x00002a50


	//----- nvinfo : EIATTR_CBANK_PARAM_SIZE
	.align		4
.L_325:
        /*00dc*/ 	.byte	0x03, 0x19
        /*00de*/ 	.short	0x0040


	//----- nvinfo : EIATTR_PARAM_CBANK
	.align		4
        /*00e0*/ 	.byte	0x04, 0x0a
        /*00e2*/ 	.short	(.L_327 - .L_326)
	.align		4
.L_326:
        /*00e4*/ 	.word	index@(.nv.constant0._Z20kernel_grid_backwardILj3ELj4ELj2EEvPKfS1_S1_PKiPffjjjjj)
        /*00e8*/ 	.short	0x0380
        /*00ea*/ 	.short	0x0040


	//----- nvinfo : EIATTR_SW_WAR
	.align		4
.L_327:
        /*00ec*/ 	.byte	0x04, 0x36
        /*00ee*/ 	.short	(.L_329 - .L_328)
.L_328:
        /*00f0*/ 	.word	0x00000008
.L_329:


//--------------------- .nv.info._Z21kernel_input_backwardILj3ELj2EEvPKfS1_Pfjjj --------------------------
	.section	.nv.info._Z21kernel_input_backwardILj3ELj2EEvPKfS1_Pfjjj,"",@"SHT_CUDA_INFO"
	.sectionflags	@""
	.align	4


	//----- nvinfo : EIATTR_CUDA_API_VERSION
	.align		4
        /*0000*/ 	.byte	0x04, 0x37
        /*0002*/ 	.short	(.L_331 - .L_330)
.L_330:
        /*0004*/ 	.word	0x00000082


	//----- nvinfo : EIATTR_KPARAM_INFO
	.align		4
.L_331:
        /*0008*/ 	.byte	0x04, 0x17
        /*000a*/ 	.short	(.L_333 - .L_332)
.L_332:
        /*000c*/ 	.word	0x00000000
        /*0010*/ 	.short	0x0005
        /*0012*/ 	.short	0x0020
        /*0014*/ 	.byte	0x00, 0xf0, 0x11, 0x00


	//----- nvinfo : EIATTR_KPARAM_INFO
	.align		4
.L_333:
        /*0018*/ 	.byte	0x04, 0x17
        /*001a*/ 	.short	(.L_335 - .L_334)
.L_334:
        /*001c*/ 	.word	0x00000000
        /*0020*/ 	.short	0x0004
        /*0022*/ 	.short	0x001c
        /*0024*/ 	.byte	0x00, 0xf0, 0x11, 0x00


	//----- nvinfo : EIATTR_KPARAM_INFO
	.align		4
.L_335:
        /*0028*/ 	.byte	0x04, 0x17
        /*002a*/ 	.short	(.L_337 - .L_336)
.L_336:
        /*002c*/ 	.word	0x00000000
        /*0030*/ 	.short	0x0003
        /*0032*/ 	.short	0x0018
        /*0034*/ 	.byte	0x00, 0xf0, 0x11, 0x00


	//----- nvinfo : EIATTR_KPARAM_INFO
	.align		4
.L_337:
        /*0038*/ 	.byte	0x04, 0x17
        /*003a*/ 	.short	(.L_339 - .L_338)
.L_338:
        /*003c*/ 	.word	0x00000000
        /*0040*/ 	.short	0x0002
        /*0042*/ 	.short	0x0010
        /*0044*/ 	.byte	0x00, 0xf5, 0x21, 0x00


	//----- nvinfo : EIATTR_KPARAM_INFO
	.align		4
.L_339:
        /*0048*/ 	.byte	0x04, 0x17
        /*004a*/ 	.short	(.L_341 - .L_340)
.L_340:
        /*004c*/ 	.word	0x00000000
        /*0050*/ 	.short	0x0001
        /*0052*/ 	.short	0x0008
        /*0054*/ 	.byte	0x00, 0xf5, 0x21, 0x00


	//----- nvinfo : EIATTR_KPARAM_INFO
	.align		4
.L_341:
        /*0058*/ 	.byte	0x04, 0x17
        /*005a*/ 	.short	(.L_343 - .L_342)
.L_342:
        /*005c*/ 	.word	0x00000000
        /*0060*/ 	.short	0x0000
        /*0062*/ 	.short	0x0000
        /*0064*/ 	.byte	0x00, 0xf5, 0x21, 0x00


	//----- nvinfo : EIATTR_SPARSE_MMA_MASK
	.align		4
.L_343:
        /*0068*/ 	.byte	0x03, 0x50
        /*006a*/ 	.short	0x0000


	//----- nvinfo : EIATTR_MAXREG_COUNT
	.align		4
        /*006c*/ 	.byte	0x03, 0x1b
        /*006e*/ 	.short	0x00ff


	//----- nvinfo : EIATTR_MERCURY_ISA_VERSION
	.align		4
        /*0070*/ 	.byte	0x03, 0x5f
        /*0072*/ 	.short	0x0101


	//----- nvinfo : EIATTR_VRC_CTA_INIT_COUNT
	.align		4
        /*0074*/ 	.byte	0x02, 0x4a
	.zero		1
	.zero		1


	//----- nvinfo : EIATTR_EXIT_INSTR_OFFSETS
	.align		4
        /*0078*/ 	.byte	0x04, 0x1c
        /*007a*/ 	.short	(.L_345 - .L_344)


	//   ....[0]....
.L_344:
        /*007c*/ 	.word	0x00000080


	//   ....[1]....
        /*0080*/ 	.word	0x00000100


	//   ....[2]....
        /*0084*/ 	.word	0x00000920


	//----- nvinfo : EIATTR_CBANK_PARAM_SIZE
	.align		4
.L_345:
        /*0088*/ 	.byte	0x03, 0x19
        /*008a*/ 	.short	0x0024


	//----- nvinfo : EIATTR_PARAM_CBANK
	.align		4
        /*008c*/ 	.byte	0x04, 0x0a
        /*008e*/ 	.short	(.L_347 - .L_346)
	.align		4
.L_346:
        /*0090*/ 	.word	index@(.nv.constant0._Z21kernel_input_backwardILj3ELj2EEvPKfS1_Pfjjj)
        /*0094*/ 	.short	0x0380
        /*0096*/ 	.short	0x0024


	//----- nvinfo : EIATTR_SW_WAR
	.align		4
.L_347:
        /*0098*/ 	.byte	0x04, 0x36
        /*009a*/ 	.short	(.L_349 - .L_348)
.L_348:
        /*009c*/ 	.word	0x00000008
.L_349:


//--------------------- .nv.info._Z20kernel_grid_backwardILj3ELj2ELj2EEvPKfS1_S1_PKiPffjjjjj --------------------------
	.section	.nv.info._Z20kernel_grid_backwardILj3ELj2ELj2EEvPKfS1_S1_PKiPffjjjjj,"",@"SHT_CUDA_INFO"
	.sectionflags	@""
	.align	4


	//----- nvinfo : EIATTR_CUDA_API_VERSION
	.align		4
        /*0000*/ 	.byte	0x04, 0x37
        /*0002*/ 	.short	(.L_351 - .L_350)
.L_350:
        /*0004*/ 	.word	0x00000082


	//----- nvinfo : EIATTR_KPARAM_INFO
	.align		4
.L_351:
        /*0008*/ 	.byte	0x04, 0x17
        /*000a*/ 	.short	(.L_353 - .L_352)
.L_352:
        /*000c*/ 	.word	0x00000000
        /*0010*/ 	.short	0x000a
        /*0012*/ 	.short	0x003c
        /*0014*/ 	.byte	0x00, 0xf0, 0x11, 0x00


	//----- nvinfo : EIATTR_KPARAM_INFO
	.align		4
.L_353:
        /*0018*/ 	.byte	0x04, 0x17
        /*001a*/ 	.short	(.L_355 - .L_354)
.L_354:
        /*001c*/ 	.word	0x00000000
        /*0020*/ 	.short	0x0009
        /*0022*/ 	.short	0x0038
        /*0024*/ 	.byte	0x00, 0xf0, 0x11, 0x00


	//----- nvinfo : EIATTR_KPARAM_INFO
	.align		4
.L_355:
        /*0028*/ 	.byte	0x04, 0x17
        /*002a*/ 	.short	(.L_357 - .L_356)
.L_356:
        /*002c*/ 	.word	0x00000000
        /*0030*/ 	.short	0x0008
        /*0032*/ 	.short	0x0034
        /*0034*/ 	.byte	0x00, 0xf0, 0x11, 0x00


	//----- nvinfo : EIATTR_KPARAM_INFO
	.align		4
.L_357:
        /*0038*/ 	.byte	0x04, 0x17
        /*003a*/ 	.short	(.L_359 - .L_358)
.L_358:
        /*003c*/ 	.word	0x00000000
        /*0040*/ 	.short	0x0007
        /*0042*/ 	.short	0x0030
        /*0044*/ 	.byte	0x00, 0xf0, 0x11, 0x00


	//----- nvinfo : EIATTR_KPARAM_INFO
	.align		4
.L_359:
        /*0048*/ 	.byte	0x04, 0x17
        /*004a*/ 	.short	(.L_361 - .L_360)
.L_360:
        /*004c*/ 	.word	0x00000000
        /*0050*/ 	.short	0x0006
        /*0052*/ 	.short	0x002c
        /*0054*/ 	.byte	0x00, 0xf0, 0x11, 0x00


	//----- nvinfo : EIATTR_KPARAM_INFO
	.align		4
.L_361:
        /*0058*/ 	.byte	0x04, 0x17
        /*005a*/ 	.short	(.L_363 - .L_362)
.L_362:
        /*005c*/ 	.word	0x00000000
        /*0060*/ 	.short	0x0005
        /*0062*/ 	.short	0x0028
        /*0064*/ 	.byte	0x00, 0xf0, 0x11, 0x00


	//----- nvinfo : EIATTR_KPARAM_INFO
	.align		4
.L_363:
        /*0068*/ 	.byte	0x04, 0x17
        /*006a*/ 	.short	(.L_365 - .L_364)
.L_364:
        /*006c*/ 	.word	0x00000000
        /*0070*/ 	.short	0x0004
        /*0072*/ 	.short	0x0020
        /*0074*/ 	.byte	0x00, 0xf5, 0x21, 0x00


	//----- nvinfo : EIATTR_KPARAM_INFO
	.align		4
.L_365:
        /*0078*/ 	.byte	0x04, 0x17
        /*007a*/ 	.short	(.L_367 - .L_366)
.L_366:
        /*007c*/ 	.word	0x00000000
        /*0080*/ 	.short	0x0003
        /*0082*/ 	.short	0x0018
        /*0084*/ 	.byte	0x00, 0xf5, 0x21, 0x00


	//----- nvinfo : EIATTR_KPARAM_INFO
	.align		4
.L_367:
        /*0088*/ 	.byte	0x04, 0x17
        /*008a*/ 	.short	(.L_369 - .L_368)
.L_368:
        /*008c*/ 	.word	0x00000000
        /*0090*/ 	.short	0x0002
        /*0092*/ 	.short	0x0010
        /*0094*/ 	.byte	0x00, 0xf5, 0x21, 0x00


	//----- nvinfo : EIATTR_KPARAM_INFO
	.align		4
.L_369:
        /*0098*/ 	.byte	0x04, 0x17
        /*009a*/ 	.short	(.L_371 - .L_370)
.L_370:
        /*009c*/ 	.word	0x00000000
        /*00a0*/ 	.short	0x0001
        /*00a2*/ 	.short	0x0008
        /*00a4*/ 	.byte	0x00, 0xf5, 0x21, 0x00


	//----- nvinfo : EIATTR_KPARAM_INFO
	.align		4
.L_371:
        /*00a8*/ 	.byte	0x04, 0x17
        /*00aa*/ 	.short	(.L_373 - .L_372)
.L_372:
        /*00ac*/ 	.word	0x00000000
        /*00b0*/ 	.short	0x0000
        /*00b2*/ 	.short	0x0000
        /*00b4*/ 	.byte	0x00, 0xf5, 0x21, 0x00


	//----- nvinfo : EIATTR_SPARSE_MMA_MASK
	.align		4
.L_373:
        /*00b8*/ 	.byte	0x03, 0x50
        /*00ba*/ 	.short	0x0000


	//----- nvinfo : EIATTR_MAXREG_COUNT
	.align		4
        /*00bc*/ 	.byte	0x03, 0x1b
        /*00be*/ 	.short	0x00ff


	//----- nvinfo : EIATTR_MERCURY_ISA_VERSION
	.align		4
        /*00c0*/ 	.byte	0x03, 0x5f
        /*00c2*/ 	.short	0x0101


	//----- nvinfo : EIATTR_VRC_CTA_INIT_COUNT
	.align		4
        /*00c4*/ 	.byte	0x02, 0x4a
	.zero		1
	.zero		1


	//----- nvinfo : EIATTR_EXIT_INSTR_OFFSETS
	.align		4
        /*00c8*/ 	.byte	0x04, 0x1c
        /*00ca*/ 	.short	(.L_375 - .L_374)


	//   ....[0]....
.L_374:
        /*00cc*/ 	.word	0x00000080


	//   ....[1]....
        /*00d0*/ 	.word	0x00001a80


	//   ....[2]....
        /*00d4*/ 	.word	0x00001df0


	//   ....[3]....
        /*00d8*/ 	.word	0x000028e0


	//----- nvinfo : EIATTR_CBANK_PARAM_SIZE
	.align		4
.L_375:
        /*00dc*/ 	.byte	0x03, 0x19
        /*00de*/ 	.short	0x0040


	//----- nvinfo : EIATTR_PARAM_CBANK
	.align		4
        /*00e0*/ 	.byte	0x04, 0x0a
        /*00e2*/ 	.short	(.L_377 - .L_376)
	.align		4
.L_376:
        /*00e4*/ 	.word	index@(.nv.constant0._Z20kernel_grid_backwardILj3ELj2ELj2EEvPKfS1_S1_PKiPffjjjjj)
        /*00e8*/ 	.short	0x0380
        /*00ea*/ 	.short	0x0040


	//----- nvinfo : EIATTR_SW_WAR
	.align		4
.L_377:
        /*00ec*/ 	.byte	0x04, 0x36
        /*00ee*/ 	.short	(.L_379 - .L_378)
.L_378:
        /*00f0*/ 	.word	0x00000008
.L_379:


//--------------------- .nv.info._Z21kernel_input_backwardILj3ELj1EEvPKfS1_Pfjjj --------------------------
	.section	.nv.info._Z21kernel_input_backwardILj3ELj1EEvPKfS1_Pfjjj,"",@"SHT_CUDA_INFO"
	.sectionflags	@""
	.align	4


	//----- nvinfo : EIATTR_CUDA_API_VERSION
	.align		4
        /*0000*/ 	.byte	0x04, 0x37
        /*0002*/ 	.short	(.L_381 - .L_380)
.L_380:
        /*0004*/ 	.word	0x00000082


	//----- nvinfo : EIATTR_KPARAM_INFO
	.align		4
.L_381:
        /*0008*/ 	.byte	0x04, 0x17
        /*000a*/ 	.short	(.L_383 - .L_382)
.L_382:
        /*000c*/ 	.word	0x00000000
        /*0010*/ 	.short	0x0005
        /*0012*/ 	.short	0x0020
        /*0014*/ 	.byte	0x00, 0xf0, 0x11, 0x00


	//----- nvinfo : EIATTR_KPARAM_INFO
	.align		4
.L_383:
        /*0018*/ 	.byte	0x04, 0x17
        /*001a*/ 	.short	(.L_385 - .L_384)
.L_384:
        /*001c*/ 	.word	0x00000000
        /*0020*/ 	.short	0x0004
        /*0022*/ 	.short	0x001c
        /*0024*/ 	.byte	0x00, 0xf0, 0x11, 0x00


	//----- nvinfo : EIATTR_KPARAM_INFO
	.align		4
.L_385:
        /*0028*/ 	.byte	0x04, 0x17
        /*002a*/ 	.short	(.L_387 - .L_386)
.L_386:
        /*002c*/ 	.word	0x00000000
        /*0030*/ 	.short	0x0003
        /*0032*/ 	.short	0x0018
        /*0034*/ 	.byte	0x00, 0xf0, 0x11, 0x00


	//----- nvinfo : EIATTR_KPARAM_INFO
	.align		4
.L_387:
        /*0038*/ 	.byte	0x04, 0x17
        /*003a*/ 	.short	(.L_389 - .L_388)
.L_388:
        /*003c*/ 	.word	0x00000000
        /*0040*/ 	.short	0x0002
        /*0042*/ 	.short	0x0010
        /*0044*/ 	.byte	0x00, 0xf5, 0x21, 0x00


	//----- nvinfo : EIATTR_KPARAM_INFO
	.align		4
.L_389:
        /*0048*/ 	.byte	0x04, 0x17
        /*004a*/ 	.short	(.L_391 - .L_390)
.L_390:
        /*004c*/ 	.word	0x00000000
        /*0050*/ 	.short	0x0001
        /*0052*/ 	.short	0x0008
        /*0054*/ 	.byte	0x00, 0xf5, 0x21, 0x00


	//----- nvinfo : EIATTR_KPARAM_INFO
	.align		4
.L_391:
        /*0058*/ 	.byte	0x04, 0x17
        /*005a*/ 	.short	(.L_393 - .L_392)
.L_392:
        /*005c*/ 	.word	0x00000000
        /*0060*/ 	.short	0x0000
        /*0062*/ 	.short	0x0000
        /*0064*/ 	.byte	0x00, 0xf5, 0x21, 0x00


	//----- nvinfo : EIATTR_SPARSE_MMA_MASK
	.align		4
.L_393:
        /*0068*/ 	.byte	0x03, 0x50
        /*006a*/ 	.short	0x0000


	//----- nvinfo : EIATTR_MAXREG_COUNT
	.align		4
        /*006c*/ 	.byte	0x03, 0x1b
        /*006e*/ 	.short	0x00ff


	//----- nvinfo : EIATTR_MERCURY_ISA_VERSION
	.align		4
        /*0070*/ 	.byte	0x03, 0x5f
        /*0072*/ 	.short	0x0101


	//----- nvinfo : EIATTR_VRC_CTA_INIT_COUNT
	.align		4
        /*0074*/ 	.byte	0x02, 0x4a
	.zero		1
	.zero		1


	//----- nvinfo : EIATTR_EXIT_INSTR_OFFSETS
	.align		4
        /*0078*/ 	.byte	0x04, 0x1c
        /*007a*/ 	.short	(.L_395 - .L_394)


	//   ....[0]....
.L_394:
        /*007c*/ 	.word	0x00000080


	//   ....[1]....
        /*0080*/ 	.word	0x00000100


	//   ....[2]....
        /*0084*/ 	.word	0x00000c20


	//----- nvinfo : EIATTR_CBANK_PARAM_SIZE
	.align		4
.L_395:
        /*0088*/ 	.byte	0x03, 0x19
        /*008a*/ 	.short	0x0024


	//----- nvinfo : EIATTR_PARAM_CBANK
	.align		4
        /*008c*/ 	.byte	0x04, 0x0a
        /*008e*/ 	.short	(.L_397 - .L_396)
	.align		4
.L_396:
        /*0090*/ 	.word	index@(.nv.constant0._Z21kernel_input_backwardILj3ELj1EEvPKfS1_Pfjjj)
        /*0094*/ 	.short	0x0380
        /*0096*/ 	.short	0x0024


	//----- nvinfo : EIATTR_SW_WAR
	.align		4
.L_397:
        /*0098*/ 	.byte	0x04, 0x36
        /*009a*/ 	.short	(.L_399 - .L_398)
.L_398:
        /*009c*/ 	.word	0x00000008
.L_399:


//--------------------- .nv.info._Z20kernel_grid_backwardILj3ELj1ELj1EEvPKfS1_S1_PKiPffjjjjj --------------------------
	.section	.nv.info._Z20kernel_grid_backwardILj3ELj1ELj1EEvPKfS1_S1_PKiPffjjjjj,"",@"SHT_CUDA_INFO"
	.sectionflags	@""
	.align	4


	//----- nvinfo : EIATTR_CUDA_API_VERSION
	.align		4
        /*0000*/ 	.byte	0x04, 0x37
        /*0002*/ 	.short	(.L_401 - .L_400)
.L_400:
        /*0004*/ 	.word	0x00000082


	//----- nvinfo : EIATTR_KPARAM_INFO
	.align		4
.L_401:
        /*0008*/ 	.byte	0x04, 0x17
        /*000a*/ 	.short	(.L_403 - .L_402)
.L_402:
        /*000c*/ 	.word	0x00000000
        /*0010*/ 	.short	0x000a
        /*0012*/ 	.short	0x003c
        /*0014*/ 	.byte	0x00, 0xf0, 0x11, 0x00


	//----- nvinfo : EIATTR_KPARAM_INFO
	.align		4
.L_403:
        /*0018*/ 	.byte	0x04, 0x17
        /*001a*/ 	.short	(.L_405 - .L_404)
.L_404:
        /*001c*/ 	.word	0x00000000
        /*0020*/ 	.short	0x0009
        /*0022*/ 	.short	0x0038
        /*0024*/ 	.byte	0x00, 0xf0, 0x11, 0x00


	//----- nvinfo : EIATTR_KPARAM_INFO
	.align		4
.L_405:
        /*0028*/ 	.byte	0x04, 0x17
        /*002a*/ 	.short	(.L_407 - .L_406)
.L_406:
        /*002c*/ 	.word	0x00000000
        /*0030*/ 	.short	0x0008
        /*0032*/ 	.short	0x0034
        /*0034*/ 	.byte	0x00, 0xf0, 0x11, 0x00


	//----- nvinfo : EIATTR_KPARAM_INFO
	.align		4
.L_407:
        /*0038*/ 	.byte	0x04, 0x17
        /*003a*/ 	.short	(.L_409 - .L_408)
.L_408:
        /*003c*/ 	.word	0x00000000
        /*0040*/ 	.short	0x0007
        /*0042*/ 	.short	0x0030
        /*0044*/ 	.byte	0x00, 0xf0, 0x11, 0x00


	//----- nvinfo : EIATTR_KPARAM_INFO
	.align		4
.L_409:
        /*0048*/ 	.byte	0x04, 0x17
        /*004a*/ 	.short	(.L_411 - .L_410)
.L_410:
        /*004c*/ 	.word	0x00000000
        /*0050*/ 	.short	0x0006
        /*0052*/ 	.short	0x002c
        /*0054*/ 	.byte	0x00, 0xf0, 0x11, 0x00


	//----- nvinfo : EIATTR_KPARAM_INFO
	.align		4
.L_411:
        /*0058*/ 	.byte	0x04, 0x17
        /*005a*/ 	.short	(.L_413 - .L_412)
.L_412:
        /*005c*/ 	.word	0x00000000
        /*0060*/ 	.short	0x0005
        /*0062*/ 	.short	0x0028
        /*0064*/ 	.byte	0x00, 0xf0, 0x11, 0x00


	//----- nvinfo : EIATTR_KPARAM_INFO
	.align		4
.L_413:
        /*0068*/ 	.byte	0x04, 0x17
        /*006a*/ 	.short	(.L_415 - .L_414)
.L_414:
        /*006c*/ 	.word	0x00000000
        /*0070*/ 	.short	0x0004
        /*0072*/ 	.short	0x0020
        /*0074*/ 	.byte	0x00, 0xf5, 0x21, 0x00


	//----- nvinfo : EIATTR_KPARAM_INFO
	.align		4
.L_415:
        /*0078*/ 	.byte	0x04, 0x17
        /*007a*/ 	.short	(.L_417 - .L_416)
.L_416:
        /*007c*/ 	.word	0x00000000
        /*0080*/ 	.short	0x0003
        /*0082*/ 	.short	0x0018
        /*0084*/ 	.byte	0x00, 0xf5, 0x21, 0x00


	//----- nvinfo : EIATTR_KPARAM_INFO
	.align		4
.L_417:
        /*0088*/ 	.byte	0x04, 0x17
        /*008a*/ 	.short	(.L_419 - .L_418)
.L_418:
        /*008c*/ 	.word	0x00000000
        /*0090*/ 	.short	0x0002
        /*0092*/ 	.short	0x0010
        /*0094*/ 	.byte	0x00, 0xf5, 0x21, 0x00


	//----- nvinfo : EIATTR_KPARAM_INFO
	.align		4
.L_419:
        /*0098*/ 	.byte	0x04, 0x17
        /*009a*/ 	.short	(.L_421 - .L_420)
.L_420:
        /*009c*/ 	.word	0x00000000
        /*00a0*/ 	.short	0x0001
        /*00a2*/ 	.short	0x0008
        /*00a4*/ 	.byte	0x00, 0xf5, 0x21, 0x00


	//----- nvinfo : EIATTR_KPARAM_INFO
	.align		4
.L_421:
        /*00a8*/ 	.byte	0x04, 0x17
        /*00aa*/ 	.short	(.L_423 - .L_422)
.L_422:
        /*00ac*/ 	.word	0x00000000
        /*00b0*/ 	.short	0x0000
        /*00b2*/ 	.short	0x0000
        /*00b4*/ 	.byte	0x00, 0xf5, 0x21, 0x00


	//----- nvinfo : EIATTR_SPARSE_MMA_MASK
	.align		4
.L_423:
        /*00b8*/ 	.byte	0x03, 0x50
        /*00ba*/ 	.short	0x0000


	//----- nvinfo : EIATTR_MAXREG_COUNT
	.align		4
        /*00bc*/ 	.byte	0x03, 0x1b
        /*00be*/ 	.short	0x00ff


	//----- nvinfo : EIATTR_MERCURY_ISA_VERSION
	.align		4
        /*00c0*/ 	.byte	0x03, 0x5f
        /*00c2*/ 	.short	0x0101


	//----- nvinfo : EIATTR_VRC_CTA_INIT_COUNT
	.align		4
        /*00c4*/ 	.byte	0x02, 0x4a
	.zero		1
	.zero		1


	//----- nvinfo : EIATTR_EXIT_INSTR_OFFSETS
	.align		4
        /*00c8*/ 	.byte	0x04, 0x1c
        /*00ca*/ 	.short	(.L_425 - .L_424)


	//   ....[0]....
.L_424:
        /*00cc*/ 	.word	0x00000070


	//   ....[1]....
        /*00d0*/ 	.word	0x00001920


	//   ....[2]....
        /*00d4*/ 	.word	0x00001b50


	//   ....[3]....
        /*00d8*/ 	.word	0x00002500


	//----- nvinfo : EIATTR_CBANK_PARAM_SIZE
	.align		4
.L_425:
        /*00dc*/ 	.byte	0x03, 0x19
        /*00de*/ 	.short	0x0040


	//----- nvinfo : EIATTR_PARAM_CBANK
	.align		4
        /*00e0*/ 	.byte	0x04, 0x0a
        /*00e2*/ 	.short	(.L_427 - .L_426)
	.align		4
.L_426:
        /*00e4*/ 	.word	index@(.nv.constant0._Z20kernel_grid_backwardILj3ELj1ELj1EEvPKfS1_S1_PKiPffjjjjj)
        /*00e8*/ 	.short	0x0380
        /*00ea*/ 	.short	0x0040


	//----- nvinfo : EIATTR_SW_WAR
	.align		4
.L_427:
        /*00ec*/ 	.byte	0x04, 0x36
        /*00ee*/ 	.short	(.L_429 - .L_428)
.L_428:
        /*00f0*/ 	.word	0x00000008
.L_429:


//--------------------- .nv.info._Z21kernel_input_backwardILj2ELj32EEvPKfS1_Pfjjj --------------------------
	.section	.nv.info._Z21kernel_input_backwardILj2ELj32EEvPKfS1_Pfjjj,"",@"SHT_CUDA_INFO"
	.sectionflags	@""
	.align	4


	//----- nvinfo : EIATTR_CUDA_API_VERSION
	.align		4
        /*0000*/ 	.byte	0x04, 0x37
        /*0002*/ 	.short	(.L_431 - .L_430)
.L_430:
        /*0004*/ 	.word	0x00000082


	//----- nvinfo : EIATTR_KPARAM_INFO
	.align		4
.L_431:
        /*0008*/ 	.byte	0x04, 0x17
        /*000a*/ 	.short	(.L_433 - .L_432)
.L_432:
        /*000c*/ 	.word	0x00000000
        /*0010*/ 	.short	0x0005
        /*0012*/ 	.short	0x0020
        /*0014*/ 	.byte	0x00, 0xf0, 0x11, 0x00


	//----- nvinfo : EIATTR_KPARAM_INFO
	.align		4
.L_433:
        /*0018*/ 	.byte	0x04, 0x17
        /*001a*/ 	.short	(.L_435 - .L_434)
.L_434:
        /*001c*/ 	.word	0x00000000
        /*0020*/ 	.short	0x0004
        /*0022*/ 	.short	0x001c
        /*0024*/ 	.byte	0x00, 0xf0, 0x11, 0x00


	//----- nvinfo : EIATTR_KPARAM_INFO
	.align		4
.L_435:
        /*0028*/ 	.byte	0x04, 0x17
        /*002a*/ 	.short	(.L_437 - .L_436)
.L_436:
        /*002c*/ 	.word	0x00000000
        /*0030*/ 	.short	0x0003
        /*0032*/ 	.short	0x0018
        /*0034*/ 	.byte	0x00, 0xf0, 0x11, 0x00


	//----- nvinfo : EIATTR_KPARAM_INFO
	.align		4
.L_437:
        /*0038*/ 	.byte	0x04, 0x17
        /*003a*/ 	.short	(.L_439 - .L_438)
.L_438:
        /*003c*/ 	.word	0x00000000
        /*0040*/ 	.short	0x0002
        /*0042*/ 	.short	0x0010
        /*0044*/ 	.byte	0x00, 0xf5, 0x21, 0x00


	//----- nvinfo : EIATTR_KPARAM_INFO
	.align		4
.L_439:
        /*0048*/ 	.byte	0x04, 0x17
        /*004a*/ 	.short	(.L_441 - .L_440)
.L_440:
        /*004c*/ 	.word	0x00000000
        /*0050*/ 	.short	0x0001
        /*0052*/ 	.short	0x0008
        /*0054*/ 	.byte	0x00, 0xf5, 0x21, 0x00


	//----- nvinfo : EIATTR_KPARAM_INFO
	.align		4
.L_441:
        /*0058*/ 	.byte	0x04, 0x17
        /*005a*/ 	.short	(.L_443 - .L_442)
.L_442:
        /*005c*/ 	.word	0x00000000
        /*0060*/ 	.short	0x0000
        /*0062*/ 	.short	0x0000
        /*0064*/ 	.byte	0x00, 0xf5, 0x21, 0x00


	//----- nvinfo : EIATTR_SPARSE_MMA_MASK
	.align		4
.L_443:
        /*0068*/ 	.byte	0x03, 0x50
        /*006a*/ 	.short	0x0000


	//----- nvinfo : EIATTR_MAXREG_COUNT
	.align		4
        /*006c*/ 	.byte	0x03, 0x1b
        /*006e*/ 	.short	0x00ff


	//----- nvinfo : EIATTR_MERCURY_ISA_VERSION
	.align		4
        /*0070*/ 	.byte	0x03, 0x5f
        /*0072*/ 	.short	0x0101


	//----- nvinfo : EIATTR_VRC_CTA_INIT_COUNT
	.align		4
        /*0074*/ 	.byte	0x02, 0x4a
	.zero		1
	.zero		1


	//----- nvinfo : EIATTR_EXIT_INSTR_OFFSETS
	.align		4
        /*0078*/ 	.byte	0x04, 0x1c
        /*007a*/ 	.short	(.L_445 - .L_444)


	//   ....[0]....
.L_444:
        /*007c*/ 	.word	0x00000080


	//   ....[1]....
        /*0080*/ 	.word	0x000000e0


	//   ....[2]....
        /*0084*/ 	.word	0x000008b0


	//----- nvinfo : EIATTR_CBANK_PARAM_SIZE
	.align		4
.L_445:
        /*0088*/ 	.byte	0x03, 0x19
        /*008a*/ 	.short	0x0024


	//----- nvinfo : EIATTR_PARAM_CBANK
	.align		4
        /*008c*/ 	.byte	0x04, 0x0a
        /*008e*/ 	.short	(.L_447 - .L_446)
	.align		4
.L_446:
        /*0090*/ 	.word	index@(.nv.constant0._Z21kernel_input_backwardILj2ELj32EEvPKfS1_Pfjjj)
        /*0094*/ 	.short	0x0380
        /*0096*/ 	.short	0x0024


	//----- nvinfo : EIATTR_SW_WAR
	.align		4
.L_447:
        /*0098*/ 	.byte	0x04, 0x36
        /*009a*/ 	.short	(.L_449 - .L_448)
.L_448:
        /*009c*/ 	.word	0x00000008
.L_449:


//--------------------- .nv.info._Z20kernel_grid_backwardILj2ELj32ELj4EEvPKfS1_S1_PKiPffjjjjj --------------------------
	.section	.nv.info._Z20kernel_grid_backwardILj2ELj32ELj4EEvPKfS1_S1_PKiPffjjjjj,"",@"SHT_CUDA_INFO"
	.sectionflags	@""
	.align	4


	//----- nvinfo : EIATTR_CUDA_API_VERSION
	.align		4
        /*0000*/ 	.byte	0x04, 0x37
        /*0002*/ 	.short	(.L_451 - .L_450)
.L_450:
        /*0004*/ 	.word	0x00000082


	//----- nvinfo : EIATTR_KPARAM_INFO
	.align		4
.L_451:
        /*0008*/ 	.byte	0x04, 0x17
        /*000a*/ 	.short	(.L_453 - .L_452)
.L_452:
        /*000c*/ 	.word	0x00000000
        /*0010*/ 	.short	0x000a
        /*0012*/ 	.short	0x003c
        /*0014*/ 	.byte	0x00, 0xf0, 0x11, 0x00


	//----- nvinfo : EIATTR_KPARAM_INFO
	.align		4
.L_453:
        /*0018*/ 	.byte	0x04, 0x17
        /*001a*/ 	.short	(.L_455 - .L_454)
.L_454:
        /*001c*/ 	.word	0x00000000
        /*0020*/ 	.short	0x0009
        /*0022*/ 	.short	0x0038
        /*0024*/ 	.byte	0x00, 0xf0, 0x11, 0x00


	//----- nvinfo : EIATTR_KPARAM_INFO
	.align		4
.L_455:
        /*0028*/ 	.byte	0x04, 0x17
        /*002a*/ 	.short	(.L_457 - .L_456)
.L_456:
        /*002c*/ 	.word	0x00000000
        /*0030*/ 	.short	0x0008
        /*0032*/ 	.short	0x0034
        /*0034*/ 	.byte	0x00, 0xf0, 0x11, 0x00


	//----- nvinfo : EIATTR_KPARAM_INFO
	.align		4
.L_457:
        /*0038*/ 	.byte	0x04, 0x17
        /*003a*/ 	.short	(.L_459 - .L_458)
.L_458:
        /*003c*/ 	.word	0x00000000
        /*0040*/ 	.short	0x0007
        /*0042*/ 	.short	0x0030
        /*0044*/ 	.byte	0x00, 0xf0, 0x11, 0x00


	//----- nvinfo : EIATTR_KPARAM_INFO
	.align		4
.L_459:
        /*0048*/ 	.byte	0x04, 0x17
        /*004a*/ 	.short	(.L_461 - .L_460)
.L_460:
        /*004c*/ 	.word	0x00000000
        /*0050*/ 	.short	0x0006
        /*0052*/ 	.short	0x002c
        /*0054*/ 	.byte	0x00, 0xf0, 0x11, 0x00


	//----- nvinfo : EIATTR_KPARAM_INFO
	.align		4
.L_461:
        /*0058*/ 	.byte	0x04, 0x17
        /*005a*/ 	.short	(.L_463 - .L_462)
.L_462:
        /*005c*/ 	.word	0x00000000
        /*0060*/ 	.short	0x0005
        /*0062*/ 	.short	0x0028
        /*0064*/ 	.byte	0x00, 0xf0, 0x11, 0x00


	//----- nvinfo : EIATTR_KPARAM_INFO
	.align		4
.L_463:
        /*0068*/ 	.byte	0x04, 0x17
        /*006a*/ 	.short	(.L_465 - .L_464)
.L_464:
        /*006c*/ 	.word	0x00000000
        /*0070*/ 	.short	0x0004
        /*0072*/ 	.short	0x0020
        /*0074*/ 	.byte	0x00, 0xf5, 0x21, 0x00


	//----- nvinfo : EIATTR_KPARAM_INFO
	.align		4
.L_465:
        /*0078*/ 	.byte	0x04, 0x17
        /*007a*/ 	.short	(.L_467 - .L_466)
.L_466:
        /*007c*/ 	.word	0x00000000
        /*0080*/ 	.short	0x0003
        /*0082*/ 	.short	0x0018
        /*0084*/ 	.byte	0x00, 0xf5, 0x21, 0x00


	//----- nvinfo : EIATTR_KPARAM_INFO
	.align		4
.L_467:
        /*0088*/ 	.byte	0x04, 0x17
        /*008a*/ 	.short	(.L_469 - .L_468)
.L_468:
        /*008c*/ 	.word	0x00000000
        /*0090*/ 	.short	0x0002
        /*0092*/ 	.short	0x0010
        /*0094*/ 	.byte	0x00, 0xf5, 0x21, 0x00


	//----- nvinfo : EIATTR_KPARAM_INFO
	.align		4
.L_469:
        /*0098*/ 	.byte	0x04, 0x17
        /*009a*/ 	.short	(.L_471 - .L_470)
.L_470:
        /*009c*/ 	.word	0x00000000
        /*00a0*/ 	.short	0x0001
        /*00a2*/ 	.short	0x0008
        /*00a4*/ 	.byte	0x00, 0xf5, 0x21, 0x00


	//----- nvinfo : EIATTR_KPARAM_INFO
	.align		4
.L_471:
        /*00a8*/ 	.byte	0x04, 0x17
        /*00aa*/ 	.short	(.L_473 - .L_472)
.L_472:
        /*00ac*/ 	.word	0x00000000
        /*00b0*/ 	.short	0x0000
        /*00b2*/ 	.short	0x0000
        /*00b4*/ 	.byte	0x00, 0xf5, 0x21, 0x00


	//----- nvinfo : EIATTR_SPARSE_MMA_MASK
	.align		4
.L_473:
        /*00b8*/ 	.byte	0x03, 0x50
        /*00ba*/ 	.short	0x0000


	//----- nvinfo : EIATTR_MAXREG_COUNT
	.align		4
        /*00bc*/ 	.byte	0x03, 0x1b
        /*00be*/ 	.short	0x00ff


	//----- nvinfo : EIATTR_MERCURY_ISA_VERSION
	.align		4
        /*00c0*/ 	.byte	0x03, 0x5f
        /*00c2*/ 	.short	0x0101


	//----- nvinfo : EIATTR_VRC_CTA_INIT_COUNT
	.align		4
        /*00c4*/ 	.byte	0x02, 0x4a
	.zero		1
	.zero		1


	//----- nvinfo : EIATTR_EXIT_INSTR_OFFSETS
	.align		4
        /*00c8*/ 	.byte	0x04, 0x1c
        /*00ca*/ 	.short	(.L_475 - .L_474)


	//   ....[0]....
.L_474:
        /*00cc*/ 	.word	0x00000090


	//   ....[1]....
        /*00d0*/ 	.word	0x000011d0


	//   ....[2]....
        /*00d4*/ 	.word	0x000014f0


	//   ....[3]....
        /*00d8*/ 	.word	0x00001d10


	//----- nvinfo : EIATTR_CBANK_PARAM_SIZE
	.align		4
.L_475:
        /*00dc*/ 	.byte	0x03, 0x19
        /*00de*/ 	.short	0x0040


	//----- nvinfo : EIATTR_PARAM_CBANK
	.align		4
        /*00e0*/ 	.byte	0x04, 0x0a
        /*00e2*/ 	.short	(.L_477 - .L_476)
	.align		4
.L_476:
        /*00e4*/ 	.word	index@(.nv.constant0._Z20kernel_grid_backwardILj2ELj32ELj4EEvPKfS1_S1_PKiPffjjjjj)
        /*00e8*/ 	.short	0x0380
        /*00ea*/ 	.short	0x0040


	//----- nvinfo : EIATTR_SW_WAR
	.align		4
.L_477:
        /*00ec*/ 	.byte	0x04, 0x36
        /*00ee*/ 	.short	(.L_479 - .L_478)
.L_478:
        /*00f0*/ 	.word	0x00000008
.L_479:


//--------------------- .nv.info._Z21kernel_input_backwardILj2ELj8EEvPKfS1_Pfjjj --------------------------
	.section	.nv.info._Z21kernel_input_backwardILj2ELj8EEvPKfS1_Pfjjj,"",@"SHT_CUDA_INFO"
	.sectionflags	@""
	.align	4


	//----- nvinfo : EIATTR_CUDA_API_VERSION
	.align		4
        /*0000*/ 	.byte	0x04, 0x37
        /*0002*/ 	.short	(.L_481 - .L_480)
.L_480:
        /*0004*/ 	.word	0x00000082


	//----- nvinfo : EIATTR_KPARAM_INFO
	.align		4
.L_481:
        /*0008*/ 	.byte	0x04, 0x17
        /*000a*/ 	.short	(.L_483 - .L_482)
.L_482:
        /*000c*/ 	.word	0x00000000
        /*0010*/ 	.short	0x0005
        /*0012*/ 	.short	0x0020
        /*0014*/ 	.byte	0x00, 0xf0, 0x11, 0x00


	//----- nvinfo : EIATTR_KPARAM_INFO
	.align		4
.L_483:
        /*0018*/ 	.byte	0x04, 0x17
        /*001a*/ 	.short	(.L_485 - .L_484)
.L_484:
        /*001c*/ 	.word	0x00000000
        /*0020*/ 	.short	0x0004
        /*0022*/ 	.short	0x001c
        /*0024*/ 	.byte	0x00, 0xf0, 0x11, 0x00


	//----- nvinfo : EIATTR_KPARAM_INFO
	.align		4
.L_485:
        /*0028*/ 	.byte	0x04, 0x17
        /*002a*/ 	.short	(.L_487 - .L_486)
.L_486:
        /*002c*/ 	.word	0x00000000
        /*0030*/ 	.short	0x0003
        /*0032*/ 	.short	0x0018
        /*0034*/ 	.byte	0x00, 0xf0, 0x11, 0x00


	//----- nvinfo : EIATTR_KPARAM_INFO
	.align		4
.L_487:
        /*0038*/ 	.byte	0x04, 0x17
        /*003a*/ 	.short	(.L_489 - .L_488)
.L_488:
        /*003c*/ 	.word	0x00000000
        /*0040*/ 	.short	0x0002
        /*0042*/ 	.short	0x0010
        /*0044*/ 	.byte	0x00, 0xf5, 0x21, 0x00


	//----- nvinfo : EIATTR_KPARAM_INFO
	.align		4
.L_489:
        /*0048*/ 	.byte	0x04, 0x17
        /*004a*/ 	.short	(.L_491 - .L_490)
.L_490:
        /*004c*/ 	.word	0x00000000
        /*0050*/ 	.short	0x0001
        /*0052*/ 	.short	0x0008
        /*0054*/ 	.byte	0x00, 0xf5, 0x21, 0x00


	//----- nvinfo : EIATTR_KPARAM_INFO
	.align		4
.L_491:
        /*0058*/ 	.byte	0x04, 0x17
        /*005a*/ 	.short	(.L_493 - .L_492)
.L_492:
        /*005c*/ 	.word	0x00000000
        /*0060*/ 	.short	0x0000
        /*0062*/ 	.short	0x0000
        /*0064*/ 	.byte	0x00, 0xf5, 0x21, 0x00


	//----- nvinfo : EIATTR_SPARSE_MMA_MASK
	.align		4
.L_493:
        /*0068*/ 	.byte	0x03, 0x50
        /*006a*/ 	.short	0x0000


	//----- nvinfo : EIATTR_MAXREG_COUNT
	.align		4
        /*006c*/ 	.byte	0x03, 0x1b
        /*006e*/ 	.short	0x00ff


	//----- nvinfo : EIATTR_MERCURY_ISA_VERSION
	.align		4
        /*0070*/ 	.byte	0x03, 0x5f
        /*0072*/ 	.short	0x0101


	//----- nvinfo : EIATTR_VRC_CTA_INIT_COUNT
	.align		4
        /*0074*/ 	.byte	0x02, 0x4a
	.zero		1
	.zero		1


	//----- nvinfo : EIATTR_EXIT_INSTR_OFFSETS
	.align		4
        /*0078*/ 	.byte	0x04, 0x1c
        /*007a*/ 	.short	(.L_495 - .L_494)


	//   ....[0]....
.L_494:
        /*007c*/ 	.word	0x00000080


	//   ....[1]....
        /*0080*/ 	.word	0x000000e0


	//   ....[2]....
        /*0084*/ 	.word	0x00000430


	//----- nvinfo : EIATTR_CBANK_PARAM_SIZE
	.align		4
.L_495:
        /*0088*/ 	.byte	0x03, 0x19
        /*008a*/ 	.short	0x0024


	//----- nvinfo : EIATTR_PARAM_CBANK
	.align		4
        /*008c*/ 	.byte	0x04, 0x0a
        /*008e*/ 	.short	(.L_497 - .L_496)
	.align		4
.L_496:
        /*0090*/ 	.word	index@(.nv.constant0._Z21kernel_input_backwardILj2ELj8EEvPKfS1_Pfjjj)
        /*0094*/ 	.short	0x0380
        /*0096*/ 	.short	0x0024


	//----- nvinfo : EIATTR_SW_WAR
	.align		4
.L_497:
        /*0098*/ 	.byte	0x04, 0x36
        /*009a*/ 	.short	(.L_499 - .L_498)
.L_498:
        /*009c*/ 	.word	0x00000008
.L_499:


//--------------------- .nv.info._Z20kernel_grid_backwardILj2ELj8ELj2EEvPKfS1_S1_PKiPffjjjjj --------------------------
	.section	.nv.info._Z20kernel_grid_backwardILj2ELj8ELj2EEvPKfS1_S1_PKiPffjjjjj,"",@"SHT_CUDA_INFO"
	.sectionflags	@""
	.align	4


	//----- nvinfo : EIATTR_CUDA_API_VERSION
	.align		4
        /*0000*/ 	.byte	0x04, 0x37
        /*0002*/ 	.short	(.L_501 - .L_500)
.L_500:
        /*0004*/ 	.word	0x00000082


	//----- nvinfo : EIATTR_KPARAM_INFO
	.align		4
.L_501:
        /*0008*/ 	.byte	0x04, 0x17
        /*000a*/ 	.short	(.L_503 - .L_502)
.L_502:
        /*000c*/ 	.word	0x00000000
        /*0010*/ 	.short	0x000a
        /*0012*/ 	.short	0x003c
        /*0014*/ 	.byte	0x00, 0xf0, 0x11, 0x00


	//----- nvinfo : EIATTR_KPARAM_INFO
	.align		4
.L_503:
        /*0018*/ 	.byte	0x04, 0x17
        /*001a*/ 	.short	(.L_505 - .L_504)
.L_504:
        /*001c*/ 	.word	0x00000000
        /*0020*/ 	.short	0x0009
        /*0022*/ 	.short	0x0038
        /*0024*/ 	.byte	0x00, 0xf0, 0x11, 0x00


	//----- nvinfo : EIATTR_KPARAM_INFO
	.align		4
.L_505:
        /*0028*/ 	.byte	0x04, 0x17
        /*002a*/ 	.short	(.L_507 - .L_506)
.L_506:
        /*002c*/ 	.word	0x00000000
        /*0030*/ 	.short	0x0008
        /*0032*/ 	.short	0x0034
        /*0034*/ 	.byte	0x00, 0xf0, 0x11, 0x00


	//----- nvinfo : EIATTR_KPARAM_INFO
	.align		4
.L_507:
        /*0038*/ 	.byte	0x04, 0x17
        /*003a*/ 	.short	(.L_509 - .L_508)
.L_508:
        /*003c*/ 	.word	0x00000000
        /*0040*/ 	.short	0x0007
        /*0042*/ 	.short	0x0030
        /*0044*/ 	.byte	0x00, 0xf0, 0x11, 0x00


	//----- nvinfo : EIATTR_KPARAM_INFO
	.align		4
.L_509:
        /*0048*/ 	.byte	0x04, 0x17
        /*004a*/ 	.short	(.L_511 - .L_510)
.L_510:
        /*004c*/ 	.word	0x00000000
        /*0050*/ 	.short	0x0006
        /*0052*/ 	.short	0x002c
        /*0054*/ 	.byte	0x00, 0xf0, 0x11, 0x00


	//----- nvinfo : EIATTR_KPARAM_INFO
	.align		4
.L_511:
        /*0058*/ 	.byte	0x04, 0x17
        /*005a*/ 	.short	(.L_513 - .L_512)
.L_512:
        /*005c*/ 	.word	0x00000000
        /*0060*/ 	.short	0x0005
        /*0062*/ 	.short	0x0028
        /*0064*/ 	.byte	0x00, 0xf0, 0x11, 0x00


	//----- nvinfo : EIATTR_KPARAM_INFO
	.align		4
.L_513:
        /*0068*/ 	.byte	0x04, 0x17
        /*006a*/ 	.short	(.L_515 - .L_514)
.L_514:
        /*006c*/ 	.word	0x00000000
        /*0070*/ 	.short	0x0004
        /*0072*/ 	.short	0x0020
        /*0074*/ 	.byte	0x00, 0xf5, 0x21, 0x00


	//----- nvinfo : EIATTR_KPARAM_INFO
	.align		4
.L_515:
        /*0078*/ 	.byte	0x04, 0x17
        /*007a*/ 	.short	(.L_517 - .L_516)
.L_516:
        /*007c*/ 	.word	0x00000000
        /*0080*/ 	.short	0x0003
        /*0082*/ 	.short	0x0018
        /*0084*/ 	.byte	0x00, 0xf5, 0x21, 0x00


	//----- nvinfo : EIATTR_KPARAM_INFO
	.align		4
.L_517:
        /*0088*/ 	.byte	0x04, 0x17
        /*008a*/ 	.short	(.L_519 - .L_518)
.L_518:
        /*008c*/ 	.word	0x00000000
        /*0090*/ 	.short	0x0002
        /*0092*/ 	.short	0x0010
        /*0094*/ 	.byte	0x00, 0xf5, 0x21, 0x00


	//----- nvinfo : EIATTR_KPARAM_INFO
	.align		4
.L_519:
        /*0098*/ 	.byte	0x04, 0x17
        /*009a*/ 	.short	(.L_521 - .L_520)
.L_520:
        /*009c*/ 	.word	0x00000000
        /*00a0*/ 	.short	0x0001
        /*00a2*/ 	.short	0x0008
        /*00a4*/ 	.byte	0x00, 0xf5, 0x21, 0x00


	//----- nvinfo : EIATTR_KPARAM_INFO
	.align		4
.L_521:
        /*00a8*/ 	.byte	0x04, 0x17
        /*00aa*/ 	.short	(.L_523 - .L_522)
.L_522:
        /*00ac*/ 	.word	0x00000000
        /*00b0*/ 	.short	0x0000
        /*00b2*/ 	.short	0x0000
        /*00b4*/ 	.byte	0x00, 0xf5, 0x21, 0x00


	//----- nvinfo : EIATTR_SPARSE_MMA_MASK
	.align		4
.L_523:
        /*00b8*/ 	.byte	0x03, 0x50
        /*00ba*/ 	.short	0x0000


	//----- nvinfo : EIATTR_MAXREG_COUNT
	.align		4
        /*00bc*/ 	.byte	0x03, 0x1b
        /*00be*/ 	.short	0x00ff


	//----- nvinfo : EIATTR_MERCURY_ISA_VERSION
	.align		4
        /*00c0*/ 	.byte	0x03, 0x5f
        /*00c2*/ 	.short	0x0101


	//----- nvinfo : EIATTR_VRC_CTA_INIT_COUNT
	.align		4
        /*00c4*/ 	.byte	0x02, 0x4a
	.zero		1
	.zero		1


	//----- nvinfo : EIATTR_EXIT_INSTR_OFFSETS
	.align		4
        /*00c8*/ 	.byte	0x04, 0x1c
        /*00ca*/ 	.short	(.L_525 - .L_524)


	//   ....[0]....
.L_524:
        /*00cc*/ 	.word	0x00000090


	//   ....[1]....
        /*00d0*/ 	.word	0x000010c0


	//   ....[2]....
        /*00d4*/ 	.word	0x000012c0


	//   ....[3]....
        /*00d8*/ 	.word	0x000019c0


	//----- nvinfo : EIATTR_CBANK_PARAM_SIZE
	.align		4
.L_525:
        /*00dc*/ 	.byte	0x03, 0x19
        /*00de*/ 	.short	0x0040


	//----- nvinfo : EIATTR_PARAM_CBANK
	.align		4
        /*00e0*/ 	.byte	0x04, 0x0a
        /*00e2*/ 	.short	(.L_527 - .L_526)
	.align		4
.L_526:
        /*00e4*/ 	.word	index@(.nv.constant0._Z20kernel_grid_backwardILj2ELj8ELj2EEvPKfS1_S1_PKiPffjjjjj)
        /*00e8*/ 	.short	0x0380
        /*00ea*/ 	.short	0x0040


	//----- nvinfo : EIATTR_SW_WAR
	.align		4
.L_527:
        /*00ec*/ 	.byte	0x04, 0x36
        /*00ee*/ 	.short	(.L_529 - .L_528)
.L_528:
        /*00f0*/ 	.word	0x00000008
.L_529:


//--------------------- .nv.info._Z21kernel_input_backwardILj2ELj4EEvPKfS1_Pfjjj --------------------------
	.section	.nv.info._Z21kernel_input_backwardILj2ELj4EEvPKfS1_Pfjjj,"",@"SHT_CUDA_INFO"
	.sectionflags	@""
	.align	4


	//----- nvinfo : EIATTR_CUDA_API_VERSION
	.align		4
        /*0000*/ 	.byte	0x04, 0x37
        /*0002*/ 	.short	(.L_531 - .L_530)
.L_530:
        /*0004*/ 	.word	0x00000082


	//----- nvinfo : EIATTR_KPARAM_INFO
	.align		4
.L_531:
        /*0008*/ 	.byte	0x04, 0x17
        /*000a*/ 	.short	(.L_533 - .L_532)
.L_532:
        /*000c*/ 	.word	0x00000000
        /*0010*/ 	.short	0x0005
        /*0012*/ 	.short	0x0020
        /*0014*/ 	.byte	0x00, 0xf0, 0x11, 0x00


	//----- nvinfo : EIATTR_KPARAM_INFO
	.align		4
.L_533:
        /*0018*/ 	.byte	0x04, 0x17
        /*001a*/ 	.short	(.L_535 - .L_534)
.L_534:
        /*001c*/ 	.word	0x00000000
        /*0020*/ 	.short	0x0004
        /*0022*/ 	.short	0x001c
        /*0024*/ 	.byte	0x00, 0xf0, 0x11, 0x00


	//----- nvinfo : EIATTR_KPARAM_INFO
	.align		4
.L_535:
        /*0028*/ 	.byte	0x04, 0x17
        /*002a*/ 	.short	(.L_537 - .L_536)
.L_536:
        /*002c*/ 	.word	0x00000000
        /*0030*/ 	.short	0x0003
        /*0032*/ 	.short	0x0018
        /*0034*/ 	.byte	0x00, 0xf0, 0x11, 0x00


	//----- nvinfo : EIATTR_KPARAM_INFO
	.align		4
.L_537:
        /*0038*/ 	.byte	0x04, 0x17
        /*003a*/ 	.short	(.L_539 - .L_538)
.L_538:
        /*003c*/ 	.word	0x00000000
        /*0040*/ 	.short	0x0002
        /*0042*/ 	.short	0x0010
        /*0044*/ 	.byte	0x00, 0xf5, 0x21, 0x00


	//----- nvinfo : EIATTR_KPARAM_INFO
	.align		4
.L_539:
        /*0048*/ 	.byte	0x04, 0x17
        /*004a*/ 	.short	(.L_541 - .L_540)
.L_540:
        /*004c*/ 	.word	0x00000000
        /*0050*/ 	.short	0x0001
        /*0052*/ 	.short	0x0008
        /*0054*/ 	.byte	0x00, 0xf5, 0x21, 0x00


	//----- nvinfo : EIATTR_KPARAM_INFO
	.align		4
.L_541:
        /*0058*/ 	.byte	0x04, 0x17
        /*005a*/ 	.short	(.L_543 - .L_542)
.L_542:
        /*005c*/ 	.word	0x00000000
        /*0060*/ 	.short	0x0000
        /*0062*/ 	.short	0x0000
        /*0064*/ 	.byte	0x00, 0xf5, 0x21, 0x00


	//----- nvinfo : EIATTR_SPARSE_MMA_MASK
	.align		4
.L_543:
        /*0068*/ 	.byte	0x03, 0x50
        /*006a*/ 	.short	0x0000


	//----- nvinfo : EIATTR_MAXREG_COUNT
	.align		4
        /*006c*/ 	.byte	0x03, 0x1b
        /*006e*/ 	.short	0x00ff


	//----- nvinfo : EIATTR_MERCURY_ISA_VERSION
	.align		4
        /*0070*/ 	.byte	0x03, 0x5f
        /*0072*/ 	.short	0x0101


	//----- nvinfo : EIATTR_VRC_CTA_INIT_COUNT
	.align		4
        /*0074*/ 	.byte	0x02, 0x4a
	.zero		1
	.zero		1


	//----- nvinfo : EIATTR_EXIT_INSTR_OFFSETS
	.align		4
        /*0078*/ 	.byte	0x04, 0x1c
        /*007a*/ 	.short	(.L_545 - .L_544)


	//   ....[0]....
.L_544:
        /*007c*/ 	.word	0x00000080


	//   ....[1]....
        /*0080*/ 	.word	0x000000f0


	//   ....[2]....
        /*0084*/ 	.word	0x00000690


	//----- nvinfo : EIATTR_CBANK_PARAM_SIZE
	.align		4
.L_545:
        /*0088*/ 	.byte	0x03, 0x19
        /*008a*/ 	.short	0x0024


	//----- nvinfo : EIATTR_PARAM_CBANK
	.align		4
        /*008c*/ 	.byte	0x04, 0x0a
        /*008e*/ 	.short	(.L_547 - .L_546)
	.align		4
.L_546:
        /*0090*/ 	.word	index@(.nv.constant0._Z21kernel_input_backwardILj2ELj4EEvPKfS1_Pfjjj)
        /*0094*/ 	.short	0x0380
        /*0096*/ 	.short	0x0024


	//----- nvinfo : EIATTR_SW_WAR
	.align		4
.L_547:
        /*0098*/ 	.byte	0x04, 0x36
        /*009a*/ 	.short	(.L_549 - .L_548)
.L_548:
        /*009c*/ 	.word	0x00000008
.L_549:


//--------------------- .nv.info._Z20kernel_grid_backwardILj2ELj4ELj2EEvPKfS1_S1_PKiPffjjjjj --------------------------
	.section	.nv.info._Z20kernel_grid_backwardILj2ELj4ELj2EEvPKfS1_S1_PKiPffjjjjj,"",@"SHT_CUDA_INFO"
	.sectionflags	@""
	.align	4


	//----- nvinfo : EIATTR_CUDA_API_VERSION
	.align		4
        /*0000*/ 	.byte	0x04, 0x37
        /*0002*/ 	.short	(.L_551 - .L_550)
.L_550:
        /*0004*/ 	.word	0x00000082


	//----- nvinfo : EIATTR_KPARAM_INFO
	.align		4
.L_551:
        /*0008*/ 	.byte	0x04, 0x17
        /*000a*/ 	.short	(.L_553 - .L_552)
.L_552:
        /*000c*/ 	.word	0x00000000
        /*0010*/ 	.short	0x000a
        /*0012*/ 	.short	0x003c
        /*0014*/ 	.byte	0x00, 0xf0, 0x11, 0x00


	//----- nvinfo : EIATTR_KPARAM_INFO
	.align		4
.L_553:
        /*0018*/ 	.byte	0x04, 0x17
        /*001a*/ 	.short	(.L_555 - .L_554)
.L_554:
        /*001c*/ 	.word	0x00000000
        /*0020*/ 	.short	0x0009
        /*0022*/ 	.short	0x0038
        /*0024*/ 	.byte	0x00, 0xf0, 0x11, 0x00


	//----- nvinfo : EIATTR_KPARAM_INFO
	.align		4
.L_555:
        /*0028*/ 	.byte	0x04, 0x17
        /*002a*/ 	.short	(.L_557 - .L_556)
.L_556:
        /*002c*/ 	.word	0x00000000
        /*0030*/ 	.short	0x0008
        /*0032*/ 	.short	0x0034
        /*0034*/ 	.byte	0x00, 0xf0, 0x11, 0x00


	//----- nvinfo : EIATTR_KPARAM_INFO
	.align		4
.L_557:
        /*0038*/ 	.byte	0x04, 0x17
        /*003a*/ 	.short	(.L_559 - .L_558)
.L_558:
        /*003c*/ 	.word	0x00000000
        /*0040*/ 	.short	0x0007
        /*0042*/ 	.short	0x0030
        /*0044*/ 	.byte	0x00, 0xf0, 0x11, 0x00


	//----- nvinfo : EIATTR_KPARAM_INFO
	.align		4
.L_559:
        /*0048*/ 	.byte	0x04, 0x17
        /*004a*/ 	.short	(.L_561 - .L_560)
.L_560:
        /*004c*/ 	.word	0x00000000
        /*0050*/ 	.short	0x0006
        /*0052*/ 	.short	0x002c
        /*0054*/ 	.byte	0x00, 0xf0, 0x11, 0x00


	//----- nvinfo : EIATTR_KPARAM_INFO
	.align		4
.L_561:
        /*0058*/ 	.byte	0x04, 0x17
        /*005a*/ 	.short	(.L_563 - .L_562)
.L_562:
        /*005c*/ 	.word	0x00000000
        /*0060*/ 	.short	0x0005
        /*0062*/ 	.short	0x0028
        /*0064*/ 	.byte	0x00, 0xf0, 0x11, 0x00


	//----- nvinfo : EIATTR_KPARAM_INFO
	.align		4
.L_563:
        /*0068*/ 	.byte	0x04, 0x17
        /*006a*/ 	.short	(.L_565 - .L_564)
.L_564:
        /*006c*/ 	.word	0x00000000
        /*0070*/ 	.short	0x0004
        /*0072*/ 	.short	0x0020
        /*0074*/ 	.byte	0x00, 0xf5, 0x21, 0x00


	//----- nvinfo : EIATTR_KPARAM_INFO
	.align		4
.L_565:
        /*0078*/ 	.byte	0x04, 0x17
        /*007a*/ 	.short	(.L_567 - .L_566)
.L_566:
        /*007c*/ 	.word	0x00000000
        /*0080*/ 	.short	0x0003
        /*0082*/ 	.short	0x0018
        /*0084*/ 	.byte	0x00, 0xf5, 0x21, 0x00


	//----- nvinfo : EIATTR_KPARAM_INFO
	.align		4
.L_567:
        /*0088*/ 	.byte	0x04, 0x17
        /*008a*/ 	.short	(.L_569 - .L_568)
.L_568:
        /*008c*/ 	.word	0x00000000
        /*0090*/ 	.short	0x0002
        /*0092*/ 	.short	0x0010
        /*0094*/ 	.byte	0x00, 0xf5, 0x21, 0x00


	//----- nvinfo : EIATTR_KPARAM_INFO
	.align		4
.L_569:
        /*0098*/ 	.byte	0x04, 0x17
        /*009a*/ 	.short	(.L_571 - .L_570)
.L_570:
        /*009c*/ 	.word	0x00000000
        /*00a0*/ 	.short	0x0001
        /*00a2*/ 	.short	0x0008
        /*00a4*/ 	.byte	0x00, 0xf5, 0x21, 0x00


	//----- nvinfo : EIATTR_KPARAM_INFO
	.align		4
.L_571:
        /*00a8*/ 	.byte	0x04, 0x17
        /*00aa*/ 	.short	(.L_573 - .L_572)
.L_572:
        /*00ac*/ 	.word	0x00000000
        /*00b0*/ 	.short	0x0000
        /*00b2*/ 	.short	0x0000
        /*00b4*/ 	.byte	0x00, 0xf5, 0x21, 0x00


	//----- nvinfo : EIATTR_SPARSE_MMA_MASK
	.align		4
.L_573:
        /*00b8*/ 	.byte	0x03, 0x50
        /*00ba*/ 	.short	0x0000


	//----- nvinfo : EIATTR_MAXREG_COUNT
	.align		4
        /*00bc*/ 	.byte	0x03, 0x1b
        /*00be*/ 	.short	0x00ff


	//----- nvinfo : EIATTR_MERCURY_ISA_VERSION
	.align		4
        /*00c0*/ 	.byte	0x03, 0x5f
        /*00c2*/ 	.short	0x0101


	//----- nvinfo : EIATTR_VRC_CTA_INIT_COUNT
	.align		4
        /*00c4*/ 	.byte	0x02, 0x4a
	.zero		1
	.zero		1


	//----- nvinfo : EIATTR_EXIT_INSTR_OFFSETS
	.align		4
        /*00c8*/ 	.byte	0x04, 0x1c
        /*00ca*/ 	.short	(.L_575 - .L_574)


	//   ....[0]....
.L_574:
        /*00cc*/ 	.word	0x00000090


	//   ....[1]....
        /*00d0*/ 	.word	0x000010c0


	//   ....[2]....
        /*00d4*/ 	.word	0x000012c0


	//   ....[3]....
        /*00d8*/ 	.word	0x000019c0


	//----- nvinfo : EIATTR_CBANK_PARAM_SIZE
	.align		4
.L_575:
        /*00dc*/ 	.byte	0x03, 0x19
        /*00de*/ 	.short	0x0040


	//----- nvinfo : EIATTR_PARAM_CBANK
	.align		4
        /*00e0*/ 	.byte	0x04, 0x0a
        /*00e2*/ 	.short	(.L_577 - .L_576)
	.align		4
.L_576:
        /*00e4*/ 	.word	index@(.nv.constant0._Z20kernel_grid_backwardILj2ELj4ELj2EEvPKfS1_S1_PKiPffjjjjj)
        /*00e8*/ 	.short	0x0380
        /*00ea*/ 	.short	0x0040


	//----- nvinfo : EIATTR_SW_WAR
	.align		4
.L_577:
        /*00ec*/ 	.byte	0x04, 0x36
        /*00ee*/ 	.short	(.L_579 - .L_578)
.L_578:
        /*00f0*/ 	.word	0x00000008
.L_579:


//--------------------- .nv.info._Z21kernel_input_backwardILj2ELj2EEvPKfS1_Pfjjj --------------------------
	.section	.nv.info._Z21kernel_input_backwardILj2ELj2EEvPKfS1_Pfjjj,"",@"SHT_CUDA_INFO"
	.sectionflags	@""
	.align	4


	//----- nvinfo : EIATTR_CUDA_API_VERSION
	.align		4
        /*0000*/ 	.byte	0x04, 0x37
        /*0002*/ 	.short	(.L_581 - .L_580)
.L_580:
        /*0004*/ 	.word	0x00000082


	//----- nvinfo : EIATTR_KPARAM_INFO
	.align		4
.L_581:
        /*0008*/ 	.byte	0x04, 0x17
        /*000a*/ 	.short	(.L_583 - .L_582)
.L_582:
        /*000c*/ 	.word	0x00000000
        /*0010*/ 	.short	0x0005
        /*0012*/ 	.short	0x0020
        /*0014*/ 	.byte	0x00, 0xf0, 0x11, 0x00


	//----- nvinfo : EIATTR_KPARAM_INFO
	.align		4
.L_583:
        /*0018*/ 	.byte	0x04, 0x17
        /*001a*/ 	.short	(.L_585 - .L_584)
.L_584:
        /*001c*/ 	.word	0x00000000
        /*0020*/ 	.short	0x0004
        /*0022*/ 	.short	0x001c
        /*0024*/ 	.byte	0x00, 0xf0, 0x11, 0x00


	//----- nvinfo : EIATTR_KPARAM_INFO
	.align		4
.L_585:
        /*0028*/ 	.byte	0x04, 0x17
        /*002a*/ 	.short	(.L_587 - .L_586)
.L_586:
        /*002c*/ 	.word	0x00000000
        /*0030*/ 	.short	0x0003
        /*0032*/ 	.short	0x0018
        /*0034*/ 	.byte	0x00, 0xf0, 0x11, 0x00


	//----- nvinfo : EIATTR_KPARAM_INFO
	.align		4
.L_587:
        /*0038*/ 	.byte	0x04, 0x17
        /*003a*/ 	.short	(.L_589 - .L_588)
.L_588:
        /*003c*/ 	.word	0x00000000
        /*0040*/ 	.short	0x0002
        /*0042*/ 	.short	0x0010
        /*0044*/ 	.byte	0x00, 0xf5, 0x21, 0x00


	//----- nvinfo : EIATTR_KPARAM_INFO
	.align		4
.L_589:
        /*0048*/ 	.byte	0x04, 0x17
        /*004a*/ 	.short	(.L_591 - .L_590)
.L_590:
        /*004c*/ 	.word	0x00000000
        /*0050*/ 	.short	0x0001
        /*0052*/ 	.short	0x0008
        /*0054*/ 	.byte	0x00, 0xf5, 0x21, 0x00


	//----- nvinfo : EIATTR_KPARAM_INFO
	.align		4
.L_591:
        /*0058*/ 	.byte	0x04, 0x17
        /*005a*/ 	.short	(.L_593 - .L_592)
.L_592:
        /*005c*/ 	.word	0x00000000
        /*0060*/ 	.short	0x0000
        /*0062*/ 	.short	0x0000
        /*0064*/ 	.byte	0x00, 0xf5, 0x21, 0x00


	//----- nvinfo : EIATTR_SPARSE_MMA_MASK
	.align		4
.L_593:
        /*0068*/ 	.byte	0x03, 0x50
        /*006a*/ 	.short	0x0000


	//----- nvinfo : EIATTR_MAXREG_COUNT
	.align		4
        /*006c*/ 	.byte	0x03, 0x1b
        /*006e*/ 	.short	0x00ff


	//----- nvinfo : EIATTR_MERCURY_ISA_VERSION
	.align		4
        /*0070*/ 	.byte	0x03, 0x5f
        /*0072*/ 	.short	0x0101


	//----- nvinfo : EIATTR_VRC_CTA_INIT_COUNT
	.align		4
        /*0074*/ 	.byte	0x02, 0x4a
	.zero		1
	.zero		1


	//----- nvinfo : EIATTR_EXIT_INSTR_OFFSETS
	.align		4
        /*0078*/ 	.byte	0x04, 0x1c
        /*007a*/ 	.short	(.L_595 - .L_594)


	//   ....[0]....
.L_594:
        /*007c*/ 	.word	0x00000080


	//   ....[1]....
        /*0080*/ 	.word	0x000000f0


	//   ....[2]....
        /*0084*/ 	.word	0x00000910


	//----- nvinfo : EIATTR_CBANK_PARAM_SIZE
	.align		4
.L_595:
        /*0088*/ 	.byte	0x03, 0x19
        /*008a*/ 	.short	0x0024


	//----- nvinfo : EIATTR_PARAM_CBANK
	.align		4
        /*008c*/ 	.byte	0x04, 0x0a
        /*008e*/ 	.short	(.L_597 - .L_596)
	.align		4
.L_596:
        /*0090*/ 	.word	index@(.nv.constant0._Z21kernel_input_backwardILj2ELj2EEvPKfS1_Pfjjj)
        /*0094*/ 	.short	0x0380
        /*0096*/ 	.short	0x0024


	//----- nvinfo : EIATTR_SW_WAR
	.align		4
.L_597:
        /*0098*/ 	.byte	0x04, 0x36
        /*009a*/ 	.short	(.L_599 - .L_598)
.L_598:
        /*009c*/ 	.word	0x00000008
.L_599:


//--------------------- .nv.info._Z20kernel_grid_backwardILj2ELj2ELj2EEvPKfS1_S1_PKiPffjjjjj --------------------------
	.section	.nv.info._Z20kernel_grid_backwardILj2ELj2ELj2EEvPKfS1_S1_PKiPffjjjjj,"",@"SHT_CUDA_INFO"
	.sectionflags	@""
	.align	4


	//----- nvinfo : EIATTR_CUDA_API_VERSION
	.align		4
        /*0000*/ 	.byte	0x04, 0x37
        /*0002*/ 	.short	(.L_601 - .L_600)
.L_600:
        /*0004*/ 	.word	0x00000082


	//----- nvinfo : EIATTR_KPARAM_INFO
	.align		4
.L_601:
        /*0008*/ 	.byte	0x04, 0x17
        /*000a*/ 	.short	(.L_603 - .L_602)
.L_602:
        /*000c*/ 	.word	0x00000000
        /*0010*/ 	.short	0x000a
        /*0012*/ 	.short	0x003c
        /*0014*/ 	.byte	0x00, 0xf0, 0x11, 0x00


	//----- nvinfo : EIATTR_KPARAM_INFO
	.align		4
.L_603:
        /*0018*/ 	.byte	0x04, 0x17
        /*001a*/ 	.short	(.L_605 - .L_604)
.L_604:
        /*001c*/ 	.word	0x00000000
        /*0020*/ 	.short	0x0009
        /*0022*/ 	.short	0x0038
        /*0024*/ 	.byte	0x00, 0xf0, 0x11, 0x00


	//----- nvinfo : EIATTR_KPARAM_INFO
	.align		4
.L_605:
        /*0028*/ 	.byte	0x04, 0x17
        /*002a*/ 	.short	(.L_607 - .L_606)
.L_606:
        /*002c*/ 	.word	0x00000000
        /*0030*/ 	.short	0x0008
        /*0032*/ 	.short	0x0034
        /*0034*/ 	.byte	0x00, 0xf0, 0x11, 0x00


	//----- nvinfo : EIATTR_KPARAM_INFO
	.align		4
.L_607:
        /*0038*/ 	.byte	0x04, 0x17
        /*003a*/ 	.short	(.L_609 - .L_608)
.L_608:
        /*003c*/ 	.word	0x00000000
        /*0040*/ 	.short	0x0007
        /*0042*/ 	.short	0x0030
        /*0044*/ 	.byte	0x00, 0xf0, 0x11, 0x00


	//----- nvinfo : EIATTR_KPARAM_INFO
	.align		4
.L_609:
        /*0048*/ 	.byte	0x04, 0x17
        /*004a*/ 	.short	(.L_611 - .L_610)
.L_610:
        /*004c*/ 	.word	0x00000000
        /*0050*/ 	.short	0x0006
        /*0052*/ 	.short	0x002c
        /*0054*/ 	.byte	0x00, 0xf0, 0x11, 0x00


	//----- nvinfo : EIATTR_KPARAM_INFO
	.align		4
.L_611:
        /*0058*/ 	.byte	0x04, 0x17
        /*005a*/ 	.short	(.L_613 - .L_612)
.L_612:
        /*005c*/ 	.word	0x00000000
        /*0060*/ 	.short	0x0005
        /*0062*/ 	.short	0x0028
        /*0064*/ 	.byte	0x00, 0xf0, 0x11, 0x00


	//----- nvinfo : EIATTR_KPARAM_INFO
	.align		4
.L_613:
        /*0068*/ 	.byte	0x04, 0x17
        /*006a*/ 	.short	(.L_615 - .L_614)
.L_614:
        /*006c*/ 	.word	0x00000000
        /*0070*/ 	.short	0x0004
        /*0072*/ 	.short	0x0020
        /*0074*/ 	.byte	0x00, 0xf5, 0x21, 0x00


	//----- nvinfo : EIATTR_KPARAM_INFO
	.align		4
.L_615:
        /*0078*/ 	.byte	0x04, 0x17
        /*007a*/ 	.short	(.L_617 - .L_616)
.L_616:
        /*007c*/ 	.word	0x00000000
        /*0080*/ 	.short	0x0003
        /*0082*/ 	.short	0x0018
        /*0084*/ 	.byte	0x00, 0xf5, 0x21, 0x00


	//----- nvinfo : EIATTR_KPARAM_INFO
	.align		4
.L_617:
        /*0088*/ 	.byte	0x04, 0x17
        /*008a*/ 	.short	(.L_619 - .L_618)
.L_618:
        /*008c*/ 	.word	0x00000000
        /*0090*/ 	.short	0x0002
        /*0092*/ 	.short	0x0010
        /*0094*/ 	.byte	0x00, 0xf5, 0x21, 0x00


	//----- nvinfo : EIATTR_KPARAM_INFO
	.align		4
.L_619:
        /*0098*/ 	.byte	0x04, 0x17
        /*009a*/ 	.short	(.L_621 - .L_620)
.L_620:
        /*009c*/ 	.word	0x00000000
        /*00a0*/ 	.short	0x0001
        /*00a2*/ 	.short	0x0008
        /*00a4*/ 	.byte	0x00, 0xf5, 0x21, 0x00


	//----- nvinfo : EIATTR_KPARAM_INFO
	.align		4
.L_621:
        /*00a8*/ 	.byte	0x04, 0x17
        /*00aa*/ 	.short	(.L_623 - .L_622)
.L_622:
        /*00ac*/ 	.word	0x00000000
        /*00b0*/ 	.short	0x0000
        /*00b2*/ 	.short	0x0000
        /*00b4*/ 	.byte	0x00, 0xf5, 0x21, 0x00


	//----- nvinfo : EIATTR_SPARSE_MMA_MASK
	.align		4
.L_623:
        /*00b8*/ 	.byte	0x03, 0x50
        /*00ba*/ 	.short	0x0000


	//----- nvinfo : EIATTR_MAXREG_COUNT
	.align		4
        /*00bc*/ 	.byte	0x03, 0x1b
        /*00be*/ 	.short	0x00ff


	//----- nvinfo : EIATTR_MERCURY_ISA_VERSION
	.align		4
        /*00c0*/ 	.byte	0x03, 0x5f
        /*00c2*/ 	.short	0x0101


	//----- nvinfo : EIATTR_VRC_CTA_INIT_COUNT
	.align		4
        /*00c4*/ 	.byte	0x02, 0x4a
	.zero		1
	.zero		1


	//----- nvinfo : EIATTR_EXIT_INSTR_OFFSETS
	.align		4
        /*00c8*/ 	.byte	0x04, 0x1c
        /*00ca*/ 	.short	(.L_625 - .L_624)


	//   ....[0]....
.L_624:
        /*00cc*/ 	.word	0x00000080


	//   ....[1]....
        /*00d0*/ 	.word	0x00001040


	//   ....[2]....
        /*00d4*/ 	.word	0x00001220


	//   ....[3]....
        /*00d8*/ 	.word	0x000018e0


	//----- nvinfo : EIATTR_CBANK_PARAM_SIZE
	.align		4
.L_625:
        /*00dc*/ 	.byte	0x03, 0x19
        /*00de*/ 	.short	0x0040


	//----- nvinfo : EIATTR_PARAM_CBANK
	.align		4
        /*00e0*/ 	.byte	0x04, 0x0a
        /*00e2*/ 	.short	(.L_627 - .L_626)
	.align		4
.L_626:
        /*00e4*/ 	.word	index@(.nv.constant0._Z20kernel_grid_backwardILj2ELj2ELj2EEvPKfS1_S1_PKiPffjjjjj)
        /*00e8*/ 	.short	0x0380
        /*00ea*/ 	.short	0x0040


	//----- nvinfo : EIATTR_SW_WAR
	.align		4
.L_627:
        /*00ec*/ 	.byte	0x04, 0x36
        /*00ee*/ 	.short	(.L_629 - .L_628)
.L_628:
        /*00f0*/ 	.word	0x00000008
.L_629:


//--------------------- .nv.info._Z21kernel_input_backwardILj2ELj1EEvPKfS1_Pfjjj --------------------------
	.section	.nv.info._Z21kernel_input_backwardILj2ELj1EEvPKfS1_Pfjjj,"",@"SHT_CUDA_INFO"
	.sectionflags	@""
	.align	4


	//----- nvinfo : EIATTR_CUDA_API_VERSION
	.align		4
        /*0000*/ 	.byte	0x04, 0x37
        /*0002*/ 	.short	(.L_631 - .L_630)
.L_630:
        /*0004*/ 	.word	0x00000082


	//----- nvinfo : EIATTR_KPARAM_INFO
	.align		4
.L_631:
        /*0008*/ 	.byte	0x04, 0x17
        /*000a*/ 	.short	(.L_633 - .L_632)
.L_632:
        /*000c*/ 	.word	0x00000000
        /*0010*/ 	.short	0x0005
        /*0012*/ 	.short	0x0020
        /*0014*/ 	.byte	0x00, 0xf0, 0x11, 0x00


	//----- nvinfo : EIATTR_KPARAM_INFO
	.align		4
.L_633:
        /*0018*/ 	.byte	0x04, 0x17
        /*001a*/ 	.short	(.L_635 - .L_634)
.L_634:
        /*001c*/ 	.word	0x00000000
        /*0020*/ 	.short	0x0004
        /*0022*/ 	.short	0x001c
        /*0024*/ 	.byte	0x00, 0xf0, 0x11, 0x00


	//----- nvinfo : EIATTR_KPARAM_INFO
	.align		4
.L_635:
        /*0028*/ 	.byte	0x04, 0x17
        /*002a*/ 	.short	(.L_637 - .L_636)
.L_636:
        /*002c*/ 	.word	0x00000000
        /*0030*/ 	.short	0x0003
        /*0032*/ 	.short	0x0018
        /*0034*/ 	.byte	0x00, 0xf0, 0x11, 0x00


	//----- nvinfo : EIATTR_KPARAM_INFO
	.align		4
.L_637:
        /*0038*/ 	.byte	0x04, 0x17
        /*003a*/ 	.short	(.L_639 - .L_638)
.L_638:
        /*003c*/ 	.word	0x00000000
        /*0040*/ 	.short	0x0002
        /*0042*/ 	.short	0x0010
        /*0044*/ 	.byte	0x00, 0xf5, 0x21, 0x00


	//----- nvinfo : EIATTR_KPARAM_INFO
	.align		4
.L_639:
        /*0048*/ 	.byte	0x04, 0x17
        /*004a*/ 	.short	(.L_641 - .L_640)
.L_640:
        /*004c*/ 	.word	0x00000000
        /*0050*/ 	.short	0x0001
        /*0052*/ 	.short	0x0008
        /*0054*/ 	.byte	0x00, 0xf5, 0x21, 0x00


	//----- nvinfo : EIATTR_KPARAM_INFO
	.align		4
.L_641:
        /*0058*/ 	.byte	0x04, 0x17
        /*005a*/ 	.short	(.L_643 - .L_642)
.L_642:
        /*005c*/ 	.word	0x00000000
        /*0060*/ 	.short	0x0000
        /*0062*/ 	.short	0x0000
        /*0064*/ 	.byte	0x00, 0xf5, 0x21, 0x00


	//----- nvinfo : EIATTR_SPARSE_MMA_MASK
	.align		4
.L_643:
        /*0068*/ 	.byte	0x03, 0x50
        /*006a*/ 	.short	0x0000


	//----- nvinfo : EIATTR_MAXREG_COUNT
	.align		4
        /*006c*/ 	.byte	0x03, 0x1b
        /*006e*/ 	.short	0x00ff


	//----- nvinfo : EIATTR_MERCURY_ISA_VERSION
	.align		4
        /*0070*/ 	.byte	0x03, 0x5f
        /*0072*/ 	.short	0x0101


	//----- nvinfo : EIATTR_VRC_CTA_INIT_COUNT
	.align		4
        /*0074*/ 	.byte	0x02, 0x4a
	.zero		1
	.zero		1


	//----- nvinfo : EIATTR_EXIT_INSTR_OFFSETS
	.align		4
        /*0078*/ 	.byte	0x04, 0x1c
        /*007a*/ 	.short	(.L_645 - .L_644)


	//   ....[0]....
.L_644:
        /*007c*/ 	.word	0x00000080


	//   ....[1]....
        /*0080*/ 	.word	0x000000f0


	//   ....[2]....
        /*0084*/ 	.word	0x00000ba0


	//----- nvinfo : EIATTR_CBANK_PARAM_SIZE
	.align		4
.L_645:
        /*0088*/ 	.byte	0x03, 0x19
        /*008a*/ 	.short	0x0024


	//----- nvinfo : EIATTR_PARAM_CBANK
	.align		4
        /*008c*/ 	.byte	0x04, 0x0a
        /*008e*/ 	.short	(.L_647 - .L_646)
	.align		4
.L_646:
        /*0090*/ 	.word	index@(.nv.constant0._Z21kernel_input_backwardILj2ELj1EEvPKfS1_Pfjjj)
        /*0094*/ 	.short	0x0380
        /*0096*/ 	.short	0x0024


	//----- nvinfo : EIATTR_SW_WAR
	.align		4
.L_647:
        /*0098*/ 	.byte	0x04, 0x36
        /*009a*/ 	.short	(.L_649 - .L_648)
.L_648:
        /*009c*/ 	.word	0x00000008
.L_649:


//--------------------- .nv.info._Z20kernel_grid_backwardILj2ELj1ELj1EEvPKfS1_S1_PKiPffjjjjj --------------------------
	.section	.nv.info._Z20kernel_grid_backwardILj2ELj1ELj1EEvPKfS1_S1_PKiPffjjjjj,"",@"SHT_CUDA_INFO"
	.sectionflags	@""
	.align	4


	//----- nvinfo : EIATTR_CUDA_API_VERSION
	.align		4
        /*0000*/ 	.byte	0x04, 0x37
        /*0002*/ 	.short	(.L_651 - .L_650)
.L_650:
        /*0004*/ 	.word	0x00000082


	//----- nvinfo : EIATTR_KPARAM_INFO
	.align		4
.L_651:
        /*0008*/ 	.byte	0x04, 0x17
        /*000a*/ 	.short	(.L_653 - .L_652)
.L_652:
        /*000c*/ 	.word	0x00000000
        /*0010*/ 	.short	0x000a
        /*0012*/ 	.short	0x003c
        /*0014*/ 	.byte	0x00, 0xf0, 0x11, 0x00


	//----- nvinfo : EIATTR_KPARAM_INFO
	.align		4
.L_653:
        /*0018*/ 	.byte	0x04, 0x17
        /*001a*/ 	.short	(.L_655 - .L_654)
.L_654:
        /*001c*/ 	.word	0x00000000
        /*0020*/ 	.short	0x0009
        /*0022*/ 	.short	0x0038
        /*0024*/ 	.byte	0x00, 0xf0, 0x11, 0x00


	//----- nvinfo : EIATTR_KPARAM_INFO
	.align		4
.L_655:
        /*0028*/ 	.byte	0x04, 0x17
        /*002a*/ 	.short	(.L_657 - .L_656)
.L_656:
        /*002c*/ 	.word	0x00000000
        /*0030*/ 	.short	0x0008
        /*0032*/ 	.short	0x0034
        /*0034*/ 	.byte	0x00, 0xf0, 0x11, 0x00


	//----- nvinfo : EIATTR_KPARAM_INFO
	.align		4
.L_657:
        /*0038*/ 	.byte	0x04, 0x17
        /*003a*/ 	.short	(.L_659 - .L_658)
.L_658:
        /*003c*/ 	.word	0x00000000
        /*0040*/ 	.short	0x0007
        /*0042*/ 	.short	0x0030
        /*0044*/ 	.byte	0x00, 0xf0, 0x11, 0x00


	//----- nvinfo : EIATTR_KPARAM_INFO
	.align		4
.L_659:
        /*0048*/ 	.byte	0x04, 0x17
        /*004a*/ 	.short	(.L_661 - .L_660)
.L_660:
        /*004c*/ 	.word	0x00000000
        /*0050*/ 	.short	0x0006
        /*0052*/ 	.short	0x002c
        /*0054*/ 	.byte	0x00, 0xf0, 0x11, 0x00


	//----- nvinfo : EIATTR_KPARAM_INFO
	.align		4
.L_661:
        /*0058*/ 	.byte	0x04, 0x17
        /*005a*/ 	.short	(.L_663 - .L_662)
.L_662:
        /*005c*/ 	.word	0x00000000
        /*0060*/ 	.short	0x0005
        /*0062*/ 	.short	0x0028
        /*0064*/ 	.byte	0x00, 0xf0, 0x11, 0x00


	//----- nvinfo : EIATTR_KPARAM_INFO
	.align		4
.L_663:
        /*0068*/ 	.byte	0x04, 0x17
        /*006a*/ 	.short	(.L_665 - .L_664)
.L_664:
        /*006c*/ 	.word	0x00000000
        /*0070*/ 	.short	0x0004
        /*0072*/ 	.short	0x0020
        /*0074*/ 	.byte	0x00, 0xf5, 0x21, 0x00


	//----- nvinfo : EIATTR_KPARAM_INFO
	.align		4
.L_665:
        /*0078*/ 	.byte	0x04, 0x17
        /*007a*/ 	.short	(.L_667 - .L_666)
.L_666:
        /*007c*/ 	.word	0x00000000
        /*0080*/ 	.short	0x0003
        /*0082*/ 	.short	0x0018
        /*0084*/ 	.byte	0x00, 0xf5, 0x21, 0x00


	//----- nvinfo : EIATTR_KPARAM_INFO
	.align		4
.L_667:
        /*0088*/ 	.byte	0x04, 0x17
        /*008a*/ 	.short	(.L_669 - .L_668)
.L_668:
        /*008c*/ 	.word	0x00000000
        /*0090*/ 	.short	0x0002
        /*0092*/ 	.short	0x0010
        /*0094*/ 	.byte	0x00, 0xf5, 0x21, 0x00


	//----- nvinfo : EIATTR_KPARAM_INFO
	.align		4
.L_669:
        /*0098*/ 	.byte	0x04, 0x17
        /*009a*/ 	.short	(.L_671 - .L_670)
.L_670:
        /*009c*/ 	.word	0x00000000
        /*00a0*/ 	.short	0x0001
        /*00a2*/ 	.short	0x0008
        /*00a4*/ 	.byte	0x00, 0xf5, 0x21, 0x00


	//----- nvinfo : EIATTR_KPARAM_INFO
	.align		4
.L_671:
        /*00a8*/ 	.byte	0x04, 0x17
        /*00aa*/ 	.short	(.L_673 - .L_672)
.L_672:
        /*00ac*/ 	.word	0x00000000
        /*00b0*/ 	.short	0x0000
        /*00b2*/ 	.short	0x0000
        /*00b4*/ 	.byte	0x00, 0xf5, 0x21, 0x00


	//----- nvinfo : EIATTR_SPARSE_MMA_MASK
	.align		4
.L_673:
        /*00b8*/ 	.byte	0x03, 0x50
        /*00ba*/ 	.short	0x0000


	//----- nvinfo : EIATTR_MAXREG_COUNT
	.align		4
        /*00bc*/ 	.byte	0x03, 0x1b
        /*00be*/ 	.short	0x00ff


	//----- nvinfo : EIATTR_MERCURY_ISA_VERSION
	.align		4
        /*00c0*/ 	.byte	0x03, 0x5f
        /*00c2*/ 	.short	0x0101


	//----- nvinfo : EIATTR_VRC_CTA_INIT_COUNT
	.align		4
        /*00c4*/ 	.byte	0x02, 0x4a
	.zero		1
	.zero		1


	//----- nvinfo : EIATTR_EXIT_INSTR_OFFSETS
	.align		4
        /*00c8*/ 	.byte	0x04, 0x1c
        /*00ca*/ 	.short	(.L_675 - .L_674)


	//   ....[0]....
.L_674:
        /*00cc*/ 	.word	0x00000070


	//   ....[1]....
        /*00d0*/ 	.word	0x00000f70


	//   ....[2]....
        /*00d4*/ 	.word	0x00001090


	//   ....[3]....
        /*00d8*/ 	.word	0x00001690


	//----- nvinfo : EIATTR_CBANK_PARAM_SIZE
	.align		4
.L_675:
        /*00dc*/ 	.byte	0x03, 0x19
        /*00de*/ 	.short	0x0040


	//----- nvinfo : EIATTR_PARAM_CBANK
	.align		4
        /*00e0*/ 	.byte	0x04, 0x0a
        /*00e2*/ 	.short	(.L_677 - .L_676)
	.align		4
.L_676:
        /*00e4*/ 	.word	index@(.nv.constant0._Z20kernel_grid_backwardILj2ELj1ELj1EEvPKfS1_S1_PKiPffjjjjj)
        /*00e8*/ 	.short	0x0380
        /*00ea*/ 	.short	0x0040


	//----- nvinfo : EIATTR_SW_WAR
	.align		4
.L_677:
        /*00ec*/ 	.byte	0x04, 0x36
        /*00ee*/ 	.short	(.L_679 - .L_678)
.L_678:
        /*00f0*/ 	.word	0x00000008
.L_679:


//--------------------- .nv.info._Z11kernel_gridILj3ELj32EEvPKfS1_PKiPffjjjjbS4_j --------------------------
	.section	.nv.info._Z11kernel_gridILj3ELj32EEvPKfS1_PKiPffjjjjbS4_j,"",@"SHT_CUDA_INFO"
	.sectionflags	@""
	.align	4


	//----- nvinfo : EIATTR_CUDA_API_VERSION
	.align		4
        /*0000*/ 	.byte	0x04, 0x37
        /*0002*/ 	.short	(.L_681 - .L_680)
.L_680:
        /*0004*/ 	.word	0x00000082


	//----- nvinfo : EIATTR_KPARAM_INFO
	.align		4
.L_681:
        /*0008*/ 	.byte	0x04, 0x17
        /*000a*/ 	.short	(.L_683 - .L_682)
.L_682:
        /*000c*/ 	.word	0x00000000
        /*0010*/ 	.short	0x000b
        /*0012*/ 	.short	0x0040
        /*0014*/ 	.byte	0x00, 0xf0, 0x11, 0x00


	//----- nvinfo : EIATTR_KPARAM_INFO
	.align		4
.L_683:
        /*0018*/ 	.byte	0x04, 0x17
        /*001a*/ 	.short	(.L_685 - .L_684)
.L_684:
        /*001c*/ 	.word	0x00000000
        /*0020*/ 	.short	0x000a
        /*0022*/ 	.short	0x0038
        /*0024*/ 	.byte	0x00, 0xf5, 0x21, 0x00


	//----- nvinfo : EIATTR_KPARAM_INFO
	.align		4
.L_685:
        /*0028*/ 	.byte	0x04, 0x17
        /*002a*/ 	.short	(.L_687 - .L_686)
.L_686:
        /*002c*/ 	.word	0x00000000
        /*0030*/ 	.short	0x0009
        /*0032*/ 	.short	0x0034
        /*0034*/ 	.byte	0x00, 0xf0, 0x05, 0x00


	//----- nvinfo : EIATTR_KPARAM_INFO
	.align		4
.L_687:
        /*0038*/ 	.byte	0x04, 0x17
        /*003a*/ 	.short	(.L_689 - .L_688)
.L_688:
        /*003c*/ 	.word	0x00000000
        /*0040*/ 	.short	0x0008
        /*0042*/ 	.short	0x0030
        /*0044*/ 	.byte	0x00, 0xf0, 0x11, 0x00


	//----- nvinfo : EIATTR_KPARAM_INFO
	.align		4
.L_689:
        /*0048*/ 	.byte	0x04, 0x17
        /*004a*/ 	.short	(.L_691 - .L_690)
.L_690:
        /*004c*/ 	.word	0x00000000
        /*0050*/ 	.short	0x0007
        /*0052*/ 	.short	0x002c
        /*0054*/ 	.byte	0x00, 0xf0, 0x11, 0x00


	//----- nvinfo : EIATTR_KPARAM_INFO
	.align		4
.L_691:
        /*0058*/ 	.byte	0x04, 0x17
        /*005a*/ 	.short	(.L_693 - .L_692)
.L_692:
        /*005c*/ 	.word	0x00000000
        /*0060*/ 	.short	0x0006
        /*0062*/ 	.short	0x0028
        /*0064*/ 	.byte	0x00, 0xf0, 0x11, 0x00


	//----- nvinfo : EIATTR_KPARAM_INFO
	.align		4
.L_693:
        /*0068*/ 	.byte	0x04, 0x17
        /*006a*/ 	.short	(.L_695 - .L_694)
.L_694:
        /*006c*/ 	.word	0x00000000
        /*0070*/ 	.short	0x0005
        /*0072*/ 	.short	0x0024
        /*0074*/ 	.byte	0x00, 0xf0, 0x11, 0x00


	//----- nvinfo : EIATTR_KPARAM_INFO
	.align		4
.L_695:
        /*0078*/ 	.byte	0x04, 0x17
        /*007a*/ 	.short	(.L_697 - .L_696)
.L_696:
        /*007c*/ 	.word	0x00000000
        /*0080*/ 	.short	0x0004
        /*0082*/ 	.short	0x0020
        /*0084*/ 	.byte	0x00, 0xf0, 0x11, 0x00


	//----- nvinfo : EIATTR_KPARAM_INFO
	.align		4
.L_697:
        /*0088*/ 	.byte	0x04, 0x17
        /*008a*/ 	.short	(.L_699 - .L_698)
.L_698:
        /*008c*/ 	.word	0x00000000
        /*0090*/ 	.short	0x0003
        /*0092*/ 	.short	0x0018
        /*0094*/ 	.byte	0x00, 0xf5, 0x21, 0x00


	//----- nvinfo : EIATTR_KPARAM_INFO
	.align		4
.L_699:
        /*0098*/ 	.byte	0x04, 0x17
        /*009a*/ 	.short	(.L_701 - .L_700)
.L_700:
        /*009c*/ 	.word	0x00000000
        /*00a0*/ 	.short	0x0002
        /*00a2*/ 	.short	0x0010
        /*00a4*/ 	.byte	0x00, 0xf5, 0x21, 0x00


	//----- nvinfo : EIATTR_KPARAM_INFO
	.align		4
.L_701:
        /*00a8*/ 	.byte	0x04, 0x17
        /*00aa*/ 	.short	(.L_703 - .L_702)
.L_702:
        /*00ac*/ 	.word	0x00000000
        /*00b0*/ 	.short	0x0001
        /*00b2*/ 	.short	0x0008
        /*00b4*/ 	.byte	0x00, 0xf5, 0x21, 0x00


	//----- nvinfo : EIATTR_KPARAM_INFO
	.align		4
.L_703:
        /*00b8*/ 	.byte	0x04, 0x17
        /*00ba*/ 	.short	(.L_705 - .L_704)
.L_704:
        /*00bc*/ 	.word	0x00000000
        /*00c0*/ 	.short	0x0000
        /*00c2*/ 	.short	0x0000
        /*00c4*/ 	.byte	0x00, 0xf5, 0x21, 0x00


	//----- nvinfo : EIATTR_SPARSE_MMA_MASK
	.align		4
.L_705:
        /*00c8*/ 	.byte	0x03, 0x50
        /*00ca*/ 	.short	0x0000


	//----- nvinfo : EIATTR_MAXREG_COUNT
	.align		4
        /*00cc*/ 	.byte	0x03, 0x1b
        /*00ce*/ 	.short	0x00ff


	//----- nvinfo : EIATTR_MERCURY_ISA_VERSION
	.align		4
        /*00d0*/ 	.byte	0x03, 0x5f
        /*00d2*/ 	.short	0x0101


	//----- nvinfo : EIATTR_VRC_CTA_INIT_COUNT
	.align		4
        /*00d4*/ 	.byte	0x02, 0x4a
	.zero		1
	.zero		1


	//----- nvinfo : EIATTR_EXIT_INSTR_OFFSETS
	.align		4
        /*00d8*/ 	.byte	0x04, 0x1c
        /*00da*/ 	.short	(.L_707 - .L_706)


	//   ....[0]....
.L_706:
        /*00dc*/ 	.word	0x00000070


	//   ....[1]....
        /*00e0*/ 	.word	0x000088d0


	//   ....[2]....
        /*00e4*/ 	.word	0x00012550


	//   ....[3]....
        /*00e8*/ 	.word	0x00014e20


	//   ....[4]....
        /*00ec*/ 	.word	0x0001a1f0


	//----- nvinfo : EIATTR_CBANK_PARAM_SIZE
	.align		4
.L_707:
        /*00f0*/ 	.byte	0x03, 0x19
        /*00f2*/ 	.short	0x0044


	//----- nvinfo : EIATTR_PARAM_CBANK
	.align		4
        /*00f4*/ 	.byte	0x04, 0x0a
        /*00f6*/ 	.short	(.L_709 - .L_708)
	.align		4
.L_708:
        /*00f8*/ 	.word	index@(.nv.constant0._Z11kernel_gridILj3ELj32EEvPKfS1_PKiPffjjjjbS4_j)
        /*00fc*/ 	.short	0x0380
        /*00fe*/ 	.short	0x0044


	//----- nvinfo : EIATTR_SW_WAR
	.align		4
.L_709:
        /*0100*/ 	.byte	0x04, 0x36
        /*0102*/ 	.short	(.L_711 - .L_710)
.L_710:
        /*0104*/ 	.word	0x00000008
.L_711:


//--------------------- .nv.info._Z11kernel_gridILj3ELj8EEvPKfS1_PKiPffjjjjbS4_j --------------------------
	.section	.nv.info._Z11kernel_gridILj3ELj8EEvPKfS1_PKiPffjjjjbS4_j,"",@"SHT_CUDA_INFO"
	.sectionflags	@""
	.align	4


	//----- nvinfo : EIATTR_CUDA_API_VERSION
	.align		4
        /*0000*/ 	.byte	0x04, 0x37
        /*0002*/ 	.short	(.L_713 - .L_712)
.L_712:
        /*0004*/ 	.word	0x00000082


	//----- nvinfo : EIATTR_KPARAM_INFO
	.align		4
.L_713:
        /*0008*/ 	.byte	0x04, 0x17
        /*000a*/ 	.short	(.L_715 - .L_714)
.L_714:
        /*000c*/ 	.word	0x00000000
        /*0010*/ 	.short	0x000b
        /*0012*/ 	.short	0x0040
        /*0014*/ 	.byte	0x00, 0xf0, 0x11, 0x00


	//----- nvinfo : EIATTR_KPARAM_INFO
	.align		4
.L_715:
        /*0018*/ 	.byte	0x04, 0x17
        /*001a*/ 	.short	(.L_717 - .L_716)
.L_716:
        /*001c*/ 	.word	0x00000000
        /*0020*/ 	.short	0x000a
        /*0022*/ 	.short	0x0038
        /*0024*/ 	.byte	0x00, 0xf5, 0x21, 0x00


	//----- nvinfo : EIATTR_KPARAM_INFO
	.align		4
.L_717:
        /*0028*/ 	.byte	0x04, 0x17
        /*002a*/ 	.short	(.L_719 - .L_718)
.L_718:
        /*002c*/ 	.word	0x00000000
        /*0030*/ 	.short	0x0009
        /*0032*/ 	.short	0x0034
        /*0034*/ 	.byte	0x00, 0xf0, 0x05, 0x00


	//----- nvinfo : EIATTR_KPARAM_INFO
	.align		4
.L_719:
        /*0038*/ 	.byte	0x04, 0x17
        /*003a*/ 	.short	(.L_721 - .L_720)
.L_720:
        /*003c*/ 	.word	0x00000000
        /*0040*/ 	.short	0x0008
        /*0042*/ 	.short	0x0030
        /*0044*/ 	.byte	0x00, 0xf0, 0x11, 0x00


	//----- nvinfo : EIATTR_KPARAM_INFO
	.align		4
.L_721:
        /*0048*/ 	.byte	0x04, 0x17
        /*004a*/ 	.short	(.L_723 - .L_722)
.L_722:
        /*004c*/ 	.word	0x00000000
        /*0050*/ 	.short	0x0007
        /*0052*/ 	.short	0x002c
        /*0054*/ 	.byte	0x00, 0xf0, 0x11, 0x00


	//----- nvinfo : EIATTR_KPARAM_INFO
	.align		4
.L_723:
        /*0058*/ 	.byte	0x04, 0x17
        /*005a*/ 	.short	(.L_725 - .L_724)
.L_724:
        /*005c*/ 	.word	0x00000000
        /*0060*/ 	.short	0x0006
        /*0062*/ 	.short	0x0028
        /*0064*/ 	.byte	0x00, 0xf0, 0x11, 0x00


	//----- nvinfo : EIATTR_KPARAM_INFO
	.align		4
.L_725:
        /*0068*/ 	.byte	0x04, 0x17
        /*006a*/ 	.short	(.L_727 - .L_726)
.L_726:
        /*006c*/ 	.word	0x00000000
        /*0070*/ 	.short	0x0005
        /*0072*/ 	.short	0x0024
        /*0074*/ 	.byte	0x00, 0xf0, 0x11, 0x00


	//----- nvinfo : EIATTR_KPARAM_INFO
	.align		4
.L_727:
        /*0078*/ 	.byte	0x04, 0x17
        /*007a*/ 	.short	(.L_729 - .L_728)
.L_728:
        /*007c*/ 	.word	0x00000000
        /*0080*/ 	.short	0x0004
        /*0082*/ 	.short	0x0020
        /*0084*/ 	.byte	0x00, 0xf0, 0x11, 0x00


	//----- nvinfo : EIATTR_KPARAM_INFO
	.align		4
.L_729:
        /*0088*/ 	.byte	0x04, 0x17
        /*008a*/ 	.short	(.L_731 - .L_730)
.L_730:
        /*008c*/ 	.word	0x00000000
        /*0090*/ 	.short	0x0003
        /*0092*/ 	.short	0x0018
        /*0094*/ 	.byte	0x00, 0xf5, 0x21, 0x00


	//----- nvinfo : EIATTR_KPARAM_INFO
	.align		4
.L_731:
        /*0098*/ 	.byte	0x04, 0x17
        /*009a*/ 	.short	(.L_733 - .L_732)
.L_732:
        /*009c*/ 	.word	0x00000000
        /*00a0*/ 	.short	0x0002
        /*00a2*/ 	.short	0x0010
        /*00a4*/ 	.byte	0x00, 0xf5, 0x21, 0x00


	//----- nvinfo : EIATTR_KPARAM_INFO
	.align		4
.L_733:
        /*00a8*/ 	.byte	0x04, 0x17
        /*00aa*/ 	.short	(.L_735 - .L_734)
.L_734:
        /*00ac*/ 	.word	0x00000000
        /*00b0*/ 	.short	0x0001
        /*00b2*/ 	.short	0x0008
        /*00b4*/ 	.byte	0x00, 0xf5, 0x21, 0x00


	//----- nvinfo : EIATTR_KPARAM_INFO
	.align		4
.L_735:
        /*00b8*/ 	.byte	0x04, 0x17
        /*00ba*/ 	.short	(.L_737 - .L_736)
.L_736:
        /*00bc*/ 	.word	0x00000000
        /*00c0*/ 	.short	0x0000
        /*00c2*/ 	.short	0x0000
        /*00c4*/ 	.byte	0x00, 0xf5, 0x21, 0x00


	//----- nvinfo : EIATTR_SPARSE_MMA_MASK
	.align		4
.L_737:
        /*00c8*/ 	.byte	0x03, 0x50
        /*00ca*/ 	.short	0x0000


	//----- nvinfo : EIATTR_MAXREG_COUNT
	.align		4
        /*00cc*/ 	.byte	0x03, 0x1b
        /*00ce*/ 	.short	0x00ff


	//----- nvinfo : EIATTR_MERCURY_ISA_VERSION
	.align		4
        /*00d0*/ 	.byte	0x03, 0x5f
        /*00d2*/ 	.short	0x0101


	//----- nvinfo : EIATTR_VRC_CTA_INIT_COUNT
	.align		4
        /*00d4*/ 	.byte	0x02, 0x4a
	.zero		1
	.zero		1


	//----- nvinfo : EIATTR_EXIT_INSTR_OFFSETS
	.align		4
        /*00d8*/ 	.byte	0x04, 0x1c
        /*00da*/ 	.short	(.L_739 - .L_738)


	//   ....[0]....
.L_738:
        /*00dc*/ 	.word	0x00000070


	//   ....[1]....
        /*00e0*/ 	.word	0x00003880


	//   ....[2]....
        /*00e4*/ 	.word	0x000077e0


	//   ....[3]....
        /*00e8*/ 	.word	0x000082b0


	//   ....[4]....
        /*00ec*/ 	.word	0x00009e20


	//----- nvinfo : EIATTR_CBANK_PARAM_SIZE
	.align		4
.L_739:
        /*00f0*/ 	.byte	0x03, 0x19
        /*00f2*/ 	.short	0x0044


	//----- nvinfo : EIATTR_PARAM_CBANK
	.align		4
        /*00f4*/ 	.byte	0x04, 0x0a
        /*00f6*/ 	.short	(.L_741 - .L_740)
	.align		4
.L_740:
        /*00f8*/ 	.word	index@(.nv.constant0._Z11kernel_gridILj3ELj8EEvPKfS1_PKiPffjjjjbS4_j)
        /*00fc*/ 	.short	0x0380
        /*00fe*/ 	.short	0x0044


	//----- nvinfo : EIATTR_SW_WAR
	.align		4
.L_741:
        /*0100*/ 	.byte	0x04, 0x36
        /*0102*/ 	.short	(.L_743 - .L_742)
.L_742:
        /*0104*/ 	.word	0x00000008
.L_743:


//--------------------- .nv.info._Z11kernel_gridILj3ELj4EEvPKfS1_PKiPffjjjjbS4_j --------------------------
	.section	.nv.info._Z11kernel_gridILj3ELj4EEvPKfS1_PKiPffjjjjbS4_j,"",@"SHT_CUDA_INFO"
	.sectionflags	@""
	.align	4


	//----- nvinfo : EIATTR_CUDA_API_VERSION
	.align		4
        /*0000*/ 	.byte	0x04, 0x37
        /*0002*/ 	.short	(.L_745 - .L_744)
.L_744:
        /*0004*/ 	.word	0x00000082


	//----- nvinfo : EIATTR_KPARAM_INFO
	.align		4
.L_745:
        /*0008*/ 	.byte	0x04, 0x17
        /*000a*/ 	.short	(.L_747 - .L_746)
.L_746:
        /*000c*/ 	.word	0x00000000
        /*0010*/ 	.short	0x000b
        /*0012*/ 	.short	0x0040
        /*0014*/ 	.byte	0x00, 0xf0, 0x11, 0x00


	//----- nvinfo : EIATTR_KPARAM_INFO
	.align		4
.L_747:
        /*0018*/ 	.byte	0x04, 0x17
        /*001a*/ 	.short	(.L_749 - .L_748)
.L_748:
        /*001c*/ 	.word	0x00000000
        /*0020*/ 	.short	0x000a
        /*0022*/ 	.short	0x0038
        /*0024*/ 	.byte	0x00, 0xf5, 0x21, 0x00


	//----- nvinfo : EIATTR_KPARAM_INFO
	.align		4
.L_749:
        /*0028*/ 	.byte	0x04, 0x17
        /*002a*/ 	.short	(.L_751 - .L_750)
.L_750:
        /*002c*/ 	.word	0x00000000
        /*0030*/ 	.short	0x0009
        /*0032*/ 	.short	0x0034
        /*0034*/ 	.byte	0x00, 0xf0, 0x05, 0x00


	//----- nvinfo : EIATTR_KPARAM_INFO
	.align		4
.L_751:
        /*0038*/ 	.byte	0x04, 0x17
        /*003a*/ 	.short	(.L_753 - .L_752)
.L_752:
        /*003c*/ 	.word	0x00000000
        /*0040*/ 	.short	0x0008
        /*0042*/ 	.short	0x0030
        /*0044*/ 	.byte	0x00, 0xf0, 0x11, 0x00


	//----- nvinfo : EIATTR_KPARAM_INFO
	.align		4
.L_753:
        /*0048*/ 	.byte	0x04, 0x17
        /*004a*/ 	.short	(.L_755 - .L_754)
.L_754:
        /*004c*/ 	.word	0x00000000
        /*0050*/ 	.short	0x0007
        /*0052*/ 	.short	0x002c
        /*0054*/ 	.byte	0x00, 0xf0, 0x11, 0x00


	//----- nvinfo : EIATTR_KPARAM_INFO
	.align		4
.L_755:
        /*0058*/ 	.byte	0x04, 0x17
        /*005a*/ 	.short	(.L_757 - .L_756)
.L_756:
        /*005c*/ 	.word	0x00000000
        /*0060*/ 	.short	0x0006
        /*0062*/ 	.short	0x0028
        /*0064*/ 	.byte	0x00, 0xf0, 0x11, 0x00


	//----- nvinfo : EIATTR_KPARAM_INFO
	.align		4
.L_757:
        /*0068*/ 	.byte	0x04, 0x17
        /*006a*/ 	.short	(.L_759 - .L_758)
.L_758:
        /*006c*/ 	.word	0x00000000
        /*0070*/ 	.short	0x0005
        /*0072*/ 	.short	0x0024
        /*0074*/ 	.byte	0x00, 0xf0, 0x11, 0x00


	//----- nvinfo : EIATTR_KPARAM_INFO
	.align		4
.L_759:
        /*0078*/ 	.byte	0x04, 0x17
        /*007a*/ 	.short	(.L_761 - .L_760)
.L_760:
        /*007c*/ 	.word	0x00000000
        /*0080*/ 	.short	0x0004
        /*0082*/ 	.short	0x0020
        /*0084*/ 	.byte	0x00, 0xf0, 0x11, 0x00


	//----- nvinfo : EIATTR_KPARAM_INFO
	.align		4
.L_761:
        /*0088*/ 	.byte	0x04, 0x17
        /*008a*/ 	.short	(.L_763 - .L_762)
.L_762:
        /*008c*/ 	.word	0x00000000
        /*0090*/ 	.short	0x0003
        /*0092*/ 	.short	0x0018
        /*0094*/ 	.byte	0x00, 0xf5, 0x21, 0x00


	//----- nvinfo : EIATTR_KPARAM_INFO
	.align		4
.L_763:
        /*0098*/ 	.byte	0x04, 0x17
        /*009a*/ 	.short	(.L_765 - .L_764)
.L_764:
        /*009c*/ 	.word	0x00000000
        /*00a0*/ 	.short	0x0002
        /*00a2*/ 	.short	0x0010
        /*00a4*/ 	.byte	0x00, 0xf5, 0x21, 0x00


	//----- nvinfo : EIATTR_KPARAM_INFO
	.align		4
.L_765:
        /*00a8*/ 	.byte	0x04, 0x17
        /*00aa*/ 	.short	(.L_767 - .L_766)
.L_766:
        /*00ac*/ 	.word	0x00000000
        /*00b0*/ 	.short	0x0001
        /*00b2*/ 	.short	0x0008
        /*00b4*/ 	.byte	0x00, 0xf5, 0x21, 0x00


	//----- nvinfo : EIATTR_KPARAM_INFO
	.align		4
.L_767:
        /*00b8*/ 	.byte	0x04, 0x17
        /*00ba*/ 	.short	(.L_769 - .L_768)
.L_768:
        /*00bc*/ 	.word	0x00000000
        /*00c0*/ 	.short	0x0000
        /*00c2*/ 	.short	0x0000
        /*00c4*/ 	.byte	0x00, 0xf5, 0x21, 0x00


	//----- nvinfo : EIATTR_SPARSE_MMA_MASK
	.align		4
.L_769:
        /*00c8*/ 	.byte	0x03, 0x50
        /*00ca*/ 	.short	0x0000


	//----- nvinfo : EIATTR_MAXREG_COUNT
	.align		4
        /*00cc*/ 	.byte	0x03, 0x1b
        /*00ce*/ 	.short	0x00ff


	//----- nvinfo : EIATTR_MERCURY_ISA_VERSION
	.align		4
        /*00d0*/ 	.byte	0x03, 0x5f
        /*00d2*/ 	.short	0x0101


	//----- nvinfo : EIATTR_VRC_CTA_INIT_COUNT
	.align		4
        /*00d4*/ 	.byte	0x02, 0x4a
	.zero		1
	.zero		1


	//----- nvinfo : EIATTR_EXIT_INSTR_OFFSETS
	.align		4
        /*00d8*/ 	.byte	0x04, 0x1c
        /*00da*/ 	.short	(.L_771 - .L_770)


	//   ....[0]....
.L_770:
        /*00dc*/ 	.word	0x00000070


	//   ....[1]....
        /*00e0*/ 	.word	0x00002c30


	//   ....[2]....
        /*00e4*/ 	.word	0x00005d80


	//   ....[3]....
        /*00e8*/ 	.word	0x00006350


	//   ....[4]....
        /*00ec*/ 	.word	0x000074b0


	//----- nvinfo : EIATTR_CBANK_PARAM_SIZE
	.align		4
.L_771:
        /*00f0*/ 	.byte	0x03, 0x19
        /*00f2*/ 	.short	0x0044


	//----- nvinfo : EIATTR_PARAM_CBANK
	.align		4
        /*00f4*/ 	.byte	0x04, 0x0a
        /*00f6*/ 	.short	(.L_773 - .L_772)
	.align		4
.L_772:
        /*00f8*/ 	.word	index@(.nv.constant0._Z11kernel_gridILj3ELj4EEvPKfS1_PKiPffjjjjbS4_j)
        /*00fc*/ 	.short	0x0380
        /*00fe*/ 	.short	0x0044


	//----- nvinfo : EIATTR_SW_WAR
	.align		4
.L_773:
        /*0100*/ 	.byte	0x04, 0x36
        /*0102*/ 	.short	(.L_775 - .L_774)
.L_774:
        /*0104*/ 	.word	0x00000008
.L_775:


//--------------------- .nv.info._Z11kernel_gridILj3ELj2EEvPKfS1_PKiPffjjjjbS4_j --------------------------
	.section	.nv.info._Z11kernel_gridILj3ELj2EEvPKfS1_PKiPffjjjjbS4_j,"",@"SHT_CUDA_INFO"
	.sectionflags	@""
	.align	4


	//----- nvinfo : EIATTR_CUDA_API_VERSION
	.align		4
        /*0000*/ 	.byte	0x04, 0x37
        /*0002*/ 	.short	(.L_777 - .L_776)
.L_776:
        /*0004*/ 	.word	0x00000082


	//----- nvinfo : EIATTR_KPARAM_INFO
	.align		4
.L_777:
        /*0008*/ 	.byte	0x04, 0x17
        /*000a*/ 	.short	(.L_779 - .L_778)
.L_778:
        /*000c*/ 	.word	0x00000000
        /*0010*/ 	.short	0x000b
        /*0012*/ 	.short	0x0040
        /*0014*/ 	.byte	0x00, 0xf0, 0x11, 0x00


	//----- nvinfo : EIATTR_KPARAM_INFO
	.align		4
.L_779:
        /*0018*/ 	.byte	0x04, 0x17
        /*001a*/ 	.short	(.L_781 - .L_780)
.L_780:
        /*001c*/ 	.word	0x00000000
        /*0020*/ 	.short	0x000a
        /*0022*/ 	.short	0x0038
        /*0024*/ 	.byte	0x00, 0xf5, 0x21, 0x00


	//----- nvinfo : EIATTR_KPARAM_INFO
	.align		4
.L_781:
        /*0028*/ 	.byte	0x04, 0x17
        /*002a*/ 	.short	(.L_783 - .L_782)
.L_782:
        /*002c*/ 	.word	0x00000000
        /*0030*/ 	.short	0x0009
        /*0032*/ 	.short	0x0034
        /*0034*/ 	.byte	0x00, 0xf0, 0x05, 0x00


	//----- nvinfo : EIATTR_KPARAM_INFO
	.align		4
.L_783:
        /*0038*/ 	.byte	0x04, 0x17
        /*003a*/ 	.short	(.L_785 - .L_784)
.L_784:
        /*003c*/ 	.word	0x00000000
        /*0040*/ 	.short	0x0008
        /*0042*/ 	.short	0x0030
        /*0044*/ 	.byte	0x00, 0xf0, 0x11, 0x00


	//----- nvinfo : EIATTR_KPARAM_INFO
	.align		4
.L_785:
        /*0048*/ 	.byte	0x04, 0x17
        /*004a*/ 	.short	(.L_787 - .L_786)
.L_786:
        /*004c*/ 	.word	0x00000000
        /*0050*/ 	.short	0x0007
        /*0052*/ 	.short	0x002c
        /*0054*/ 	.byte	0x00, 0xf0, 0x11, 0x00


	//----- nvinfo : EIATTR_KPARAM_INFO
	.align		4
.L_787:
        /*0058*/ 	.byte	0x04, 0x17
        /*005a*/ 	.short	(.L_789 - .L_788)
.L_788:
        /*005c*/ 	.word	0x00000000
        /*0060*/ 	.short	0x0006
        /*0062*/ 	.short	0x0028
        /*0064*/ 	.byte	0x00, 0xf0, 0x11, 0x00


	//----- nvinfo : EIATTR_KPARAM_INFO
	.align		4
.L_789:
        /*0068*/ 	.byte	0x04, 0x17
        /*006a*/ 	.short	(.L_791 - .L_790)
.L_790:
        /*006c*/ 	.word	0x00000000
        /*0070*/ 	.short	0x0005
        /*0072*/ 	.short	0x0024
        /*0074*/ 	.byte	0x00, 0xf0, 0x11, 0x00


	//----- nvinfo : EIATTR_KPARAM_INFO
	.align		4
.L_791:
        /*0078*/ 	.byte	0x04, 0x17
        /*007a*/ 	.short	(.L_793 - .L_792)
.L_792:
        /*007c*/ 	.word	0x00000000
        /*0080*/ 	.short	0x0004
        /*0082*/ 	.short	0x0020
        /*0084*/ 	.byte	0x00, 0xf0, 0x11, 0x00


	//----- nvinfo : EIATTR_KPARAM_INFO
	.align		4
.L_793:
        /*0088*/ 	.byte	0x04, 0x17
        /*008a*/ 	.short	(.L_795 - .L_794)
.L_794:
        /*008c*/ 	.word	0x00000000
        /*0090*/ 	.short	0x0003
        /*0092*/ 	.short	0x0018
        /*0094*/ 	.byte	0x00, 0xf5, 0x21, 0x00


	//----- nvinfo : EIATTR_KPARAM_INFO
	.align		4
.L_795:
        /*0098*/ 	.byte	0x04, 0x17
        /*009a*/ 	.short	(.L_797 - .L_796)
.L_796:
        /*009c*/ 	.word	0x00000000
        /*00a0*/ 	.short	0x0002
        /*00a2*/ 	.short	0x0010
        /*00a4*/ 	.byte	0x00, 0xf5, 0x21, 0x00


	//----- nvinfo : EIATTR_KPARAM_INFO
	.align		4
.L_797:
        /*00a8*/ 	.byte	0x04, 0x17
        /*00aa*/ 	.short	(.L_799 - .L_798)
.L_798:
        /*00ac*/ 	.word	0x00000000
        /*00b0*/ 	.short	0x0001
        /*00b2*/ 	.short	0x0008
        /*00b4*/ 	.byte	0x00, 0xf5, 0x21, 0x00


	//----- nvinfo : EIATTR_KPARAM_INFO
	.align		4
.L_799:
        /*00b8*/ 	.byte	0x04, 0x17
        /*00ba*/ 	.short	(.L_801 - .L_800)
.L_800:
        /*00bc*/ 	.word	0x00000000
        /*00c0*/ 	.short	0x0000
        /*00c2*/ 	.short	0x0000
        /*00c4*/ 	.byte	0x00, 0xf5, 0x21, 0x00


	//----- nvinfo : EIATTR_SPARSE_MMA_MASK
	.align		4
.L_801:
        /*00c8*/ 	.byte	0x03, 0x50
        /*00ca*/ 	.short	0x0000


	//----- nvinfo : EIATTR_MAXREG_COUNT
	.align		4
        /*00cc*/ 	.byte	0x03, 0x1b
        /*00ce*/ 	.short	0x00ff


	//----- nvinfo : EIATTR_MERCURY_ISA_VERSION
	.align		4
        /*00d0*/ 	.byte	0x03, 0x5f
        /*00d2*/ 	.short	0x0101


	//----- nvinfo : EIATTR_VRC_CTA_INIT_COUNT
	.align		4
        /*00d4*/ 	.byte	0x02, 0x4a
	.zero		1
	.zero		1


	//----- nvinfo : EIATTR_EXIT_INSTR_OFFSETS
	.align		4
        /*00d8*/ 	.byte	0x04, 0x1c
        /*00da*/ 	.short	(.L_803 - .L_802)


	//   ....[0]....
.L_802:
        /*00dc*/ 	.word	0x00000070


	//   ....[1]....
        /*00e0*/ 	.word	0x00002720


	//   ....[2]....
        /*00e4*/ 	.word	0x00005230


	//   ....[3]....
        /*00e8*/ 	.word	0x00005580


	//   ....[4]....
        /*00ec*/ 	.word	0x00006220


	//----- nvinfo : EIATTR_CBANK_PARAM_SIZE
	.align		4
.L_803:
        /*00f0*/ 	.byte	0x03, 0x19
        /*00f2*/ 	.short	0x0044


	//----- nvinfo : EIATTR_PARAM_CBANK
	.align		4
        /*00f4*/ 	.byte	0x04, 0x0a
        /*00f6*/ 	.short	(.L_805 - .L_804)
	.align		4
.L_804:
        /*00f8*/ 	.word	index@(.nv.constant0._Z11kernel_gridILj3ELj2EEvPKfS1_PKiPffjjjjbS4_j)
        /*00fc*/ 	.short	0x0380
        /*00fe*/ 	.short	0x0044


	//----- nvinfo : EIATTR_SW_WAR
	.align		4
.L_805:
        /*0100*/ 	.byte	0x04, 0x36
        /*0102*/ 	.short	(.L_807 - .L_806)
.L_806:
        /*0104*/ 	.word	0x00000008
.L_807:


//--------------------- .nv.info._Z11kernel_gridILj3ELj1EEvPKfS1_PKiPffjjjjbS4_j --------------------------
	.section	.nv.info._Z11kernel_gridILj3ELj1EEvPKfS1_PKiPffjjjjbS4_j,"",@"SHT_CUDA_INFO"
	.sectionflags	@""
	.align	4


	//----- nvinfo : EIATTR_CUDA_API_VERSION
	.align		4
        /*0000*/ 	.byte	0x04, 0x37
        /*0002*/ 	.short	(.L_809 - .L_808)
.L_808:
        /*0004*/ 	.word	0x00000082


	//----- nvinfo : EIATTR_KPARAM_INFO
	.align		4
.L_809:
        /*0008*/ 	.byte	0x04, 0x17
        /*000a*/ 	.short	(.L_811 - .L_810)
.L_810:
        /*000c*/ 	.word	0x00000000
        /*0010*/ 	.short	0x000b
        /*0012*/ 	.short	0x0040
        /*0014*/ 	.byte	0x00, 0xf0, 0x11, 0x00


	//----- nvinfo : EIATTR_KPARAM_INFO
	.align		4
.L_811:
        /*0018*/ 	.byte	0x04, 0x17
        /*001a*/ 	.short	(.L_813 - .L_812)
.L_812:
        /*001c*/ 	.word	0x00000000
        /*0020*/ 	.short	0x000a
        /*0022*/ 	.short	0x0038
        /*0024*/ 	.byte	0x00, 0xf5, 0x21, 0x00


	//----- nvinfo : EIATTR_KPARAM_INFO
	.align		4
.L_813:
        /*0028*/ 	.byte	0x04, 0x17
        /*002a*/ 	.short	(.L_815 - .L_814)
.L_814:
        /*002c*/ 	.word	0x00000000
        /*0030*/ 	.short	0x0009
        /*0032*/ 	.short	0x0034
        /*0034*/ 	.byte	0x00, 0xf0, 0x05, 0x00


	//----- nvinfo : EIATTR_KPARAM_INFO
	.align		4
.L_815:
        /*0038*/ 	.byte	0x04, 0x17
        /*003a*/ 	.short	(.L_817 - .L_816)
.L_816:
        /*003c*/ 	.word	0x00000000
        /*0040*/ 	.short	0x0008
        /*0042*/ 	.short	0x0030
        /*0044*/ 	.byte	0x00, 0xf0, 0x11, 0x00


	//----- nvinfo : EIATTR_KPARAM_INFO
	.align		4
.L_817:
        /*0048*/ 	.byte	0x04, 0x17
        /*004a*/ 	.short	(.L_819 - .L_818)
.L_818:
        /*004c*/ 	.word	0x00000000
        /*0050*/ 	.short	0x0007
        /*0052*/ 	.short	0x002c
        /*0054*/ 	.byte	0x00, 0xf0, 0x11, 0x00


	//----- nvinfo : EIATTR_KPARAM_INFO
	.align		4
.L_819:
        /*0058*/ 	.byte	0x04, 0x17
        /*005a*/ 	.short	(.L_821 - .L_820)
.L_820:
        /*005c*/ 	.word	0x00000000
        /*0060*/ 	.short	0x0006
        /*0062*/ 	.short	0x0028
        /*0064*/ 	.byte	0x00, 0xf0, 0x11, 0x00


	//----- nvinfo : EIATTR_KPARAM_INFO
	.align		4
.L_821:
        /*0068*/ 	.byte	0x04, 0x17
        /*006a*/ 	.short	(.L_823 - .L_822)
.L_822:
        /*006c*/ 	.word	0x00000000
        /*0070*/ 	.short	0x0005
        /*0072*/ 	.short	0x0024
        /*0074*/ 	.byte	0x00, 0xf0, 0x11, 0x00


	//----- nvinfo : EIATTR_KPARAM_INFO
	.align		4
.L_823:
        /*0078*/ 	.byte	0x04, 0x17
        /*007a*/ 	.short	(.L_825 - .L_824)
.L_824:
        /*007c*/ 	.word	0x00000000
        /*0080*/ 	.short	0x0004
        /*0082*/ 	.short	0x0020
        /*0084*/ 	.byte	0x00, 0xf0, 0x11, 0x00


	//----- nvinfo : EIATTR_KPARAM_INFO
	.align		4
.L_825:
        /*0088*/ 	.byte	0x04, 0x17
        /*008a*/ 	.short	(.L_827 - .L_826)
.L_826:
        /*008c*/ 	.word	0x00000000
        /*0090*/ 	.short	0x0003
        /*0092*/ 	.short	0x0018
        /*0094*/ 	.byte	0x00, 0xf5, 0x21, 0x00


	//----- nvinfo : EIATTR_KPARAM_INFO
	.align		4
.L_827:
        /*0098*/ 	.byte	0x04, 0x17
        /*009a*/ 	.short	(.L_829 - .L_828)
.L_828:
        /*009c*/ 	.word	0x00000000
        /*00a0*/ 	.short	0x0002
        /*00a2*/ 	.short	0x0010
        /*00a4*/ 	.byte	0x00, 0xf5, 0x21, 0x00


	//----- nvinfo : EIATTR_KPARAM_INFO
	.align		4
.L_829:
        /*00a8*/ 	.byte	0x04, 0x17
        /*00aa*/ 	.short	(.L_831 - .L_830)
.L_830:
        /*00ac*/ 	.word	0x00000000
        /*00b0*/ 	.short	0x0001
        /*00b2*/ 	.short	0x0008
        /*00b4*/ 	.byte	0x00, 0xf5, 0x21, 0x00


	//----- nvinfo : EIATTR_KPARAM_INFO
	.align		4
.L_831:
        /*00b8*/ 	.byte	0x04, 0x17
        /*00ba*/ 	.short	(.L_833 - .L_832)
.L_832:
        /*00bc*/ 	.word	0x00000000
        /*00c0*/ 	.short	0x0000
        /*00c2*/ 	.short	0x0000
        /*00c4*/ 	.byte	0x00, 0xf5, 0x21, 0x00


	//----- nvinfo : EIATTR_SPARSE_MMA_MASK
	.align		4
.L_833:
        /*00c8*/ 	.byte	0x03, 0x50
        /*00ca*/ 	.short	0x0000


	//----- nvinfo : EIATTR_MAXREG_COUNT
	.align		4
        /*00cc*/ 	.byte	0x03, 0x1b
        /*00ce*/ 	.short	0x00ff


	//----- nvinfo : EIATTR_MERCURY_ISA_VERSION
	.align		4
        /*00d0*/ 	.byte	0x03, 0x5f
        /*00d2*/ 	.short	0x0101


	//----- nvinfo : EIATTR_VRC_CTA_INIT_COUNT
	.align		4
        /*00d4*/ 	.byte	0x02, 0x4a
	.zero		1
	.zero		1


	//----- nvinfo : EIATTR_EXIT_INSTR_OFFSETS
	.align		4
        /*00d8*/ 	.byte	0x04, 0x1c
        /*00da*/ 	.short	(.L_835 - .L_834)


	//   ....[0]....
.L_834:
        /*00dc*/ 	.word	0x00000070


	//   ....[1]....
        /*00e0*/ 	.word	0x00002210


	//   ....[2]....
        /*00e4*/ 	.word	0x000047b0


	//   ....[3]....
        /*00e8*/ 	.word	0x000049c0


	//   ....[4]....
        /*00ec*/ 	.word	0x00005340


	//----- nvinfo : EIATTR_CBANK_PARAM_SIZE
	.align		4
.L_835:
        /*00f0*/ 	.byte	0x03, 0x19
        /*00f2*/ 	.short	0x0044


	//----- nvinfo : EIATTR_PARAM_CBANK
	.align		4
        /*00f4*/ 	.byte	0x04, 0x0a
        /*00f6*/ 	.short	(.L_837 - .L_836)
	.align		4
.L_836:
        /*00f8*/ 	.word	index@(.nv.constant0._Z11kernel_gridILj3ELj1EEvPKfS1_PKiPffjjjjbS4_j)
        /*00fc*/ 	.short	0x0380
        /*00fe*/ 	.short	0x0044


	//----- nvinfo : EIATTR_SW_WAR
	.align		4
.L_837:
        /*0100*/ 	.byte	0x04, 0x36
        /*0102*/ 	.short	(.L_839 - .L_838)
.L_838:
        /*0104*/ 	.word	0x00000008
.L_839:


//--------------------- .nv.info._Z11kernel_gridILj2ELj32EEvPKfS1_PKiPffjjjjbS4_j --------------------------
	.section	.nv.info._Z11kernel_gridILj2ELj32EEvPKfS1_PKiPffjjjjbS4_j,"",@"SHT_CUDA_INFO"
	.sectionflags	@""
	.align	4


	//----- nvinfo : EIATTR_CUDA_API_VERSION
	.align		4
        /*0000*/ 	.byte	0x04, 0x37
        /*0002*/ 	.short	(.L_841 - .L_840)
.L_840:
        /*0004*/ 	.word	0x00000082


	//----- nvinfo : EIATTR_KPARAM_INFO
	.align		4
.L_841:
        /*0008*/ 	.byte	0x04, 0x17
        /*000a*/ 	.short	(.L_843 - .L_842)
.L_842:
        /*000c*/ 	.word	0x00000000
        /*0010*/ 	.short	0x000b
        /*0012*/ 	.short	0x0040
        /*0014*/ 	.byte	0x00, 0xf0, 0x11, 0x00


	//----- nvinfo : EIATTR_KPARAM_INFO
	.align		4
.L_843:
        /*0018*/ 	.byte	0x04, 0x17
        /*001a*/ 	.short	(.L_845 - .L_844)
.L_844:
        /*001c*/ 	.word	0x00000000
        /*0020*/ 	.short	0x000a
        /*0022*/ 	.short	0x0038
        /*0024*/ 	.byte	0x00, 0xf5, 0x21, 0x00


	//----- nvinfo : EIATTR_KPARAM_INFO
	.align		4
.L_845:
        /*0028*/ 	.byte	0x04, 0x17
        /*002a*/ 	.short	(.L_847 - .L_846)
.L_846:
        /*002c*/ 	.word	0x00000000
        /*0030*/ 	.short	0x0009
        /*0032*/ 	.short	0x0034
        /*0034*/ 	.byte	0x00, 0xf0, 0x05, 0x00


	//----- nvinfo : EIATTR_KPARAM_INFO
	.align		4
.L_847:
        /*0038*/ 	.byte	0x04, 0x17
        /*003a*/ 	.short	(.L_849 - .L_848)
.L_848:
        /*003c*/ 	.word	0x00000000
        /*0040*/ 	.short	0x0008
        /*0042*/ 	.short	0x0030
        /*0044*/ 	.byte	0x00, 0xf0, 0x11, 0x00


	//----- nvinfo : EIATTR_KPARAM_INFO
	.align		4
.L_849:
        /*0048*/ 	.byte	0x04, 0x17
        /*004a*/ 	.short	(.L_851 - .L_850)
.L_850:
        /*004c*/ 	.word	0x00000000
        /*0050*/ 	.short	0x0007
        /*0052*/ 	.short	0x002c
        /*0054*/ 	.byte	0x00, 0xf0, 0x11, 0x00


	//----- nvinfo : EIATTR_KPARAM_INFO
	.align		4
.L_851:
        /*0058*/ 	.byte	0x04, 0x17
        /*005a*/ 	.short	(.L_853 - .L_852)
.L_852:
        /*005c*/ 	.word	0x00000000
        /*0060*/ 	.short	0x0006
        /*0062*/ 	.short	0x0028
        /*0064*/ 	.byte	0x00, 0xf0, 0x11, 0x00


	//----- nvinfo : EIATTR_KPARAM_INFO
	.align		4
.L_853:
        /*0068*/ 	.byte	0x04, 0x17
        /*006a*/ 	.short	(.L_855 - .L_854)
.L_854:
        /*006c*/ 	.word	0x00000000
        /*0070*/ 	.short	0x0005
        /*0072*/ 	.short	0x0024
        /*0074*/ 	.byte	0x00, 0xf0, 0x11, 0x00


	//----- nvinfo : EIATTR_KPARAM_INFO
	.align		4
.L_855:
        /*0078*/ 	.byte	0x04, 0x17
        /*007a*/ 	.short	(.L_857 - .L_856)
.L_856:
        /*007c*/ 	.word	0x00000000
        /*0080*/ 	.short	0x0004
        /*0082*/ 	.short	0x0020
        /*0084*/ 	.byte	0x00, 0xf0, 0x11, 0x00


	//----- nvinfo : EIATTR_KPARAM_INFO
	.align		4
.L_857:
        /*0088*/ 	.byte	0x04, 0x17
        /*008a*/ 	.short	(.L_859 - .L_858)
.L_858:
        /*008c*/ 	.word	0x00000000
        /*0090*/ 	.short	0x0003
        /*0092*/ 	.short	0x0018
        /*0094*/ 	.byte	0x00, 0xf5, 0x21, 0x00


	//----- nvinfo : EIATTR_KPARAM_INFO
	.align		4
.L_859:
        /*0098*/ 	.byte	0x04, 0x17
        /*009a*/ 	.short	(.L_861 - .L_860)
.L_860:
        /*009c*/ 	.word	0x00000000
        /*00a0*/ 	.short	0x0002
        /*00a2*/ 	.short	0x0010
        /*00a4*/ 	.byte	0x00, 0xf5, 0x21, 0x00


	//----- nvinfo : EIATTR_KPARAM_INFO
	.align		4
.L_861:
        /*00a8*/ 	.byte	0x04, 0x17
        /*00aa*/ 	.short	(.L_863 - .L_862)
.L_862:
        /*00ac*/ 	.word	0x00000000
        /*00b0*/ 	.short	0x0001
        /*00b2*/ 	.short	0x0008
        /*00b4*/ 	.byte	0x00, 0xf5, 0x21, 0x00


	//----- nvinfo : EIATTR_KPARAM_INFO
	.align		4
.L_863:
        /*00b8*/ 	.byte	0x04, 0x17
        /*00ba*/ 	.short	(.L_865 - .L_864)
.L_864:
        /*00bc*/ 	.word	0x00000000
        /*00c0*/ 	.short	0x0000
        /*00c2*/ 	.short	0x0000
        /*00c4*/ 	.byte	0x00, 0xf5, 0x21, 0x00


	//----- nvinfo : EIATTR_SPARSE_MMA_MASK
	.align		4
.L_865:
        /*00c8*/ 	.byte	0x03, 0x50
        /*00ca*/ 	.short	0x0000


	//----- nvinfo : EIATTR_MAXREG_COUNT
	.align		4
        /*00cc*/ 	.byte	0x03, 0x1b
        /*00ce*/ 	.short	0x00ff


	//----- nvinfo : EIATTR_MERCURY_ISA_VERSION
	.align		4
        /*00d0*/ 	.byte	0x03, 0x5f
        /*00d2*/ 	.short	0x0101


	//----- nvinfo : EIATTR_VRC_CTA_INIT_COUNT
	.align		4
        /*00d4*/ 	.byte	0x02, 0x4a
	.zero		1
	.zero		1


	//----- nvinfo : EIATTR_EXIT_INSTR_OFFSETS
	.align		4
        /*00d8*/ 	.byte	0x04, 0x1c
        /*00da*/ 	.short	(.L_867 - .L_866)


	//   ....[0]....
.L_866:
        /*00dc*/ 	.word	0x00000070


	//   ....[1]....
        /*00e0*/ 	.word	0x00004ec0


	//   ....[2]....
        /*00e4*/ 	.word	0x00007aa0


	//   ....[3]....
        /*00e8*/ 	.word	0x00008ef0


	//   ....[4]....
        /*00ec*/ 	.word	0x0000b5f0


	//----- nvinfo : EIATTR_CBANK_PARAM_SIZE
	.align		4
.L_867:
        /*00f0*/ 	.byte	0x03, 0x19
        /*00f2*/ 	.short	0x0044


	//----- nvinfo : EIATTR_PARAM_CBANK
	.align		4
        /*00f4*/ 	.byte	0x04, 0x0a
        /*00f6*/ 	.short	(.L_869 - .L_868)
	.align		4
.L_868:
        /*00f8*/ 	.word	index@(.nv.constant0._Z11kernel_gridILj2ELj32EEvPKfS1_PKiPffjjjjbS4_j)
        /*00fc*/ 	.short	0x0380
        /*00fe*/ 	.short	0x0044


	//----- nvinfo : EIATTR_SW_WAR
	.align		4
.L_869:
        /*0100*/ 	.byte	0x04, 0x36
        /*0102*/ 	.short	(.L_871 - .L_870)
.L_870:
        /*0104*/ 	.word	0x00000008
.L_871:


//--------------------- .nv.info._Z11kernel_gridILj2ELj8EEvPKfS1_PKiPffjjjjbS4_j --------------------------
	.section	.nv.info._Z11kernel_gridILj2ELj8EEvPKfS1_PKiPffjjjjbS4_j,"",@"SHT_CUDA_INFO"
	.sectionflags	@""
	.align	4


	//----- nvinfo : EIATTR_CUDA_API_VERSION
	.align		4
        /*0000*/ 	.byte	0x04, 0x37
        /*0002*/ 	.short	(.L_873 - .L_872)
.L_872:
        /*0004*/ 	.word	0x00000082


	//----- nvinfo : EIATTR_KPARAM_INFO
	.align		4
.L_873:
        /*0008*/ 	.byte	0x04, 0x17
        /*000a*/ 	.short	(.L_875 - .L_874)
.L_874:
        /*000c*/ 	.word	0x00000000
        /*0010*/ 	.short	0x000b
        /*0012*/ 	.short	0x0040
        /*0014*/ 	.byte	0x00, 0xf0, 0x11, 0x00


	//----- nvinfo : EIATTR_KPARAM_INFO
	.align		4
.L_875:
        /*0018*/ 	.byte	0x04, 0x17
        /*001a*/ 	.short	(.L_877 - .L_876)
.L_876:
        /*001c*/ 	.word	0x00000000
        /*0020*/ 	.short	0x000a
        /*0022*/ 	.short	0x0038
        /*0024*/ 	.byte	0x00, 0xf5, 0x21, 0x00


	//----- nvinfo : EIATTR_KPARAM_INFO
	.align		4
.L_877:
        /*0028*/ 	.byte	0x04, 0x17
        /*002a*/ 	.short	(.L_879 - .L_878)
.L_878:
        /*002c*/ 	.word	0x00000000
        /*0030*/ 	.short	0x0009
        /*0032*/ 	.short	0x0034
        /*0034*/ 	.byte	0x00, 0xf0, 0x05, 0x00


	//----- nvinfo : EIATTR_KPARAM_INFO
	.align		4
.L_879:
        /*0038*/ 	.byte	0x04, 0x17
        /*003a*/ 	.short	(.L_881 - .L_880)
.L_880:
        /*003c*/ 	.word	0x00000000
        /*0040*/ 	.short	0x0008
        /*0042*/ 	.short	0x0030
        /*0044*/ 	.byte	0x00, 0xf0, 0x11, 0x00


	//----- nvinfo : EIATTR_KPARAM_INFO
	.align		4
.L_881:
        /*0048*/ 	.byte	0x04, 0x17
        /*004a*/ 	.short	(.L_883 - .L_882)
.L_882:
        /*004c*/ 	.word	0x00000000
        /*0050*/ 	.short	0x0007
        /*0052*/ 	.short	0x002c
        /*0054*/ 	.byte	0x00, 0xf0, 0x11, 0x00


	//----- nvinfo : EIATTR_KPARAM_INFO
	.align		4
.L_883:
        /*0058*/ 	.byte	0x04, 0x17
        /*005a*/ 	.short	(.L_885 - .L_884)
.L_884:
        /*005c*/ 	.word	0x00000000
        /*0060*/ 	.short	0x0006
        /*0062*/ 	.short	0x0028
        /*0064*/ 	.byte	0x00, 0xf0, 0x11, 0x00


	//----- nvinfo : EIATTR_KPARAM_INFO
	.align		4
.L_885:
        /*0068*/ 	.byte	0x04, 0x17
        /*006a*/ 	.short	(.L_887 - .L_886)
.L_886:
        /*006c*/ 	.word	0x00000000
        /*0070*/ 	.short	0x0005
        /*0072*/ 	.short	0x0024
        /*0074*/ 	.byte	0x00, 0xf0, 0x11, 0x00


	//----- nvinfo : EIATTR_KPARAM_INFO
	.align		4
.L_887:
        /*0078*/ 	.byte	0x04, 0x17
        /*007a*/ 	.short	(.L_889 - .L_888)
.L_888:
        /*007c*/ 	.word	0x00000000
        /*0080*/ 	.short	0x0004
        /*0082*/ 	.short	0x0020
        /*0084*/ 	.byte	0x00, 0xf0, 0x11, 0x00


	//----- nvinfo : EIATTR_KPARAM_INFO
	.align		4
.L_889:
        /*0088*/ 	.byte	0x04, 0x17
        /*008a*/ 	.short	(.L_891 - .L_890)
.L_890:
        /*008c*/ 	.word	0x00000000
        /*0090*/ 	.short	0x0003
        /*0092*/ 	.short	0x0018
        /*0094*/ 	.byte	0x00, 0xf5, 0x21, 0x00


	//----- nvinfo : EIATTR_KPARAM_INFO
	.align		4
.L_891:
        /*0098*/ 	.byte	0x04, 0x17
        /*009a*/ 	.short	(.L_893 - .L_892)
.L_892:
        /*009c*/ 	.word	0x00000000
        /*00a0*/ 	.short	0x0002
        /*00a2*/ 	.short	0x0010
        /*00a4*/ 	.byte	0x00, 0xf5, 0x21, 0x00


	//----- nvinfo : EIATTR_KPARAM_INFO
	.align		4
.L_893:
        /*00a8*/ 	.byte	0x04, 0x17
        /*00aa*/ 	.short	(.L_895 - .L_894)
.L_894:
        /*00ac*/ 	.word	0x00000000
        /*00b0*/ 	.short	0x0001
        /*00b2*/ 	.short	0x0008
        /*00b4*/ 	.byte	0x00, 0xf5, 0x21, 0x00


	//----- nvinfo : EIATTR_KPARAM_INFO
	.align		4
.L_895:
        /*00b8*/ 	.byte	0x04, 0x17
        /*00ba*/ 	.short	(.L_897 - .L_896)
.L_896:
        /*00bc*/ 	.word	0x00000000
        /*00c0*/ 	.short	0x0000
        /*00c2*/ 	.short	0x0000
        /*00c4*/ 	.byte	0x00, 0xf5, 0x21, 0x00


	//----- nvinfo : EIATTR_SPARSE_MMA_MASK
	.align		4
.L_897:
        /*00c8*/ 	.byte	0x03, 0x50
        /*00ca*/ 	.short	0x0000


	//----- nvinfo : EIATTR_MAXREG_COUNT
	.align		4
        /*00cc*/ 	.byte	0x03, 0x1b
        /*00ce*/ 	.short	0x00ff


	//----- nvinfo : EIATTR_MERCURY_ISA_VERSION
	.align		4
        /*00d0*/ 	.byte	0x03, 0x5f
        /*00d2*/ 	.short	0x0101


	//----- nvinfo : EIATTR_VRC_CTA_INIT_COUNT
	.align		4
        /*00d4*/ 	.byte	0x02, 0x4a
	.zero		1
	.zero		1


	//----- nvinfo : EIATTR_EXIT_INSTR_OFFSETS
	.align		4
        /*00d8*/ 	.byte	0x04, 0x1c
        /*00da*/ 	.short	(.L_899 - .L_898)


	//   ....[0]....
.L_898:
        /*00dc*/ 	.word	0x00000070


	//   ....[1]....
        /*00e0*/ 	.word	0x00002230


	//   ....[2]....
        /*00e4*/ 	.word	0x000032d0


	//   ....[3]....
        /*00e8*/ 	.word	0x00003820


	//   ....[4]....
        /*00ec*/ 	.word	0x00004590


	//----- nvinfo : EIATTR_CBANK_PARAM_SIZE
	.align		4
.L_899:
        /*00f0*/ 	.byte	0x03, 0x19
        /*00f2*/ 	.short	0x0044


	//----- nvinfo : EIATTR_PARAM_CBANK
	.align		4
        /*00f4*/ 	.byte	0x04, 0x0a
        /*00f6*/ 	.short	(.L_901 - .L_900)
	.align		4
.L_900:
        /*00f8*/ 	.word	index@(.nv.constant0._Z11kernel_gridILj2ELj8EEvPKfS1_PKiPffjjjjbS4_j)
        /*00fc*/ 	.short	0x0380
        /*00fe*/ 	.short	0x0044


	//----- nvinfo : EIATTR_SW_WAR
	.align		4
.L_901:
        /*0100*/ 	.byte	0x04, 0x36
        /*0102*/ 	.short	(.L_903 - .L_902)
.L_902:
        /*0104*/ 	.word	0x00000008
.L_903:


//--------------------- .nv.info._Z11kernel_gridILj2ELj4EEvPKfS1_PKiPffjjjjbS4_j --------------------------
	.section	.nv.info._Z11kernel_gridILj2ELj4EEvPKfS1_PKiPffjjjjbS4_j,"",@"SHT_CUDA_INFO"
	.sectionflags	@""
	.align	4


	//----- nvinfo : EIATTR_CUDA_API_VERSION
	.align		4
        /*0000*/ 	.byte	0x04, 0x37
        /*0002*/ 	.short	(.L_905 - .L_904)
.L_904:
        /*0004*/ 	.word	0x00000082


	//----- nvinfo : EIATTR_KPARAM_INFO
	.align		4
.L_905:
        /*0008*/ 	.byte	0x04, 0x17
        /*000a*/ 	.short	(.L_907 - .L_906)
.L_906:
        /*000c*/ 	.word	0x00000000
        /*0010*/ 	.short	0x000b
        /*0012*/ 	.short	0x0040
        /*0014*/ 	.byte	0x00, 0xf0, 0x11, 0x00


	//----- nvinfo : EIATTR_KPARAM_INFO
	.align		4
.L_907:
        /*0018*/ 	.byte	0x04, 0x17
        /*001a*/ 	.short	(.L_909 - .L_908)
.L_908:
        /*001c*/ 	.word	0x00000000
        /*0020*/ 	.short	0x000a
        /*0022*/ 	.short	0x0038
        /*0024*/ 	.byte	0x00, 0xf5, 0x21, 0x00


	//----- nvinfo : EIATTR_KPARAM_INFO
	.align		4
.L_909:
        /*0028*/ 	.byte	0x04, 0x17
        /*002a*/ 	.short	(.L_911 - .L_910)
.L_910:
        /*002c*/ 	.word	0x00000000
        /*0030*/ 	.short	0x0009
        /*0032*/ 	.short	0x0034
        /*0034*/ 	.byte	0x00, 0xf0, 0x05, 0x00


	//----- nvinfo : EIATTR_KPARAM_INFO
	.align		4
.L_911:
        /*0038*/ 	.byte	0x04, 0x17
        /*003a*/ 	.short	(.L_913 - .L_912)
.L_912:
        /*003c*/ 	.word	0x00000000
        /*0040*/ 	.short	0x0008
        /*0042*/ 	.short	0x0030
        /*0044*/ 	.byte	0x00, 0xf0, 0x11, 0x00


	//----- nvinfo : EIATTR_KPARAM_INFO
	.align		4
.L_913:
        /*0048*/ 	.byte	0x04, 0x17
        /*004a*/ 	.short	(.L_915 - .L_914)
.L_914:
        /*004c*/ 	.word	0x00000000
        /*0050*/ 	.short	0x0007
        /*0052*/ 	.short	0x002c
        /*0054*/ 	.byte	0x00, 0xf0, 0x11, 0x00


	//----- nvinfo : EIATTR_KPARAM_INFO
	.align		4
.L_915:
        /*0058*/ 	.byte	0x04, 0x17
        /*005a*/ 	.short	(.L_917 - .L_916)
.L_916:
        /*005c*/ 	.word	0x00000000
        /*0060*/ 	.short	0x0006
        /*0062*/ 	.short	0x0028
        /*0064*/ 	.byte	0x00, 0xf0, 0x11, 0x00


	//----- nvinfo : EIATTR_KPARAM_INFO
	.align		4
.L_917:
        /*0068*/ 	.byte	0x04, 0x17
        /*006a*/ 	.short	(.L_919 - .L_918)
.L_918:
        /*006c*/ 	.word	0x00000000
        /*0070*/ 	.short	0x0005
        /*0072*/ 	.short	0x0024
        /*0074*/ 	.byte	0x00, 0xf0, 0x11, 0x00


	//----- nvinfo : EIATTR_KPARAM_INFO
	.align		4
.L_919:
        /*0078*/ 	.byte	0x04, 0x17
        /*007a*/ 	.short	(.L_921 - .L_920)
.L_920:
        /*007c*/ 	.word	0x00000000
        /*0080*/ 	.short	0x0004
        /*0082*/ 	.short	0x0020
        /*0084*/ 	.byte	0x00, 0xf0, 0x11, 0x00


	//----- nvinfo : EIATTR_KPARAM_INFO
	.align		4
.L_921:
        /*0088*/ 	.byte	0x04, 0x17
        /*008a*/ 	.short	(.L_923 - .L_922)
.L_922:
        /*008c*/ 	.word	0x00000000
        /*0090*/ 	.short	0x0003
        /*0092*/ 	.short	0x0018
        /*0094*/ 	.byte	0x00, 0xf5, 0x21, 0x00


	//----- nvinfo : EIATTR_KPARAM_INFO
	.align		4
.L_923:
        /*0098*/ 	.byte	0x04, 0x17
        /*009a*/ 	.short	(.L_925 - .L_924)
.L_924:
        /*009c*/ 	.word	0x00000000
        /*00a0*/ 	.short	0x0002
        /*00a2*/ 	.short	0x0010
        /*00a4*/ 	.byte	0x00, 0xf5, 0x21, 0x00


	//----- nvinfo : EIATTR_KPARAM_INFO
	.align		4
.L_925:
        /*00a8*/ 	.byte	0x04, 0x17
        /*00aa*/ 	.short	(.L_927 - .L_926)
.L_926:
        /*00ac*/ 	.word	0x00000000
        /*00b0*/ 	.short	0x0001
        /*00b2*/ 	.short	0x0008
        /*00b4*/ 	.byte	0x00, 0xf5, 0x21, 0x00


	//----- nvinfo : EIATTR_KPARAM_INFO
	.align		4
.L_927:
        /*00b8*/ 	.byte	0x04, 0x17
        /*00ba*/ 	.short	(.L_929 - .L_928)
.L_928:
        /*00bc*/ 	.word	0x00000000
        /*00c0*/ 	.short	0x0000
        /*00c2*/ 	.short	0x0000
        /*00c4*/ 	.byte	0x00, 0xf5, 0x21, 0x00


	//----- nvinfo : EIATTR_SPARSE_MMA_MASK
	.align		4
.L_929:
        /*00c8*/ 	.byte	0x03, 0x50
        /*00ca*/ 	.short	0x0000


	//----- nvinfo : EIATTR_MAXREG_COUNT
	.align		4
        /*00cc*/ 	.byte	0x03, 0x1b
        /*00ce*/ 	.short	0x00ff


	//----- nvinfo : EIATTR_MERCURY_ISA_VERSION
	.align		4
        /*00d0*/ 	.byte	0x03, 0x5f
        /*00d2*/ 	.short	0x0101


	//----- nvinfo : EIATTR_VRC_CTA_INIT_COUNT
	.align		4
        /*00d4*/ 	.byte	0x02, 0x4a
	.zero		1
	.zero		1


	//----- nvinfo : EIATTR_EXIT_INSTR_OFFSETS
	.align		4
        /*00d8*/ 	.byte	0x04, 0x1c
        /*00da*/ 	.short	(.L_931 - .L_930)


	//   ....[0]....
.L_930:
        /*00dc*/ 	.word	0x00000070


	//   ....[1]....
        /*00e0*/ 	.word	0x00001cb0


	//   ....[2]....
        /*00e4*/ 	.word	0x00002890


	//   ....[3]....
        /*00e8*/ 	.word	0x00002b60


	//   ....[4]....
        /*00ec*/ 	.word	0x00003490


	//----- nvinfo : EIATTR_CBANK_PARAM_SIZE
	.align		4
.L_931:
        /*00f0*/ 	.byte	0x03, 0x19
        /*00f2*/ 	.short	0x0044


	//----- nvinfo : EIATTR_PARAM_CBANK
	.align		4
        /*00f4*/ 	.byte	0x04, 0x0a
        /*00f6*/ 	.short	(.L_933 - .L_932)
	.align		4
.L_932:
        /*00f8*/ 	.word	index@(.nv.constant0._Z11kernel_gridILj2ELj4EEvPKfS1_PKiPffjjjjbS4_j)
        /*00fc*/ 	.short	0x0380
        /*00fe*/ 	.short	0x0044


	//----- nvinfo : EIATTR_SW_WAR
	.align		4
.L_933:
        /*0100*/ 	.byte	0x04, 0x36
        /*0102*/ 	.short	(.L_935 - .L_934)
.L_934:
        /*0104*/ 	.word	0x00000008
.L_935:


//--------------------- .nv.info._Z11kernel_gridILj2ELj2EEvPKfS1_PKiPffjjjjbS4_j --------------------------
	.section	.nv.info._Z11kernel_gridILj2ELj2EEvPKfS1_PKiPffjjjjbS4_j,"",@"SHT_CUDA_INFO"
	.sectionflags	@""
	.align	4


	//----- nvinfo : EIATTR_CUDA_API_VERSION
	.align		4
        /*0000*/ 	.byte	0x04, 0x37
        /*0002*/ 	.short	(.L_937 - .L_936)
.L_936:
        /*0004*/ 	.word	0x00000082


	//----- nvinfo : EIATTR_KPARAM_INFO
	.align		4
.L_937:
        /*0008*/ 	.byte	0x04, 0x17
        /*000a*/ 	.short	(.L_939 - .L_938)
.L_938:
        /*000c*/ 	.word	0x00000000
        /*0010*/ 	.short	0x000b
        /*0012*/ 	.short	0x0040
        /*0014*/ 	.byte	0x00, 0xf0, 0x11, 0x00


	//----- nvinfo : EIATTR_KPARAM_INFO
	.align		4
.L_939:
        /*0018*/ 	.byte	0x04, 0x17
        /*001a*/ 	.short	(.L_941 - .L_940)
.L_940:
        /*001c*/ 	.word	0x00000000
        /*0020*/ 	.short	0x000a
        /*0022*/ 	.short	0x0038
        /*0024*/ 	.byte	0x00, 0xf5, 0x21, 0x00


	//----- nvinfo : EIATTR_KPARAM_INFO
	.align		4
.L_941:
        /*0028*/ 	.byte	0x04, 0x17
        /*002a*/ 	.short	(.L_943 - .L_942)
.L_942:
        /*002c*/ 	.word	0x00000000
        /*0030*/ 	.short	0x0009
        /*0032*/ 	.short	0x0034
        /*0034*/ 	.byte	0x00, 0xf0, 0x05, 0x00


	//----- nvinfo : EIATTR_KPARAM_INFO
	.align		4
.L_943:
        /*0038*/ 	.byte	0x04, 0x17
        /*003a*/ 	.short	(.L_945 - .L_944)
.L_944:
        /*003c*/ 	.word	0x00000000
        /*0040*/ 	.short	0x0008
        /*0042*/ 	.short	0x0030
        /*0044*/ 	.byte	0x00, 0xf0, 0x11, 0x00


	//----- nvinfo : EIATTR_KPARAM_INFO
	.align		4
.L_945:
        /*0048*/ 	.byte	0x04, 0x17
        /*004a*/ 	.short	(.L_947 - .L_946)
.L_946:
        /*004c*/ 	.word	0x00000000
        /*0050*/ 	.short	0x0007
        /*0052*/ 	.short	0x002c
        /*0054*/ 	.byte	0x00, 0xf0, 0x11, 0x00


	//----- nvinfo : EIATTR_KPARAM_INFO
	.align		4
.L_947:
        /*0058*/ 	.byte	0x04, 0x17
        /*005a*/ 	.short	(.L_949 - .L_948)
.L_948:
        /*005c*/ 	.word	0x00000000
        /*0060*/ 	.short	0x0006
        /*0062*/ 	.short	0x0028
        /*0064*/ 	.byte	0x00, 0xf0, 0x11, 0x00


	//----- nvinfo : EIATTR_KPARAM_INFO
	.align		4
.L_949:
        /*0068*/ 	.byte	0x04, 0x17
        /*006a*/ 	.short	(.L_951 - .L_950)
.L_950:
        /*006c*/ 	.word	0x00000000
        /*0070*/ 	.short	0x0005
        /*0072*/ 	.short	0x0024
        /*0074*/ 	.byte	0x00, 0xf0, 0x11, 0x00


	//----- nvinfo : EIATTR_KPARAM_INFO
	.align		4
.L_951:
        /*0078*/ 	.byte	0x04, 0x17
        /*007a*/ 	.short	(.L_953 - .L_952)
.L_952:
        /*007c*/ 	.word	0x00000000
        /*0080*/ 	.short	0x0004
        /*0082*/ 	.short	0x0020
        /*0084*/ 	.byte	0x00, 0xf0, 0x11, 0x00


	//----- nvinfo : EIATTR_KPARAM_INFO
	.align		4
.L_953:
        /*0088*/ 	.byte	0x04, 0x17
        /*008a*/ 	.short	(.L_955 - .L_954)
.L_954:
        /*008c*/ 	.word	0x00000000
        /*0090*/ 	.short	0x0003
        /*0092*/ 	.short	0x0018
        /*0094*/ 	.byte	0x00, 0xf5, 0x21, 0x00


	//----- nvinfo : EIATTR_KPARAM_INFO
	.align		4
.L_955:
        /*0098*/ 	.byte	0x04, 0x17
        /*009a*/ 	.short	(.L_957 - .L_956)
.L_956:
        /*009c*/ 	.word	0x00000000
        /*00a0*/ 	.short	0x0002
        /*00a2*/ 	.short	0x0010
        /*00a4*/ 	.byte	0x00, 0xf5, 0x21, 0x00


	//----- nvinfo : EIATTR_KPARAM_INFO
	.align		4
.L_957:
        /*00a8*/ 	.byte	0x04, 0x17
        /*00aa*/ 	.short	(.L_959 - .L_958)
.L_958:
        /*00ac*/ 	.word	0x00000000
        /*00b0*/ 	.short	0x0001
        /*00b2*/ 	.short	0x0008
        /*00b4*/ 	.byte	0x00, 0xf5, 0x21, 0x00


	//----- nvinfo : EIATTR_KPARAM_INFO
	.align		4
.L_959:
        /*00b8*/ 	.byte	0x04, 0x17
        /*00ba*/ 	.short	(.L_961 - .L_960)
.L_960:
        /*00bc*/ 	.word	0x00000000
        /*00c0*/ 	.short	0x0000
        /*00c2*/ 	.short	0x0000
        /*00c4*/ 	.byte	0x00, 0xf5, 0x21, 0x00


	//----- nvinfo : EIATTR_SPARSE_MMA_MASK
	.align		4
.L_961:
        /*00c8*/ 	.byte	0x03, 0x50
        /*00ca*/ 	.short	0x0000


	//----- nvinfo : EIATTR_MAXREG_COUNT
	.align		4
        /*00cc*/ 	.byte	0x03, 0x1b
        /*00ce*/ 	.short	0x00ff


	//----- nvinfo : EIATTR_MERCURY_ISA_VERSION
	.align		4
        /*00d0*/ 	.byte	0x03, 0x5f
        /*00d2*/ 	.short	0x0101


	//----- nvinfo : EIATTR_VRC_CTA_INIT_COUNT
	.align		4
        /*00d4*/ 	.byte	0x02, 0x4a
	.zero		1
	.zero		1


	//----- nvinfo : EIATTR_EXIT_INSTR_OFFSETS
	.align		4
        /*00d8*/ 	.byte	0x04, 0x1c
        /*00da*/ 	.short	(.L_963 - .L_962)


	//   ....[0]....
.L_962:
        /*00dc*/ 	.word	0x00000070


	//   ....[1]....
        /*00e0*/ 	.word	0x00001820


	//   ....[2]....
        /*00e4*/ 	.word	0x000021e0


	//   ....[3]....
        /*00e8*/ 	.word	0x00002370


	//   ....[4]....
        /*00ec*/ 	.word	0x00002a70


	//----- nvinfo : EIATTR_CBANK_PARAM_SIZE
	.align		4
.L_963:
        /*00f0*/ 	.byte	0x03, 0x19
        /*00f2*/ 	.short	0x0044


	//----- nvinfo : EIATTR_PARAM_CBANK
	.align		4
        /*00f4*/ 	.byte	0x04, 0x0a
        /*00f6*/ 	.short	(.L_965 - .L_964)
	.align		4
.L_964:
        /*00f8*/ 	.word	index@(.nv.constant0._Z11kernel_gridILj2ELj2EEvPKfS1_PKiPffjjjjbS4_j)
        /*00fc*/ 	.short	0x0380
        /*00fe*/ 	.short	0x0044


	//----- nvinfo : EIATTR_SW_WAR
	.align		4
.L_965:
        /*0100*/ 	.byte	0x04, 0x36
        /*0102*/ 	.short	(.L_967 - .L_966)
.L_966:
        /*0104*/ 	.word	0x00000008
.L_967:


//--------------------- .nv.info._Z11kernel_gridILj2ELj1EEvPKfS1_PKiPffjjjjbS4_j --------------------------
	.section	.nv.info._Z11kernel_gridILj2ELj1EEvPKfS1_PKiPffjjjjbS4_j,"",@"SHT_CUDA_INFO"
	.sectionflags	@""
	.align	4


	//----- nvinfo : EIATTR_CUDA_API_VERSION
	.align		4
        /*0000*/ 	.byte	0x04, 0x37
        /*0002*/ 	.short	(.L_969 - .L_968)
.L_968:
        /*0004*/ 	.word	0x00000082


	//----- nvinfo : EIATTR_KPARAM_INFO
	.align		4
.L_969:
        /*0008*/ 	.byte	0x04, 0x17
        /*000a*/ 	.short	(.L_971 - .L_970)
.L_970:
        /*000c*/ 	.word	0x00000000
        /*0010*/ 	.short	0x000b
        /*0012*/ 	.short	0x0040
        /*0014*/ 	.byte	0x00, 0xf0, 0x11, 0x00


	//----- nvinfo : EIATTR_KPARAM_INFO
	.align		4
.L_971:
        /*0018*/ 	.byte	0x04, 0x17
        /*001a*/ 	.short	(.L_973 - .L_972)
.L_972:
        /*001c*/ 	.word	0x00000000
        /*0020*/ 	.short	0x000a
        /*0022*/ 	.short	0x0038
        /*0024*/ 	.byte	0x00, 0xf5, 0x21, 0x00


	//----- nvinfo : EIATTR_KPARAM_INFO
	.align		4
.L_973:
        /*0028*/ 	.byte	0x04, 0x17
        /*002a*/ 	.short	(.L_975 - .L_974)
.L_974:
        /*002c*/ 	.word	0x00000000
        /*0030*/ 	.short	0x0009
        /*0032*/ 	.short	0x0034
        /*0034*/ 	.byte	0x00, 0xf0, 0x05, 0x00


	//----- nvinfo : EIATTR_KPARAM_INFO
	.align		4
.L_975:
        /*0038*/ 	.byte	0x04, 0x17
        /*003a*/ 	.short	(.L_977 - .L_976)
.L_976:
        /*003c*/ 	.word	0x00000000
        /*0040*/ 	.short	0x0008
        /*0042*/ 	.short	0x0030
        /*0044*/ 	.byte	0x00, 0xf0, 0x11, 0x00


	//----- nvinfo : EIATTR_KPARAM_INFO
	.align		4
.L_977:
        /*0048*/ 	.byte	0x04, 0x17
        /*004a*/ 	.short	(.L_979 - .L_978)
.L_978:
        /*004c*/ 	.word	0x00000000
        /*0050*/ 	.short	0x0007
        /*0052*/ 	.short	0x002c
        /*0054*/ 	.byte	0x00, 0xf0, 0x11, 0x00


	//----- nvinfo : EIATTR_KPARAM_INFO
	.align		4
.L_979:
        /*0058*/ 	.byte	0x04, 0x17
        /*005a*/ 	.short	(.L_981 - .L_980)
.L_980:
        /*005c*/ 	.word	0x00000000
        /*0060*/ 	.short	0x0006
        /*0062*/ 	.short	0x0028
        /*0064*/ 	.byte	0x00, 0xf0, 0x11, 0x00


	//----- nvinfo : EIATTR_KPARAM_INFO
	.align		4
.L_981:
        /*0068*/ 	.byte	0x04, 0x17
        /*006a*/ 	.short	(.L_983 - .L_982)
.L_982:
        /*006c*/ 	.word	0x00000000
        /*0070*/ 	.short	0x0005
        /*0072*/ 	.short	0x0024
        /*0074*/ 	.byte	0x00, 0xf0, 0x11, 0x00


	//----- nvinfo : EIATTR_KPARAM_INFO
	.align		4
.L_983:
        /*0078*/ 	.byte	0x04, 0x17
        /*007a*/ 	.short	(.L_985 - .L_984)
.L_984:
        /*007c*/ 	.word	0x00000000
        /*0080*/ 	.short	0x0004
        /*0082*/ 	.short	0x0020
        /*0084*/ 	.byte	0x00, 0xf0, 0x11, 0x00


	//----- nvinfo : EIATTR_KPARAM_INFO
	.align		4
.L_985:
        /*0088*/ 	.byte	0x04, 0x17
        /*008a*/ 	.short	(.L_987 - .L_986)
.L_986:
        /*008c*/ 	.word	0x00000000
        /*0090*/ 	.short	0x0003
        /*0092*/ 	.short	0x0018
        /*0094*/ 	.byte	0x00, 0xf5, 0x21, 0x00


	//----- nvinfo : EIATTR_KPARAM_INFO
	.align		4
.L_987:
        /*0098*/ 	.byte	0x04, 0x17
        /*009a*/ 	.short	(.L_989 - .L_988)
.L_988:
        /*009c*/ 	.word	0x00000000
        /*00a0*/ 	.short	0x0002
        /*00a2*/ 	.short	0x0010
        /*00a4*/ 	.byte	0x00, 0xf5, 0x21, 0x00


	//----- nvinfo : EIATTR_KPARAM_INFO
	.align		4
.L_989:
        /*00a8*/ 	.byte	0x04, 0x17
        /*00aa*/ 	.short	(.L_991 - .L_990)
.L_990:
        /*00ac*/ 	.word	0x00000000
        /*00b0*/ 	.short	0x0001
        /*00b2*/ 	.short	0x0008
        /*00b4*/ 	.byte	0x00, 0xf5, 0x21, 0x00


	//----- nvinfo : EIATTR_KPARAM_INFO
	.align		4
.L_991:
        /*00b8*/ 	.byte	0x04, 0x17
        /*00ba*/ 	.short	(.L_993 - .L_992)
.L_992:
        /*00bc*/ 	.word	0x00000000
        /*00c0*/ 	.short	0x0000
        /*00c2*/ 	.short	0x0000
        /*00c4*/ 	.byte	0x00, 0xf5, 0x21, 0x00


	//----- nvinfo : EIATTR_SPARSE_MMA_MASK
	.align		4
.L_993:
        /*00c8*/ 	.byte	0x03, 0x50
        /*00ca*/ 	.short	0x0000


	//----- nvinfo : EIATTR_MAXREG_COUNT
	.align		4
        /*00cc*/ 	.byte	0x03, 0x1b
        /*00ce*/ 	.short	0x00ff


	//----- nvinfo : EIATTR_MERCURY_ISA_VERSION
	.align		4
        /*00d0*/ 	.byte	0x03, 0x5f
        /*00d2*/ 	.short	0x0101


	//----- nvinfo : EIATTR_VRC_CTA_INIT_COUNT
	.align		4
        /*00d4*/ 	.byte	0x02, 0x4a
	.zero		1
	.zero		1


	//----- nvinfo : EIATTR_EXIT_INSTR_OFFSETS
	.align		4
        /*00d8*/ 	.byte	0x04, 0x1c
        /*00da*/ 	.short	(.L_995 - .L_994)


	//   ....[0]....
.L_994:
        /*00dc*/ 	.word	0x00000070


	//   ....[1]....
        /*00e0*/ 	.word	0x00001540


	//   ....[2]....
        /*00e4*/ 	.word	0x00001d90


	//   ....[3]....
        /*00e8*/ 	.word	0x00001e80


	//   ....[4]....
        /*00ec*/ 	.word	0x00002410


	//----- nvinfo : EIATTR_CBANK_PARAM_SIZE
	.align		4
.L_995:
        /*00f0*/ 	.byte	0x03, 0x19
        /*00f2*/ 	.short	0x0044


	//----- nvinfo : EIATTR_PARAM_CBANK
	.align		4
        /*00f4*/ 	.byte	0x04, 0x0a
        /*00f6*/ 	.short	(.L_997 - .L_996)
	.align		4
.L_996:
        /*00f8*/ 	.word	index@(.nv.constant0._Z11kernel_gridILj2ELj1EEvPKfS1_PKiPffjjjjbS4_j)
        /*00fc*/ 	.short	0x0380
        /*00fe*/ 	.short	0x0044


	//----- nvinfo : EIATTR_SW_WAR
	.align		4
.L_997:
        /*0100*/ 	.byte	0x04, 0x36
        /*0102*/ 	.short	(.L_999 - .L_998)
.L_998:
        /*0104*/ 	.word	0x00000008
.L_999:


//--------------------- .nv.callgraph             --------------------------
	.section	.nv.callgraph,"",@"SHT_CUDA_CALLGRAPH"
	.align	4
	.sectionentsize	8
	.align		4
        /*0000*/ 	.word	0x00000000
	.align		4
        /*0004*/ 	.word	0xffffffff
	.align		4
        /*0008*/ 	.word	0x00000000
	.align		4
        /*000c*/ 	.word	0xfffffffe
	.align		4
        /*0010*/ 	.word	0x00000000
	.align		4
        /*0014*/ 	.word	0xfffffffd
	.align		4
        /*0018*/ 	.word	0x00000000
	.align		4
        /*001c*/ 	.word	0xfffffffc


//--------------------- .text._Z21kernel_input_backwardILj3ELj32EEvPKfS1_Pfjjj --------------------------
	.section	.text._Z21kernel_input_backwardILj3ELj32EEvPKfS1_Pfjjj,"ax",@progbits
	.align	128
        .global         _Z21kernel_input_backwardILj3ELj32EEvPKfS1_Pfjjj
        .type           _Z21kernel_input_backwardILj3ELj32EEvPKfS1_Pfjjj,@function
        .size           _Z21kernel_input_backwardILj3ELj32EEvPKfS1_Pfjjj,(.L_x_348 - _Z21kernel_input_backwardILj3ELj32EEvPKfS1_Pfjjj)
        .other          _Z21kernel_input_backwardILj3ELj32EEvPKfS1_Pfjjj,@"STO_CUDA_ENTRY STV_DEFAULT"
_Z21kernel_input_backwardILj3ELj32EEvPKfS1_Pfjjj:
.text._Z21kernel_input_backwardILj3ELj32EEvPKfS1_Pfjjj:
[----:B------:R-:W-:Y:S01]  /*0000*/  LDC R1, c[0x0][0x37c] ;  /* 0x0000df00ff017b82 */ /* 0x000fe20000000800 */
[----:B------:R-:W0:Y:S07]  /*0010*/  S2R R0, SR_TID.X ;  /* 0x0000000000007919 */ /* 0x000e2e0000002100 */
[----:B------:R-:W0:Y:S01]  /*0020*/  S2UR UR4, SR_CTAID.X ;  /* 0x00000000000479c3 */ /* 0x000e220000002500 */
[----:B------:R-:W1:Y:S07]  /*0030*/  LDCU UR7, c[0x0][0x39c] ;  /* 0x00007380ff0777ac */ /* 0x000e6e0008000800 */
[----:B------:R-:W0:Y:S01]  /*0040*/  LDC R3, c[0x0][0x360] ;  /* 0x0000d800ff037b82 */ /* 0x000e220000000800 */
[----:B-1----:R-:W-:Y:S01]  /*0050*/  UIMAD UR5, UR7, 0x3, URZ ;  /* 0x00000003070578a4 */ /* 0x002fe2000f8e02ff */
[----:B0-----:R-:W-:-:S05]  /*0060*/  IMAD R0, R3, UR4, R0 ;  /* 0x0000000403007c24 */ /* 0x001fca000f8e0200 */
[----:B------:R-:W-:-:S13]  /*0070*/  ISETP.GE.U32.AND P0, PT, R0, UR5, PT ;  /* 0x0000000500007c0c */ /* 0x000fda000bf06070 */
[----:B------:R-:W-:Y:S05]  /*0080*/  @P0 EXIT ;  /* 0x000000000000094d */ /* 0x000fea0003800000 */
[----:B------:R-:W0:Y:S02]  /*0090*/  LDCU UR4, c[0x0][0x3a0] ;  /* 0x00007400ff0477ac */ /* 0x000e240008000800 */
[----:B0-----:R-:W-:-:S13]  /*00a0*/  ISETP.NE.AND P0, PT, RZ, UR4, PT ;  /* 0x00000004ff007c0c */ /* 0x001fda000bf05270 */
[----:B------:R-:W-:Y:S05]  /*00b0*/  @!P0 EXIT ;  /* 0x000000000000894d */ /* 0x000fea0003800000 */
[----:B------:R-:W0:Y:S01]  /*00c0*/  S2R R8, SR_CTAID.Y ;  /* 0x0000000000087919 */ /* 0x000e220000002600 */
[----:B------:R-:W1:Y:S01]  /*00d0*/  LDCU.64 UR10, c[0x0][0x390] ;  /* 0x00007200ff0a77ac */ /* 0x000e620008000a00 */
[----:B------:R-:W2:Y:S01]  /*00e0*/  LDCU.64 UR8, c[0x0][0x358] ;  /* 0x00006b00ff0877ac */ /* 0x000ea20008000a00 */
[----:B------:R-:W3:Y:S01]  /*00f0*/  LDCU.128 UR12, c[0x0][0x380] ;  /* 0x00007000ff0c77ac */ /* 0x000ee20008000c00 */
[----:B0-----:R-:W-:-:S05]  /*0100*/  IMAD R3, R8, UR5, RZ ;  /* 0x0000000508037c24 */ /* 0x001fca000f8e02ff */
[----:B------:R-:W-:-:S04]  /*0110*/  IADD3 R3, P0, PT, R3, R0, RZ ;  /* 0x0000000003037210 */ /* 0x000fc80007f1e0ff */
[----:B------:R-:W-:Y:S02]  /*0120*/  IADD3.X R4, PT, PT, RZ, RZ, RZ, P0, !PT ;  /* 0x000000ffff047210 */ /* 0x000fe400007fe4ff */
[----:B-1----:R-:W-:-:S04]  /*0130*/  LEA R2, P0, R3, UR10, 0x2 ;  /* 0x0000000a03027c11 */ /* 0x002fc8000f8010ff */
[----:B------:R-:W-:-:S05]  /*0140*/  LEA.HI.X R3, R3, UR11, R4, 0x2, P0 ;  /* 0x0000000b03037c11 */ /* 0x000fca00080f1404 */
[----:B--2---:R0:W5:Y:S01]  /*0150*/  LDG.E R11, desc[UR8][R2.64] ;  /* 0x00000008020b7981 */ /* 0x004162000c1e1900 */
[----:B------:R-:W-:Y:S01]  /*0160*/  IMAD.HI.U32 R4, R0, -0x55555555, RZ ;  /* 0xaaaaaaab00047827 */ /* 0x000fe200078e00ff */
[----:B------:R-:W-:-:S04]  /*0170*/  UIADD3 UR6, UPT, UPT, -UR4, URZ, URZ ;  /* 0x000000ff04067290 */ /* 0x000fc8000fffe1ff */
[----:B------:R-:W-:-:S05]  /*0180*/  SHF.R.U32.HI R5, RZ, 0x1, R4 ;  /* 0x00000001ff057819 */ /* 0x000fca0000011604 */
[----:B------:R-:W-:Y:S02]  /*0190*/  IMAD R0, R5, 0x7fffffd, R0 ;  /* 0x07fffffd05007824 */ /* 0x000fe400078e0200 */
[----:B------:R-:W-:-:S03]  /*01a0*/  IMAD R8, R8, UR7, R5 ;  /* 0x0000000708087c24 */ /* 0x000fc6000f8e0205 */
[----:B------:R-:W-:Y:S01]  /*01b0*/  SHF.L.U32 R0, R0, 0x5, RZ ;  /* 0x0000000500007819 */ /* 0x000fe200000006ff */
[----:B------:R-:W-:Y:S01]  /*01c0*/  IMAD R8, R8, UR4, RZ ;  /* 0x0000000408087c24 */ /* 0x000fe2000f8e02ff */
[----:B0--3--:R-:W-:-:S06]  /*01d0*/  UMOV UR4, URZ ;  /* 0x000000ff00047c82 */ /* 0x009fcc0008000000 */
.L_x_0:
[C---:B------:R-:W-:Y:S01]  /*01e0*/  IMAD R7, R8.reuse, 0x60, RZ ;  /* 0x0000006008077824 */ /* 0x040fe200078e02ff */
[----:B------:R-:W-:-:S04]  /*01f0*/  LEA R5, P1, R8, UR4, 0x5 ;  /* 0x0000000408057c11 */ /* 0x000fc8000f8228ff */
[----:B------:R-:W-:Y:S02]  /*0200*/  IADD3 R7, P0, PT, R7, R0, RZ ;  /* 0x0000000007077210 */ /* 0x000fe40007f1e0ff */
[----:B------:R-:W-:Y:S02]  /*0210*/  IADD3.X R12, PT, PT, RZ, RZ, RZ, P1, !PT ;  /* 0x000000ffff0c7210 */ /* 0x000fe40000ffe4ff */
[----:B------:R-:W-:Y:S02]  /*0220*/  IADD3.X R10, PT, PT, RZ, RZ, RZ, P0, !PT ;  /* 0x000000ffff0a7210 */ /* 0x000fe400007fe4ff */
[----:B------:R-:W-:Y:S02]  /*0230*/  LEA R4, P1, R5, UR12, 0x2 ;  /* 0x0000000c05047c11 */ /* 0x000fe4000f8210ff */
[----:B------:R-:W-:Y:S02]  /*0240*/  LEA R6, P0, R7, UR14, 0x2 ;  /* 0x0000000e07067c11 */ /* 0x000fe4000f8010ff */
[----:B------:R-:W-:-:S02]  /*0250*/  LEA.HI.X R5, R5, UR13, R12, 0x2, P1 ;  /* 0x0000000d05057c11 */ /* 0x000fc400088f140c */
[----:B------:R-:W-:-:S03]  /*0260*/  LEA.HI.X R7, R7, UR15, R10, 0x2, P0 ;  /* 0x0000000f07077c11 */ /* 0x000fc600080f140a */
[----:B------:R-:W2:Y:S04]  /*0270*/  LDG.E.CONSTANT R10, desc[UR8][R4.64] ;  /* 0x00000008040a7981 */ /* 0x000ea8000c1e9900 */
[----:B------:R-:W2:Y:S04]  /*0280*/  LDG.E.CONSTANT R15, desc[UR8][R6.64] ;  /* 0x00000008060f7981 */ /* 0x000ea8000c1e9900 */
[----:B------:R-:W3:Y:S04]  /*0290*/  LDG.E.CONSTANT R16, desc[UR8][R4.64+0x4] ;  /* 0x0000040804107981 */ /* 0x000ee8000c1e9900 */
[----:B------:R-:W3:Y:S04]  /*02a0*/  LDG.E.CONSTANT R25, desc[UR8][R6.64+0x4] ;  /* 0x0000040806197981 */ /* 0x000ee8000c1e9900 */
[----:B------:R-:W4:Y:S04]  /*02b0*/  LDG.E.CONSTANT R13, desc[UR8][R4.64+0x8] ;  /* 0x00000808040d7981 */ /* 0x000f28000c1e9900 */
        /* <DEDUP_REMOVED lines=12> */
[----:B------:R-:W4:Y:S01]  /*0380*/  LDG.E.CONSTANT R27, desc[UR8][R6.64+0x7c] ;  /* 0x00007c08061b7981 */ /* 0x000f22000c1e9900 */
[----:B--2--5:R-:W-:-:S03]  /*0390*/  FFMA R15, R10, R15, R11 ;  /* 0x0000000f0a0f7223 */ /* 0x024fc6000000000b */
[----:B------:R-:W2:Y:S04]  /*03a0*/  LDG.E.CONSTANT R10, desc[UR8][R4.64+0x20] ;  /* 0x00002008040a7981 */ /* 0x000ea8000c1e9900 */
[----:B------:R-:W2:Y:S01]  /*03b0*/  LDG.E.CONSTANT R11, desc[UR8][R6.64+0x20] ;  /* 0x00002008060b7981 */ /* 0x000ea2000c1e9900 */
[----:B---3--:R-:W-:-:S03]  /*03c0*/  FFMA R26, R16, R25, R15 ;  /* 0x00000019101a7223 */ /* 0x008fc6000000000f */
[----:B------:R-:W3:Y:S04]  /*03d0*/  LDG.E.CONSTANT R15, desc[UR8][R4.64+0x24] ;  /* 0x00002408040f7981 */ /* 0x000ee8000c1e9900 */
[----:B------:R-:W3:Y:S01]  /*03e0*/  LDG.E.CONSTANT R16, desc[UR8][R6.64+0x24] ;  /* 0x0000240806107981 */ /* 0x000ee2000c1e9900 */
[----:B----4-:R-:W-:-:S03]  /*03f0*/  FFMA R25, R13, R14, R26 ;  /* 0x0000000e0d197223 */ /* 0x010fc6000000001a */
[----:B------:R-:W4:Y:S04]  /*0400*/  LDG.E.CONSTANT R13, desc[UR8][R4.64+0x28] ;  /* 0x00002808040d7981 */ /* 0x000f28000c1e9900 */
[----:B------:R-:W4:Y:S01]  /*0410*/  LDG.E.CONSTANT R14, desc[UR8][R6.64+0x28] ;  /* 0x00002808060e7981 */ /* 0x000f22000c1e9900 */
[----:B------:R-:W-:-:S03]  /*0420*/  FFMA R26, R20, R19, R25 ;  /* 0x00000013141a7223 */ /* 0x000fc60000000019 */
        /* <DEDUP_REMOVED lines=14> */
[----:B--2---:R-:W-:-:S03]  /*0510*/  FFMA R26, R10, R11, R25 ;  /* 0x0000000b0a1a7223 */ /* 0x004fc60000000019 */
        /* <DEDUP_REMOVED lines=40> */
[----:B------:R-:W4:Y:S04]  /*07a0*/  LDG.E.CONSTANT R25, desc[UR8][R6.64+0x74] ;  /* 0x0000740806197981 */ /* 0x000f28000c1e9900 */
[----:B------:R-:W4:Y:S04]  /*07b0*/  LDG.E.CONSTANT R21, desc[UR8][R4.64+0x78] ;  /* 0x0000780804157981 */ /* 0x000f28000c1e9900 */
[----:B------:R-:W4:Y:S01]  /*07c0*/  LDG.E.CONSTANT R26, desc[UR8][R4.64+0x7c] ;  /* 0x00007c08041a7981 */ /* 0x000f22000c1e9900 */
[----:B------:R-:W-:-:S04]  /*07d0*/  FFMA R18, R18, R17, R29 ;  /* 0x0000001112127223 */ /* 0x000fc8000000001d */
[----:B------:R-:W-:Y:S01]  /*07e0*/  FFMA R9, R9, R12, R18 ;  /* 0x0000000c09097223 */ /* 0x000fe20000000012 */
[----:B------:R-:W-:-:S04]  /*07f0*/  UIADD3 UR6, UPT, UPT, UR6, 0x1, URZ ;  /* 0x0000000106067890 */ /* 0x000fc8000fffe0ff */
[----:B------:R-:W-:Y:S01]  /*0800*/  UISETP.NE.AND UP0, UPT, UR6, URZ, UPT ;  /* 0x000000ff0600728c */ /* 0x000fe2000bf05270 */
[----:B------:R-:W-:Y:S01]  /*0810*/  IADD3 R0, PT, PT, R0, 0x60, RZ ;  /* 0x0000006000007810 */ /* 0x000fe20007ffe0ff */
[----:B------:R-:W-:Y:S01]  /*0820*/  UIADD3 UR4, UPT, UPT, UR4, 0x20, URZ ;  /* 0x0000002004047890 */ /* 0x000fe2000fffe0ff */
[----:B--2---:R-:W-:-:S04]  /*0830*/  FFMA R10, R10, R11, R9 ;  /* 0x0000000b0a0a7223 */ /* 0x004fc80000000009 */
[----:B---3--:R-:W-:-:S04]  /*0840*/  FFMA R10, R15, R16, R10 ;  /* 0x000000100f0a7223 */ /* 0x008fc8000000000a */
[----:B----4-:R-:W-:-:S04]  /*0850*/  FFMA R10, R13, R14, R10 ;  /* 0x0000000e0d0a7223 */ /* 0x010fc8000000000a */
[----:B------:R-:W-:-:S04]  /*0860*/  FFMA R10, R19, R20, R10 ;  /* 0x00000014130a7223 */ /* 0x000fc8000000000a */
[----:B------:R-:W-:-:S04]  /*0870*/  FFMA R23, R23, R24, R10 ;  /* 0x0000001817177223 */ /* 0x000fc8000000000a */
[----:B------:R-:W-:-:S04]  /*0880*/  FFMA R22, R22, R25, R23 ;  /* 0x0000001916167223 */ /* 0x000fc80000000017 */
[----:B------:R-:W-:-:S04]  /*0890*/  FFMA R21, R21, R28, R22 ;  /* 0x0000001c15157223 */ /* 0x000fc80000000016 */
[----:B------:R-:W-:Y:S01]  /*08a0*/  FFMA R11, R26, R27, R21 ;  /* 0x0000001b1a0b7223 */ /* 0x000fe20000000015 */
[----:B------:R-:W-:Y:S06]  /*08b0*/  BRA.U UP0, `(.L_x_0) ;  /* 0xfffffff900487547 */ /* 0x000fec000b83ffff */
[----:B------:R-:W-:Y:S01]  /*08c0*/  STG.E desc[UR8][R2.64], R11 ;  /* 0x0000000b02007986 */ /* 0x000fe2000c101908 */
[----:B------:R-:W-:Y:S05]  /*08d0*/  EXIT ;  /* 0x000000000000794d */ /* 0x000fea0003800000 */
.L_x_1:
[----:B------:R-:W-:-:S00]  /*08e0*/  BRA `(.L_x_1) ;  /* 0xfffffffc00fc7947 */ /* 0x000fc0000383ffff */
[----:B------:R-:W-:-:S00]  /*08f0*/  NOP ;  /* 0x0000000000007918 */ /* 0x000fc00000000000 */
        /* <DEDUP_REMOVED lines=8> */
.L_x_348:


//--------------------- .text._Z20kernel_grid_backwardILj3ELj32ELj4EEvPKfS1_S1_PKiPffjjjjj --------------------------
	.section	.text._Z20kernel_grid_backwardILj3ELj32ELj4EEvPKfS1_S1_PKiPffjjjjj,"ax",@progbits
	.align	128
        .global         _Z20kernel_grid_backwardILj3ELj32ELj4EEvPKfS1_S1_PKiPffjjjjj
        .type           _Z20kernel_grid_backwardILj3ELj32ELj4EEvPKfS1_S1_PKiPffjjjjj,@function
        .size           _Z20kernel_grid_backwardILj3ELj32ELj4EEvPKfS1_S1_PKiPffjjjjj,(.L_x_349 - _Z20kernel_grid_backwardILj3ELj32ELj4EEvPKfS1_S1_PKiPffjjjjj)
        .other          _Z20kernel_grid_backwardILj3ELj32ELj4EEvPKfS1_S1_PKiPffjjjjj,@"STO_CUDA_ENTRY STV_DEFAULT"
_Z20kernel_grid_backwardILj3ELj32ELj4EEvPKfS1_S1_PKiPffjjjjj:
.text._Z20kernel_grid_backwardILj3ELj32ELj4EEvPKfS1_S1_PKiPffjjjjj:
[----:B------:R-:W-:Y:S01]  /*0000*/  LDC R1, c[0x0][0x37c] ;  /* 0x0000df00ff017b82 */ /* 0x000fe20000000800 */
[----:B------:R-:W0:Y:S07]  /*0010*/  S2R R3, SR_TID.X ;  /* 0x0000000000037919 */ /* 0x000e2e0000002100 */
[----:B------:R-:W0:Y:S01]  /*0020*/  S2UR UR6, SR_CTAID.X ;  /* 0x00000000000679c3 */ /* 0x000e220000002500 */
[----:B------:R-:W1:Y:S07]  /*0030*/  LDCU UR7, c[0x0][0x3b0] ;  /* 0x00007600ff0777ac */ /* 0x000e6e0008000800 */
[----:B------:R-:W0:Y:S02]  /*0040*/  LDC R2, c[0x0][0x360] ;  /* 0x0000d800ff027b82 */ /* 0x000e240000000800 */
[----:B0-----:R-:W-:-:S05]  /*0050*/  IMAD R2, R2, UR6, R3 ;  /* 0x0000000602027c24 */ /* 0x001fca000f8e0203 */
[----:B------:R-:W-:-:S04]  /*0060*/  SHF.R.U32.HI R11, RZ, 0x3, R2 ;  /* 0x00000003ff0b7819 */ /* 0x000fc80000011602 */
[----:B------:R-:W-:-:S04]  /*0070*/  LOP3.LUT R0, R11, 0x7ffffff, RZ, 0xc0, !PT ;  /* 0x07ffffff0b007812 */ /* 0x000fc800078ec0ff */
[----:B-1----:R-:W-:-:S13]  /*0080*/  ISETP.GE.U32.AND P0, PT, R0, UR7, PT ;  /* 0x0000000700007c0c */ /* 0x002fda000bf06070 */
[----:B------:R-:W-:Y:S05]  /*0090*/  @P0 EXIT ;  /* 0x000000000000094d */ /* 0x000fea0003800000 */
[----:B------:R-:W0:Y:S01]  /*00a0*/  S2R R4, SR_CTAID.Y ;  /* 0x0000000000047919 */ /* 0x000e220000002600 */
[----:B------:R-:W1:Y:S01]  /*00b0*/  LDC R7, c[0x0][0x3b4] ;  /* 0x0000ed00ff077b82 */ /* 0x000e620000000800 */
[----:B------:R-:W2:Y:S07]  /*00c0*/  LDCU.64 UR4, c[0x0][0x358] ;  /* 0x00006b00ff0477ac */ /* 0x000eae0008000a00 */
[----:B------:R-:W1:Y:S08]  /*00d0*/  LDC.64 R14, c[0x0][0x398] ;  /* 0x0000e600ff0e7b82 */ /* 0x000e700000000a00 */
[----:B------:R-:W3:Y:S01]  /*00e0*/  LDC R5, c[0x0][0x3a8] ;  /* 0x0000ea00ff057b82 */ /* 0x000ee20000000800 */
[----:B-1----:R-:W-:-:S04]  /*00f0*/  IMAD.WIDE.U32 R8, R7, 0x4, R14 ;  /* 0x0000000407087825 */ /* 0x002fc800078e000e */
[----:B0-----:R-:W-:Y:S02]  /*0100*/  IMAD.WIDE.U32 R14, R4, 0x4, R14 ;  /* 0x00000004040e7825 */ /* 0x001fe400078e000e */
[----:B--2---:R0:W2:Y:S04]  /*0110*/  LDG.E.CONSTANT R9, desc[UR4][R8.64] ;  /* 0x0000000408097981 */ /* 0x0040a8000c1e9900 */
[----:B------:R-:W2:Y:S04]  /*0120*/  LDG.E.CONSTANT R6, desc[UR4][R14.64] ;  /* 0x000000040e067981 */ /* 0x000ea8000c1e9900 */
[----:B------:R1:W4:Y:S01]  /*0130*/  LDG.E.CONSTANT R13, desc[UR4][R14.64+0x4] ;  /* 0x000004040e0d7981 */ /* 0x000322000c1e9900 */
[C---:B---3--:R-:W-:Y:S01]  /*0140*/  FMUL R10, |R5|.reuse, 16777216 ;  /* 0x4b800000050a7820 */ /* 0x048fe20000400200 */
[----:B------:R-:W-:Y:S01]  /*0150*/  FSETP.GEU.AND P0, PT, |R5|, 1.175494350822287508e-38, PT ;  /* 0x008000000500780b */ /* 0x000fe20003f0e200 */
[----:B------:R-:W-:Y:S01]  /*0160*/  HFMA2 R19, -RZ, RZ, 0.771484375, 0.21533203125 ;  /* 0x3a2c32e4ff137431 */ /* 0x000fe200000001ff */
[----:B------:R-:W3:Y:S01]  /*0170*/  S2R R18, SR_CTAID.Z ;  /* 0x0000000000127919 */ /* 0x000ee20000002700 */
[----:B------:R-:W-:-:S02]  /*0180*/  SHF.L.U32 R2, R2, 0x2, RZ ;  /* 0x0000000202027819 */ /* 0x000fc400000006ff */
[----:B------:R-:W-:Y:S02]  /*0190*/  FSEL R10, R10, |R5|, !P0 ;  /* 0x400000050a0a7208 */ /* 0x000fe40004000000 */
[----:B0-----:R-:W-:Y:S02]  /*01a0*/  FSEL R8, RZ, -24, P0 ;  /* 0xc1c00000ff087808 */ /* 0x001fe40000000000 */
[----:B------:R-:W-:-:S04]  /*01b0*/  IADD3 R12, PT, PT, R10, -0x3f3504f3, RZ ;  /* 0xc0cafb0d0a0c7810 */ /* 0x000fc80007ffe0ff */
[----:B------:R-:W-:-:S04]  /*01c0*/  LOP3.LUT R17, R12, 0xff800000, RZ, 0xc0, !PT ;  /* 0xff8000000c117812 */ /* 0x000fc800078ec0ff */
[-C--:B------:R-:W-:Y:S02]  /*01d0*/  IADD3 R10, PT, PT, R10, -R17.reuse, RZ ;  /* 0x800000110a0a7210 */ /* 0x080fe40007ffe0ff */
[----:B------:R-:W-:-:S03]  /*01e0*/  I2FP.F32.S32 R17, R17 ;  /* 0x0000001100117245 */ /* 0x000fc60000201400 */
[C---:B------:R-:W-:Y:S01]  /*01f0*/  FADD R12, R10.reuse, 1 ;  /* 0x3f8000000a0c7421 */ /* 0x040fe20000000000 */
[----:B------:R-:W-:Y:S01]  /*0200*/  FADD R10, R10, -1 ;  /* 0xbf8000000a0a7421 */ /* 0x000fe20000000000 */
[----:B------:R-:W-:-:S03]  /*0210*/  FFMA R8, R17, 1.1920928955078125e-07, R8 ;  /* 0x3400000011087823 */ /* 0x000fc60000000008 */
[----:B-1----:R-:W-:Y:S01]  /*0220*/  FADD R15, R10, R10 ;  /* 0x0000000a0a0f7221 */ /* 0x002fe20000000000 */
[----:B------:R-:W0:Y:S03]  /*0230*/  MUFU.RCP R12, R12 ;  /* 0x0000000c000c7308 */ /* 0x000e260000001000 */
[----:B0-----:R-:W-:-:S04]  /*0240*/  FMUL R15, R12, R15 ;  /* 0x0000000f0c0f7220 */ /* 0x001fc80000400000 */
[----:B------:R-:W-:Y:S01]  /*0250*/  FADD R16, R10, -R15 ;  /* 0x8000000f0a107221 */ /* 0x000fe20000000000 */
[C---:B------:R-:W-:Y:S01]  /*0260*/  FMUL R14, R15.reuse, R15 ;  /* 0x0000000f0f0e7220 */ /* 0x040fe20000400000 */
[C---:B------:R-:W-:Y:S02]  /*0270*/  FFMA R21, R15.reuse, 1.4426950216293334961, R8 ;  /* 0x3fb8aa3b0f157823 */ /* 0x040fe40000000008 */
[----:B------:R-:W-:Y:S01]  /*0280*/  FADD R17, R16, R16 ;  /* 0x0000001010117221 */ /* 0x000fe20000000000 */
[----:B------:R-:W-:Y:S01]  /*0290*/  FFMA R19, R14, R19, 0.0032181653659790754318 ;  /* 0x3b52e7db0e137423 */ /* 0x000fe20000000013 */
[----:B------:R-:W-:Y:S02]  /*02a0*/  FADD R8, R8, -R21 ;  /* 0x8000001508087221 */ /* 0x000fe40000000000 */
[----:B------:R-:W-:Y:S01]  /*02b0*/  FFMA R17, R10, -R15, R17 ;  /* 0x8000000f0a117223 */ /* 0x000fe20000000011 */
[----:B------:R-:W-:Y:S01]  /*02c0*/  FFMA R19, R14, R19, 0.018033718690276145935 ;  /* 0x3c93bb730e137423 */ /* 0x000fe20000000013 */
[----:B------:R-:W-:-:S02]  /*02d0*/  FFMA R8, R15, 1.4426950216293334961, R8 ;  /* 0x3fb8aa3b0f087823 */ /* 0x000fc40000000008 */
[----:B------:R-:W-:Y:S01]  /*02e0*/  FMUL R17, R12, R17 ;  /* 0x000000110c117220 */ /* 0x000fe20000400000 */
[----:B------:R-:W-:-:S03]  /*02f0*/  FFMA R19, R14, R19, 0.12022458761930465698 ;  /* 0x3df6384f0e137423 */ /* 0x000fc60000000013 */
[----:B------:R-:W-:Y:S01]  /*0300*/  FFMA R8, R17, 1.4426950216293334961, R8 ;  /* 0x3fb8aa3b11087823 */ /* 0x000fe20000000008 */
[----:B------:R-:W-:Y:S01]  /*0310*/  FMUL R14, R14, R19 ;  /* 0x000000130e0e7220 */ /* 0x000fe20000400000 */
[----:B------:R-:W-:Y:S02]  /*0320*/  MOV R19, 0x391fcb8e ;  /* 0x391fcb8e00137802 */ /* 0x000fe40000000f00 */
[----:B------:R-:W-:Y:S01]  /*0330*/  FFMA R8, R15, 1.9251366722983220825e-08, R8 ;  /* 0x32a55e340f087823 */ /* 0x000fe20000000008 */
[----:B------:R-:W-:-:S04]  /*0340*/  FMUL R10, R14, 3 ;  /* 0x404000000e0a7820 */ /* 0x000fc80000400000 */
[----:B------:R-:W-:Y:S01]  /*0350*/  FFMA R17, R17, R10, R8 ;  /* 0x0000000a11117223 */ /* 0x000fe20000000008 */
[----:B------:R-:W-:-:S03]  /*0360*/  I2FP.F32.U32 R8, R4 ;  /* 0x0000000400087245 */ /* 0x000fc60000201000 */
[----:B------:R-:W-:-:S04]  /*0370*/  FFMA R14, R15, R14, R17 ;  /* 0x0000000e0f0e7223 */ /* 0x000fc80000000011 */
[----:B------:R-:W-:-:S04]  /*0380*/  FADD R10, R21, R14 ;  /* 0x0000000e150a7221 */ /* 0x000fc80000000000 */
[----:B------:R-:W-:Y:S01]  /*0390*/  FMUL R15, R8, R10 ;  /* 0x0000000a080f7220 */ /* 0x000fe20000400000 */
[----:B------:R-:W-:-:S03]  /*03a0*/  FADD R21, -R21, R10 ;  /* 0x0000000a15157221 */ /* 0x000fc60000000100 */
[----:B------:R-:W0:Y:S01]  /*03b0*/  FRND R12, R15 ;  /* 0x0000000f000c7307 */ /* 0x000e220000201000 */
[----:B------:R-:W-:Y:S01]  /*03c0*/  FADD R21, R14, -R21 ;  /* 0x800000150e157221 */ /* 0x000fe20000000000 */
[C---:B------:R-:W-:Y:S01]  /*03d0*/  FFMA R10, R8.reuse, R10, -R15 ;  /* 0x0000000a080a7223 */ /* 0x040fe2000000080f */
[C---:B------:R-:W-:Y:S01]  /*03e0*/  FMUL R14, R8.reuse, 0.5 ;  /* 0x3f000000080e7820 */ /* 0x040fe20000400000 */
[C---:B------:R-:W-:Y:S02]  /*03f0*/  FSETP.GT.AND P1, PT, |R15|.reuse, 152, PT ;  /* 0x431800000f00780b */ /* 0x040fe40003f24200 */
[----:B------:R-:W-:Y:S01]  /*0400*/  FFMA R10, R8, R21, R10 ;  /* 0x00000015080a7223 */ /* 0x000fe2000000000a */
[C---:B------:R-:W-:Y:S01]  /*0410*/  FSETP.GEU.AND P2, PT, R15.reuse, RZ, PT ;  /* 0x000000ff0f00720b */ /* 0x040fe20003f4e000 */
[----:B------:R-:W1:Y:S01]  /*0420*/  F2I.NTZ R16, R15 ;  /* 0x0000000f00107305 */ /* 0x000e620000203100 */
[----:B0-----:R-:W-:Y:S01]  /*0430*/  FADD R17, R15, -R12 ;  /* 0x8000000c0f117221 */ /* 0x001fe20000000000 */
[----:B------:R-:W-:-:S06]  /*0440*/  FSETP.GT.AND P0, PT, R12, RZ, PT ;  /* 0x000000ff0c00720b */ /* 0x000fcc0003f04000 */
[----:B------:R-:W0:Y:S01]  /*0450*/  FRND.TRUNC R14, R14 ;  /* 0x0000000e000e7307 */ /* 0x000e22000020d000 */
[----:B------:R-:W-:-:S04]  /*0460*/  FADD R10, R10, R17 ;  /* 0x000000110a0a7221 */ /* 0x000fc80000000000 */
[C---:B------:R-:W-:Y:S01]  /*0470*/  FFMA R17, R10.reuse, R19, 0.0013391353422775864601 ;  /* 0x3aaf85ed0a117423 */ /* 0x040fe20000000013 */
[----:B------:R-:W-:Y:S02]  /*0480*/  SEL R19, RZ, 0x83000000, P0 ;  /* 0x83000000ff137807 */ /* 0x000fe40000000000 */
[----:B------:R-:W-:Y:S01]  /*0490*/  FSETP.NEU.AND P0, PT, R5, 1, PT ;  /* 0x3f8000000500780b */ /* 0x000fe20003f0d000 */
[----:B------:R-:W-:Y:S01]  /*04a0*/  FFMA R17, R10, R17, 0.0096188392490148544312 ;  /* 0x3c1d98560a117423 */ /* 0x000fe20000000011 */
[----:B------:R-:W-:Y:S02]  /*04b0*/  IADD3 R12, PT, PT, R19, 0x7f000000, RZ ;  /* 0x7f000000130c7810 */ /* 0x000fe40007ffe0ff */
[----:B------:R-:W-:Y:S01]  /*04c0*/  ISETP.EQ.OR P0, PT, R4, RZ, !P0 ;  /* 0x000000ff0400720c */ /* 0x000fe20004702670 */
[----:B------:R-:W-:Y:S01]  /*04d0*/  FFMA R17, R10, R17, 0.055503588169813156128 ;  /* 0x3d6357bb0a117423 */ /* 0x000fe20000000011 */
[----:B-1----:R-:W-:-:S03]  /*04e0*/  LEA R19, R16, -R19, 0x17 ;  /* 0x8000001310137211 */ /* 0x002fc600078eb8ff */
[----:B------:R-:W-:-:S04]  /*04f0*/  FFMA R17, R10, R17, 0.24022644758224487305 ;  /* 0x3e75fdec0a117423 */ /* 0x000fc80000000011 */
[----:B------:R-:W-:-:S04]  /*0500*/  FFMA R17, R10, R17, 0.69314718246459960938 ;  /* 0x3f3172180a117423 */ /* 0x000fc80000000011 */
[----:B------:R-:W-:Y:S01]  /*0510*/  FFMA R17, R10, R17, 1 ;  /* 0x3f8000000a117423 */ /* 0x000fe20000000011 */
[----:B---3--:R-:W-:Y:S02]  /*0520*/  IMAD R10, R18, UR7, R11 ;  /* 0x00000007120a7c24 */ /* 0x008fe4000f8e020b */
[----:B------:R-:W-:Y:S02]  /*0530*/  IMAD R11, R11, -0x20, R2 ;  /* 0xffffffe00b0b7824 */ /* 0x000fe400078e0202 */
[----:B------:R-:W-:-:S04]  /*0540*/  FMUL R12, R17, R12 ;  /* 0x0000000c110c7220 */ /* 0x000fc80000400000 */
[----:B------:R-:W-:Y:S01]  /*0550*/  FMUL R19, R12, R19 ;  /* 0x000000130c137220 */ /* 0x000fe20000400000 */
[----:B------:R-:W-:Y:S02]  /*0560*/  IMAD R12, R10, R7, R4 ;  /* 0x000000070a0c7224 */ /* 0x000fe400078e0204 */
[----:B0-----:R-:W-:Y:S01]  /*0570*/  FADD R7, R14, R14 ;  /* 0x0000000e0e077221 */ /* 0x001fe20000000000 */
[----:B------:R-:W-:Y:S01]  /*0580*/  IMAD R10, R18, UR7, R0 ;  /* 0x00000007120a7c24 */ /* 0x000fe2000f8e0200 */
[----:B------:R-:W-:Y:S02]  /*0590*/  @P1 FSEL R19, RZ, +INF , !P2 ;  /* 0x7f800000ff131808 */ /* 0x000fe40005000000 */
[----:B------:R-:W-:Y:S01]  /*05a0*/  LEA R12, R12, R11, 0x5 ;  /* 0x0000000b0c0c7211 */ /* 0x000fe200078e28ff */
[----:B--2---:R-:W-:Y:S02]  /*05b0*/  IMAD R0, R9, R18, R6 ;  /* 0x0000001209007224 */ /* 0x004fe400078e0206 */
[----:B------:R-:W-:Y:S01]  /*05c0*/  HFMA2 R9, -RZ, RZ, 1.875, 0 ;  /* 0x3f800000ff097431 */ /* 0x000fe200000001ff */
[----:B----4-:R-:W-:-:S02]  /*05d0*/  IADD3 R4, PT, PT, -R6, R13, RZ ;  /* 0x0000000d06047210 */ /* 0x010fc40007ffe1ff */
[----:B------:R-:W-:Y:S01]  /*05e0*/  SHF.L.U32 R0, R0, 0x5, RZ ;  /* 0x0000000500007819 */ /* 0x000fe200000006ff */
[----:B------:R-:W-:Y:S06]  /*05f0*/  @P0 BRA `(.L_x_2) ;  /* 0x00000000004c0947 */ /* 0x000fec0003800000 */
[----:B------:R-:W-:-:S04]  /*0600*/  FSETP.NAN.AND P0, PT, |R8|, |R8|, PT ;  /* 0x400000080800720b */ /* 0x000fc80003f08200 */
[----:B------:R-:W-:-:S13]  /*0610*/  FSETP.NUM.AND P0, PT, |R5|, |R5|, !P0 ;  /* 0x400000050500720b */ /* 0x000fda0004707200 */
[----:B------:R-:W-:Y:S01]  /*0620*/  @!P0 FADD R9, R8, R5 ;  /* 0x0000000508098221 */ /* 0x000fe20000000000 */
[----:B------:R-:W-:Y:S06]  /*0630*/  @!P0 BRA `(.L_x_2) ;  /* 0x00000000003c8947 */ /* 0x000fec0003800000 */
[----:B------:R-:W-:Y:S01]  /*0640*/  FSETP.NEU.AND P0, PT, |R5|, +INF , PT ;  /* 0x7f8000000500780b */ /* 0x000fe20003f0d200 */
[----:B------:R-:W-:-:S03]  /*0650*/  FADD R7, R8, -R7 ;  /* 0x8000000708077221 */ /* 0x000fc60000000000 */
[----:B------:R-:W-:-:S04]  /*0660*/  FSETP.NEU.AND P0, PT, R5, RZ, P0 ;  /* 0x000000ff0500720b */ /* 0x000fc8000070d000 */
[----:B------:R-:W-:-:S09]  /*0670*/  FSETP.NEU.AND P1, PT, |R7|, 1, !P0 ;  /* 0x3f8000000700780b */ /* 0x000fd2000472d200 */
[----:B------:R-:W-:-:S05]  /*0680*/  @!P0 FADD R6, R5, R5 ;  /* 0x0000000505068221 */ /* 0x000fca0000000000 */
[----:B------:R-:W-:-:S04]  /*0690*/  @P1 LOP3.LUT R6, R6, 0x7fffffff, RZ, 0xc0, !PT ;  /* 0x7fffffff06061812 */ /* 0x000fc800078ec0ff */
[----:B------:R-:W-:Y:S01]  /*06a0*/  @!P0 MOV R9, R6 ;  /* 0x0000000600098202 */ /* 0x000fe20000000f00 */
[----:B------:R-:W-:Y:S06]  /*06b0*/  @!P0 BRA `(.L_x_2) ;  /* 0x00000000001c8947 */ /* 0x000fec0003800000 */
[----:B------:R-:W-:Y:S02]  /*06c0*/  FSETP.NEU.AND P0, PT, |R8|, +INF , PT ;  /* 0x7f8000000800780b */ /* 0x000fe40003f0d200 */
[----:B------:R-:W-:-:S13]  /*06d0*/  FSETP.EQ.AND P1, PT, R5, -1, PT ;  /* 0xbf8000000500780b */ /* 0x000fda0003f22000 */
[----:B------:R-:W-:Y:S05]  /*06e0*/  @!P0 BRA P1, `(.L_x_2) ;  /* 0x0000000000108947 */ /* 0x000fea0000800000 */
[----:B------:R-:W-:Y:S02]  /*06f0*/  FSETP.GEU.AND P0, PT, R5, RZ, PT ;  /* 0x000000ff0500720b */ /* 0x000fe40003f0e000 */
[----:B------:R-:W-:-:S11]  /*0700*/  MOV R9, R19 ;  /* 0x0000001300097202 */ /* 0x000fd60000000f00 */
[----:B------:R-:W-:-:S04]  /*0710*/  @!P0 FSETP.NEU.AND P1, PT, |R7|, 1, PT ;  /* 0x3f8000000700880b */ /* 0x000fc80003f2d200 */
[----:B------:R-:W-:-:S09]  /*0720*/  @!P0 FSEL R9, R19, -R19, P1 ;  /* 0x8000001313098208 */ /* 0x000fd20000800000 */
.L_x_2:
[----:B------:R-:W0:Y:S01]  /*0730*/  LDC.64 R6, c[0x0][0x388] ;  /* 0x0000e200ff067b82 */ /* 0x000e220000000a00 */
[----:B------:R-:W-:Y:S01]  /*0740*/  IMAD R5, R10, 0x3, RZ ;  /* 0x000000030a057824 */ /* 0x000fe200078e02ff */
[----:B------:R-:W1:Y:S03]  /*0750*/  LDCU.64 UR8, c[0x0][0x3b8] ;  /* 0x00007700ff0877ac */ /* 0x000e660008000a00 */
[----:B0-----:R-:W-:-:S05]  /*0760*/  IMAD.WIDE.U32 R6, R5, 0x4, R6 ;  /* 0x0000000405067825 */ /* 0x001fca00078e0006 */
[----:B------:R-:W2:Y:S04]  /*0770*/  LDG.E.CONSTANT R5, desc[UR4][R6.64] ;  /* 0x0000000406057981 */ /* 0x000ea8000c1e9900 */
[----:B------:R-:W3:Y:S04]  /*0780*/  LDG.E.CONSTANT R15, desc[UR4][R6.64+0x4] ;  /* 0x00000404060f7981 */ /* 0x000ee8000c1e9900 */
[----:B------:R-:W4:Y:S01]  /*0790*/  LDG.E.CONSTANT R17, desc[UR4][R6.64+0x8] ;  /* 0x0000080406117981 */ /* 0x000f22000c1e9900 */
[----:B-1----:R-:W-:Y:S01]  /*07a0*/  I2FP.F32.U32 R8, UR8 ;  /* 0x0000000800087c45 */ /* 0x002fe20008201000 */
[----:B------:R-:W-:-:S04]  /*07b0*/  UISETP.NE.AND UP0, UPT, UR9, 0x1, UPT ;  /* 0x000000010900788c */ /* 0x000fc8000bf05270 */
[----:B------:R-:W-:-:S04]  /*07c0*/  FFMA R14, R8, R9, -1 ;  /* 0xbf800000080e7423 */ /* 0x000fc80000000009 */
[C---:B--2---:R-:W-:Y:S01]  /*07d0*/  FFMA R13, R14.reuse, R5, 0.5 ;  /* 0x3f0000000e0d7423 */ /* 0x044fe20000000005 */
[----:B---3--:R-:W-:-:S03]  /*07e0*/  FFMA R15, R14, R15, 0.5 ;  /* 0x3f0000000e0f7423 */ /* 0x008fc6000000000f */
[----:B------:R-:W0:Y:S01]  /*07f0*/  F2I.U32.FLOOR.NTZ R5, R13 ;  /* 0x0000000d00057305 */ /* 0x000e220000207000 */
[----:B----4-:R-:W-:-:S07]  /*0800*/  FFMA R17, R14, R17, 0.5 ;  /* 0x3f0000000e117423 */ /* 0x010fce0000000011 */
[----:B------:R-:W1:Y:S01]  /*0810*/  F2I.U32.FLOOR.NTZ R8, R15 ;  /* 0x0000000f00087305 */ /* 0x000e620000207000 */
[----:B0-----:R-:W-:-:S07]  /*0820*/  I2FP.F32.U32 R10, R5 ;  /* 0x00000005000a7245 */ /* 0x001fce0000201000 */
[----:B------:R-:W0:Y:S01]  /*0830*/  F2I.U32.FLOOR.NTZ R9, R17 ;  /* 0x0000001100097305 */ /* 0x000e220000207000 */
[----:B------:R-:W-:Y:S01]  /*0840*/  FADD R7, R13, -R10 ;  /* 0x8000000a0d077221 */ /* 0x000fe20000000000 */
[----:B-1----:R-:W-:-:S05]  /*0850*/  I2FP.F32.U32 R6, R8 ;  /* 0x0000000800067245 */ /* 0x002fca0000201000 */
[----:B------:R-:W-:Y:S01]  /*0860*/  FADD R10, R15, -R6 ;  /* 0x800000060f0a7221 */ /* 0x000fe20000000000 */
[----:B0-----:R-:W-:-:S05]  /*0870*/  I2FP.F32.U32 R16, R9 ;  /* 0x0000000900107245 */ /* 0x001fca0000201000 */
[----:B------:R-:W-:Y:S01]  /*0880*/  FADD R6, R17, -R16 ;  /* 0x8000001011067221 */ /* 0x000fe20000000000 */
[----:B------:R-:W-:Y:S06]  /*0890*/  BRA.U !UP0, `(.L_x_3) ;  /* 0x00000019089c7547 */ /* 0x000fec000b800000 */
[----:B------:R-:W-:-:S09]  /*08a0*/  UISETP.NE.AND UP0, UPT, UR9, URZ, UPT ;  /* 0x000000ff0900728c */ /* 0x000fd2000bf05270 */
[----:B------:R-:W-:Y:S05]  /*08b0*/  BRA.U UP0, `(.L_x_4) ;  /* 0x0000001500247547 */ /* 0x000fea000b800000 */
[----:B------:R-:W0:Y:S01]  /*08c0*/  LDC.64 R20, c[0x0][0x380] ;  /* 0x0000e000ff147b82 */ /* 0x000e220000000a00 */
[----:B------:R-:W1:Y:S01]  /*08d0*/  F2I.U32.CEIL.NTZ R13, R14 ;  /* 0x0000000e000d7305 */ /* 0x000e62000020b000 */
[----:B------:R-:W-:Y:S01]  /*08e0*/  ISETP.NE.AND P0, PT, R4, RZ, PT ;  /* 0x000000ff0400720c */ /* 0x000fe20003f05270 */
[----:B------:R-:W-:Y:S01]  /*08f0*/  HFMA2 R2, -RZ, RZ, 0, 0 ;  /* 0x00000000ff027431 */ /* 0x000fe200000001ff */
[----:B------:R-:W-:Y:S02]  /*0900*/  MOV R17, 0x1 ;  /* 0x0000000100117802 */ /* 0x000fe40000000f00 */
[----:B-1----:R-:W-:Y:S01]  /*0910*/  IADD3 R13, PT, PT, R13, 0x2, RZ ;  /* 0x000000020d0d7810 */ /* 0x002fe20007ffe0ff */
[----:B0-----:R-:W-:-:S08]  /*0920*/  IMAD.WIDE.U32 R20, R12, 0x4, R20 ;  /* 0x000000040c147825 */ /* 0x001fd000078e0014 */
[----:B------:R-:W-:Y:S05]  /*0930*/  @!P0 BRA `(.L_x_5) ;  /* 0x0000000000248947 */ /* 0x000fea0003800000 */
[----:B------:R-:W-:Y:S02]  /*0940*/  ISETP.GT.U32.AND P1, PT, R13, R4, PT ;  /* 0x000000040d00720c */ /* 0x000fe40003f24070 */
[----:B------:R-:W-:Y:S02]  /*0950*/  MOV R17, R13 ;  /* 0x0000000d00117202 */ /* 0x000fe40000000f00 */
[----:B------:R-:W-:-:S09]  /*0960*/  MOV R2, R5 ;  /* 0x0000000500027202 */ /* 0x000fd20000000f00 */
[----:B------:R-:W-:Y:S05]  /*0970*/  @P1 BRA `(.L_x_5) ;  /* 0x0000000000141947 */ /* 0x000fea0003800000 */
[-C--:B------:R-:W-:Y:S02]  /*0980*/  IMAD R17, R13, R13.reuse, RZ ;  /* 0x0000000d0d117224 */ /* 0x080fe400078e02ff */
[----:B------:R-:W-:-:S03]  /*0990*/  IMAD R2, R8, R13, R5 ;  /* 0x0000000d08027224 */ /* 0x000fc600078e0205 */
[----:B------:R-:W-:-:S13]  /*09a0*/  ISETP.GT.U32.AND P1, PT, R17, R4, PT ;  /* 0x000000041100720c */ /* 0x000fda0003f24070 */
[-C--:B------:R-:W-:Y:S02]  /*09b0*/  @!P1 IMAD R2, R9, R17.reuse, R2 ;  /* 0x0000001109029224 */ /* 0x080fe400078e0202 */
[----:B------:R-:W-:-:S07]  /*09c0*/  @!P1 IMAD R17, R13, R17, RZ ;  /* 0x000000110d119224 */ /* 0x000fce00078e02ff */
.L_x_5:
[----:B------:R-:W2:Y:S04]  /*09d0*/  LDG.E.CONSTANT R12, desc[UR4][R20.64] ;  /* 0x00000004140c7981 */ /* 0x000ea8000c1e9900 */
[----:B------:R-:W3:Y:S04]  /*09e0*/  LDG.E.CONSTANT R14, desc[UR4][R20.64+0x4] ;  /* 0x00000404140e7981 */ /* 0x000ee8000c1e9900 */
[----:B------:R-:W4:Y:S04]  /*09f0*/  LDG.E.CONSTANT R15, desc[UR4][R20.64+0x8] ;  /* 0x00000804140f7981 */ /* 0x000f28000c1e9900 */
[----:B------:R0:W5:Y:S01]  /*0a00*/  LDG.E.CONSTANT R16, desc[UR4][R20.64+0xc] ;  /* 0x00000c0414107981 */ /* 0x000162000c1e9900 */
[----:B------:R-:W1:Y:S01]  /*0a10*/  I2F.U32.RP R24, R4 ;  /* 0x0000000400187306 */ /* 0x000e620000209000 */
[-C--:B------:R-:W-:Y:S01]  /*0a20*/  IADD3 R18, PT, PT, RZ, -R4.reuse, RZ ;  /* 0x80000004ff127210 */ /* 0x080fe20007ffe0ff */
[----:B------:R-:W-:Y:S01]  /*0a30*/  IMAD R22, R8, 0x127409f, RZ ;  /* 0x0127409f08167824 */ /* 0x000fe200078e02ff */
[----:B------:R-:W-:Y:S01]  /*0a40*/  ISETP.GT.U32.AND P1, PT, R17, R4, PT ;  /* 0x000000041100720c */ /* 0x000fe20003f24070 */
[----:B------:R-:W-:Y:S01]  /*0a50*/  IMAD R19, R9, 0x4f9ffb7, RZ ;  /* 0x04f9ffb709137824 */ /* 0x000fe200078e02ff */
[----:B------:R-:W-:Y:S01]  /*0a60*/  MOV R17, R18 ;  /* 0x0000001200117202 */ /* 0x000fe20000000f00 */
[----:B------:R-:W0:Y:S01]  /*0a70*/  LDCU.64 UR6, c[0x0][0x3a0] ;  /* 0x00007400ff0677ac */ /* 0x000e220008000a00 */
[----:B------:R-:W-:Y:S01]  /*0a80*/  MOV R18, R2 ;  /* 0x0000000200127202 */ /* 0x000fe20000000f00 */
[----:B------:R-:W-:Y:S01]  /*0a90*/  FADD R25, -R7, 1 ;  /* 0x3f80000007197421 */ /* 0x000fe20000000100 */
[----:B------:R-:W-:Y:S01]  /*0aa0*/  MOV R2, RZ ;  /* 0x000000ff00027202 */ /* 0x000fe20000000f00 */
[----:B------:R-:W-:Y:S01]  /*0ab0*/  FADD R26, -R6, 1 ;  /* 0x3f800000061a7421 */ /* 0x000fe20000000100 */
[----:B------:R-:W-:Y:S01]  /*0ac0*/  LOP3.LUT R23, R22, R19, RZ, 0x3c, !PT ;  /* 0x0000001316177212 */ /* 0x000fe200078e3cff */
[----:B-1----:R-:W1:Y:S04]  /*0ad0*/  MUFU.RCP R24, R24 ;  /* 0x0000001800187308 */ /* 0x002e680000001000 */
[----:B------:R-:W-:Y:S01]  /*0ae0*/  @P1 LOP3.LUT R18, R23, R5, RZ, 0x3c, !PT ;  /* 0x0000000517121212 */ /* 0x000fe200078e3cff */
[----:B-1----:R-:W-:-:S02]  /*0af0*/  VIADD R3, R24, 0xffffffe ;  /* 0x0ffffffe18037836 */ /* 0x002fc40000000000 */
[----:B------:R-:W-:-:S04]  /*0b00*/  FADD R24, -R10, 1 ;  /* 0x3f8000000a187421 */ /* 0x000fc80000000100 */
[----:B0-----:R-:W-:Y:S01]  /*0b10*/  FMUL R21, R25, R24 ;  /* 0x0000001819157220 */ /* 0x001fe20000400000 */
[----:B------:R-:W0:Y:S03]  /*0b20*/  F2I.FTZ.U32.TRUNC.NTZ R3, R3 ;  /* 0x0000000300037305 */ /* 0x000e26000021f000 */
[----:B------:R-:W-:Y:S01]  /*0b30*/  FMUL R27, R21, R26 ;  /* 0x0000001a151b7220 */ /* 0x000fe20000400000 */
[----:B0-----:R-:W-:-:S04]  /*0b40*/  IMAD R17, R17, R3, RZ ;  /* 0x0000000311117224 */ /* 0x001fc800078e02ff */
[----:B------:R-:W-:-:S06]  /*0b50*/  IMAD.HI.U32 R17, R3, R17, R2 ;  /* 0x0000001103117227 */ /* 0x000fcc00078e0002 */
[----:B------:R-:W-:-:S05]  /*0b60*/  IMAD.HI.U32 R2, R17, R18, RZ ;  /* 0x0000001211027227 */ /* 0x000fca00078e00ff */
[----:B------:R-:W-:-:S05]  /*0b70*/  IADD3 R3, PT, PT, -R2, RZ, RZ ;  /* 0x000000ff02037210 */ /* 0x000fca0007ffe1ff */
[----:B------:R-:W-:Y:S01]  /*0b80*/  IMAD R3, R4, R3, R18 ;  /* 0x0000000304037224 */ /* 0x000fe200078e0212 */
[----:B------:R-:W-:-:S04]  /*0b90*/  LOP3.LUT R18, RZ, R4, RZ, 0x33, !PT ;  /* 0x00000004ff127212 */ /* 0x000fc800078e33ff */
[----:B------:R-:W-:-:S13]  /*0ba0*/  ISETP.GE.U32.AND P1, PT, R3, R4, PT ;  /* 0x000000040300720c */ /* 0x000fda0003f26070 */
[C---:B------:R-:W-:Y:S02]  /*0bb0*/  @P1 IADD3 R3, PT, PT, -R4.reuse, R3, RZ ;  /* 0x0000000304031210 */ /* 0x040fe40007ffe1ff */
[----:B------:R-:W-:Y:S02]  /*0bc0*/  ISETP.NE.U32.AND P1, PT, R4, RZ, PT ;  /* 0x000000ff0400720c */ /* 0x000fe40003f25070 */
[----:B------:R-:W-:-:S13]  /*0bd0*/  ISETP.GE.U32.AND P2, PT, R3, R4, PT ;  /* 0x000000040300720c */ /* 0x000fda0003f46070 */
[----:B------:R-:W-:-:S04]  /*0be0*/  @P2 IADD3 R3, PT, PT, -R4, R3, RZ ;  /* 0x0000000304032210 */ /* 0x000fc80007ffe1ff */
[----:B------:R-:W-:-:S04]  /*0bf0*/  SEL R2, R18, R3, !P1 ;  /* 0x0000000312027207 */ /* 0x000fc80004800000 */
[----:B------:R-:W-:-:S04]  /*0c00*/  LEA R3, R2, R11, 0x5 ;  /* 0x0000000b02037211 */ /* 0x000fc800078e28ff */
[----:B------:R-:W-:-:S04]  /*0c10*/  IADD3 R3, P2, PT, R0, R3, RZ ;  /* 0x0000000300037210 */ /* 0x000fc80007f5e0ff */
[----:B------:R-:W-:Y:S02]  /*0c20*/  IADD3.X R20, PT, PT, RZ, RZ, RZ, P2, !PT ;  /* 0x000000ffff147210 */ /* 0x000fe400017fe4ff */
[----:B------:R-:W-:-:S04]  /*0c30*/  LEA R2, P2, R3, UR6, 0x2 ;  /* 0x0000000603027c11 */ /* 0x000fc8000f8410ff */
[----:B------:R-:W-:Y:S02]  /*0c40*/  LEA.HI.X R3, R3, UR7, R20, 0x2, P2 ;  /* 0x0000000703037c11 */ /* 0x000fe400090f1414 */
[----:B------:R-:W-:Y:S02]  /*0c50*/  IADD3 R20, PT, PT, R5, 0x1, RZ ;  /* 0x0000000105147810 */ /* 0x000fe40007ffe0ff */
[----:B------:R-:W-:Y:S02]  /*0c60*/  MOV R28, RZ ;  /* 0x000000ff001c7202 */ /* 0x000fe40000000f00 */
[----:B------:R-:W-:Y:S01]  /*0c70*/  MOV R35, 0x1 ;  /* 0x0000000100237802 */ /* 0x000fe20000000f00 */
[C---:B--2---:R-:W-:Y:S01]  /*0c80*/  FMUL R29, R27.reuse, R12 ;  /* 0x0000000c1b1d7220 */ /* 0x044fe20000400000 */
[----:B---3--:R-:W-:-:S04]  /*0c90*/  FMUL R31, R27, R14 ;  /* 0x0000000e1b1f7220 */ /* 0x008fc80000400000 */
[----:B------:R0:W-:Y:S01]  /*0ca0*/  REDG.E.ADD.F32.FTZ.RN.STRONG.GPU desc[UR4][R2.64], R29 ;  /* 0x0000001d020079a6 */ /* 0x0001e2000c12f304 */
[----:B----4-:R-:W-:-:S03]  /*0cb0*/  FMUL R33, R27, R15 ;  /* 0x0000000f1b217220 */ /* 0x010fc60000400000 */
[----:B------:R0:W-:Y:S01]  /*0cc0*/  REDG.E.ADD.F32.FTZ.RN.STRONG.GPU desc[UR4][R2.64+0x4], R31 ;  /* 0x0000041f020079a6 */ /* 0x0001e2000c12f304 */
[----:B-----5:R-:W-:-:S03]  /*0cd0*/  FMUL R27, R27, R16 ;  /* 0x000000101b1b7220 */ /* 0x020fc60000400000 */
[----:B------:R0:W-:Y:S04]  /*0ce0*/  REDG.E.ADD.F32.FTZ.RN.STRONG.GPU desc[UR4][R2.64+0x8], R33 ;  /* 0x00000821020079a6 */ /* 0x0001e8000c12f304 */
[----:B------:R0:W-:Y:S01]  /*0cf0*/  REDG.E.ADD.F32.FTZ.RN.STRONG.GPU desc[UR4][R2.64+0xc], R27 ;  /* 0x00000c1b020079a6 */ /* 0x0001e2000c12f304 */
        /* <DEDUP_REMOVED lines=10> */
.L_x_6:
[----:B------:R-:W-:-:S13]  /*0da0*/  ISETP.GT.U32.AND P2, PT, R35, R4, PT ;  /* 0x000000042300720c */ /* 0x000fda0003f44070 */
[----:B------:R-:W-:Y:S01]  /*0db0*/  @P2 LOP3.LUT R28, R23, R20, RZ, 0x3c, !PT ;  /* 0x00000014171c2212 */ /* 0x000fe200078e3cff */
[----:B------:R-:W-:-:S04]  /*0dc0*/  FMUL R23, R7, R24 ;  /* 0x0000001807177220 */ /* 0x000fc80000400000 */
[----:B0-----:R-:W-:-:S04]  /*0dd0*/  IMAD.HI.U32 R2, R17, R28, RZ ;  /* 0x0000001c11027227 */ /* 0x001fc800078e00ff */
[----:B------:R-:W-:Y:S01]  /*0de0*/  FMUL R27, R26, R23 ;  /* 0x000000171a1b7220 */ /* 0x000fe20000400000 */
[----:B------:R-:W-:-:S03]  /*0df0*/  IADD3 R3, PT, PT, -R2, RZ, RZ ;  /* 0x000000ff02037210 */ /* 0x000fc60007ffe1ff */
[-C--:B------:R-:W-:Y:S01]  /*0e00*/  FMUL R29, R12, R27.reuse ;  /* 0x0000001b0c1d7220 */ /* 0x080fe20000400000 */
[-C--:B------:R-:W-:Y:S01]  /*0e10*/  FMUL R31, R14, R27.reuse ;  /* 0x0000001b0e1f7220 */ /* 0x080fe20000400000 */
[----:B------:R-:W-:Y:S01]  /*0e20*/  FMUL R33, R15, R27 ;  /* 0x0000001b0f217220 */ /* 0x000fe20000400000 */
[----:B------:R-:W-:-:S05]  /*0e30*/  IMAD R3, R4, R3, R28 ;  /* 0x0000000304037224 */ /* 0x000fca00078e021c */
[----:B------:R-:W-:-:S13]  /*0e40*/  ISETP.GE.U32.AND P2, PT, R3, R4, PT ;  /* 0x000000040300720c */ /* 0x000fda0003f46070 */
[----:B------:R-:W-:-:S04]  /*0e50*/  @P2 IADD3 R3, PT, PT, -R4, R3, RZ ;  /* 0x0000000304032210 */ /* 0x000fc80007ffe1ff */
[----:B------:R-:W-:-:S13]  /*0e60*/  ISETP.GE.U32.AND P2, PT, R3, R4, PT ;  /* 0x000000040300720c */ /* 0x000fda0003f46070 */
[----:B------:R-:W-:-:S05]  /*0e70*/  @P2 IMAD.IADD R3, R3, 0x1, -R4 ;  /* 0x0000000103032824 */ /* 0x000fca00078e0a04 */
[----:B------:R-:W-:-:S04]  /*0e80*/  SEL R2, R18, R3, !P1 ;  /* 0x0000000312027207 */ /* 0x000fc80004800000 */
[----:B------:R-:W-:-:S04]  /*0e90*/  LEA R3, R2, R11, 0x5 ;  /* 0x0000000b02037211 */ /* 0x000fc800078e28ff */
[----:B------:R-:W-:-:S04]  /*0ea0*/  IADD3 R3, P2, PT, R0, R3, RZ ;  /* 0x0000000300037210 */ /* 0x000fc80007f5e0ff */
[----:B------:R-:W-:Y:S02]  /*0eb0*/  IADD3.X R24, PT, PT, RZ, RZ, RZ, P2, !PT ;  /* 0x000000ffff187210 */ /* 0x000fe400017fe4ff */
[----:B------:R-:W-:Y:S01]  /*0ec0*/  LEA R2, P2, R3, UR6, 0x2 ;  /* 0x0000000603027c11 */ /* 0x000fe2000f8410ff */
[----:B------:R-:W-:-:S03]  /*0ed0*/  FMUL R27, R16, R27 ;  /* 0x0000001b101b7220 */ /* 0x000fc60000400000 */
[----:B------:R-:W-:Y:S01]  /*0ee0*/  LEA.HI.X R3, R3, UR7, R24, 0x2, P2 ;  /* 0x0000000703037c11 */ /* 0x000fe200090f1418 */
[----:B------:R-:W-:-:S04]  /*0ef0*/  HFMA2 R30, -RZ, RZ, 0, 0 ;  /* 0x00000000ff1e7431 */ /* 0x000fc800000001ff */
[----:B------:R0:W-:Y:S04]  /*0f00*/  REDG.E.ADD.F32.FTZ.RN.STRONG.GPU desc[UR4][R2.64], R29 ;  /* 0x0000001d020079a6 */ /* 0x0001e8000c12f304 */
[----:B------:R0:W-:Y:S01]  /*0f10*/  REDG.E.ADD.F32.FTZ.RN.STRONG.GPU desc[UR4][R2.64+0x4], R31 ;  /* 0x0000041f020079a6 */ /* 0x0001e2000c12f304 */
[----:B------:R-:W-:-:S03]  /*0f20*/  IADD3 R24, PT, PT, R8, 0x1, RZ ;  /* 0x0000000108187810 */ /* 0x000fc60007ffe0ff */
[----:B------:R0:W-:Y:S01]  /*0f30*/  REDG.E.ADD.F32.FTZ.RN.STRONG.GPU desc[UR4][R2.64+0x8], R33 ;  /* 0x00000821020079a6 */ /* 0x0001e2000c12f304 */
[----:B------:R-:W-:-:S03]  /*0f40*/  MOV R35, 0x1 ;  /* 0x0000000100237802 */ /* 0x000fc60000000f00 */
[----:B------:R0:W-:Y:S01]  /*0f50*/  REDG.E.ADD.F32.FTZ.RN.STRONG.GPU desc[UR4][R2.64+0xc], R27 ;  /* 0x00000c1b020079a6 */ /* 0x0001e2000c12f304 */
[----:B------:R-:W-:Y:S05]  /*0f60*/  @!P0 BRA `(.L_x_7) ;  /* 0x0000000000248947 */ /* 0x000fea0003800000 */
[----:B------:R-:W-:Y:S02]  /*0f70*/  ISETP.GT.U32.AND P2, PT, R13, R4, PT ;  /* 0x000000040d00720c */ /* 0x000fe40003f44070 */
[----:B------:R-:W-:Y:S02]  /*0f80*/  MOV R35, R13 ;  /* 0x0000000d00237202 */ /* 0x000fe40000000f00 */
[----:B------:R-:W-:-:S09]  /*0f90*/  MOV R30, R5 ;  /* 0x00000005001e7202 */ /* 0x000fd20000000f00 */
[----:B------:R-:W-:Y:S05]  /*0fa0*/  @P2 BRA `(.L_x_7) ;  /* 0x0000000000142947 */ /* 0x000fea0003800000 */
[C---:B------:R-:W-:Y:S02]  /*0fb0*/  IMAD R35, R13.reuse, R13, RZ ;  /* 0x0000000d0d237224 */ /* 0x040fe400078e02ff */
[----:B------:R-:W-:-:S03]  /*0fc0*/  IMAD R30, R13, R24, R5 ;  /* 0x000000180d1e7224 */ /* 0x000fc600078e0205 */
[----:B------:R-:W-:-:S13]  /*0fd0*/  ISETP.GT.U32.AND P2, PT, R35, R4, PT ;  /* 0x000000042300720c */ /* 0x000fda0003f44070 */
[-C--:B------:R-:W-:Y:S02]  /*0fe0*/  @!P2 IMAD R30, R9, R35.reuse, R30 ;  /* 0x00000023091ea224 */ /* 0x080fe400078e021e */
[----:B------:R-:W-:-:S07]  /*0ff0*/  @!P2 IMAD R35, R13, R35, RZ ;  /* 0x000000230d23a224 */ /* 0x000fce00078e02ff */
.L_x_7:
[----:B------:R-:W-:Y:S01]  /*1000*/  ISETP.GT.U32.AND P2, PT, R35, R4, PT ;  /* 0x000000042300720c */ /* 0x000fe20003f44070 */
[----:B------:R-:W-:Y:S01]  /*1010*/  FMUL R25, R10, R25 ;  /* 0x000000190a197220 */ /* 0x000fe20000400000 */
[----:B------:R-:W-:-:S03]  /*1020*/  IADD3 R28, PT, PT, R22, 0x127409f, RZ ;  /* 0x0127409f161c7810 */ /* 0x000fc60007ffe0ff */
[----:B0-----:R-:W-:Y:S01]  /*1030*/  FMUL R29, R26, R25 ;  /* 0x000000191a1d7220 */ /* 0x001fe20000400000 */
[----:B------:R-:W-:-:S03]  /*1040*/  LOP3.LUT R27, R28, R19, RZ, 0x3c, !PT ;  /* 0x000000131c1b7212 */ /* 0x000fc600078e3cff */
[-C--:B------:R-:W-:Y:S01]  /*1050*/  FMUL R31, R12, R29.reuse ;  /* 0x0000001d0c1f7220 */ /* 0x080fe20000400000 */
[-C--:B------:R-:W-:Y:S01]  /*1060*/  FMUL R33, R14, R29.reuse ;  /* 0x0000001d0e217220 */ /* 0x080fe20000400000 */
[----:B------:R-:W-:Y:S02]  /*1070*/  FMUL R35, R15, R29 ;  /* 0x0000001d0f237220 */ /* 0x000fe40000400000 */
[----:B------:R-:W-:-:S05]  /*1080*/  @P2 LOP3.LUT R30, R27, R5, RZ, 0x3c, !PT ;  /* 0x000000051b1e2212 */ /* 0x000fca00078e3cff */
[----:B------:R-:W-:-:S05]  /*1090*/  IMAD.HI.U32 R2, R17, R30, RZ ;  /* 0x0000001e11027227 */ /* 0x000fca00078e00ff */
[----:B------:R-:W-:-:S05]  /*10a0*/  IADD3 R3, PT, PT, -R2, RZ, RZ ;  /* 0x000000ff02037210 */ /* 0x000fca0007ffe1ff */
[----:B------:R-:W-:-:S05]  /*10b0*/  IMAD R3, R4, R3, R30 ;  /* 0x0000000304037224 */ /* 0x000fca00078e021e */
[----:B------:R-:W-:-:S13]  /*10c0*/  ISETP.GE.U32.AND P2, PT, R3, R4, PT ;  /* 0x000000040300720c */ /* 0x000fda0003f46070 */
[----:B------:R-:W-:-:S04]  /*10d0*/  @P2 IADD3 R3, PT, PT, -R4, R3, RZ ;  /* 0x0000000304032210 */ /* 0x000fc80007ffe1ff */
[----:B------:R-:W-:-:S13]  /*10e0*/  ISETP.GE.U32.AND P2, PT, R3, R4, PT ;  /* 0x000000040300720c */ /* 0x000fda0003f46070 */
[----:B------:R-:W-:-:S04]  /*10f0*/  @P2 IADD3 R3, PT, PT, -R4, R3, RZ ;  /* 0x0000000304032210 */ /* 0x000fc80007ffe1ff */
[----:B------:R-:W-:-:S04]  /*1100*/  SEL R2, R18, R3, !P1 ;  /* 0x0000000312027207 */ /* 0x000fc80004800000 */
[----:B------:R-:W-:-:S04]  /*1110*/  LEA R3, R2, R11, 0x5 ;  /* 0x0000000b02037211 */ /* 0x000fc800078e28ff */
[----:B------:R-:W-:-:S04]  /*1120*/  IADD3 R3, P2, PT, R0, R3, RZ ;  /* 0x0000000300037210 */ /* 0x000fc80007f5e0ff */
[----:B------:R-:W-:Y:S02]  /*1130*/  IADD3.X R30, PT, PT, RZ, RZ, RZ, P2, !PT ;  /* 0x000000ffff1e7210 */ /* 0x000fe400017fe4ff */
[----:B------:R-:W-:Y:S01]  /*1140*/  LEA R2, P2, R3, UR6, 0x2 ;  /* 0x0000000603027c11 */ /* 0x000fe2000f8410ff */
[----:B------:R-:W-:-:S03]  /*1150*/  FMUL R29, R16, R29 ;  /* 0x0000001d101d7220 */ /* 0x000fc60000400000 */
[----:B------:R-:W-:-:S05]  /*1160*/  LEA.HI.X R3, R3, UR7, R30, 0x2, P2 ;  /* 0x0000000703037c11 */ /* 0x000fca00090f141e */
[----:B------:R0:W-:Y:S04]  /*1170*/  REDG.E.ADD.F32.FTZ.RN.STRONG.GPU desc[UR4][R2.64], R31 ;  /* 0x0000001f020079a6 */ /* 0x0001e8000c12f304 */
[----:B------:R0:W-:Y:S01]  /*1180*/  REDG.E.ADD.F32.FTZ.RN.STRONG.GPU desc[UR4][R2.64+0x4], R33 ;  /* 0x00000421020079a6 */ /* 0x0001e2000c12f304 */
[----:B------:R-:W-:-:S03]  /*1190*/  MOV R30, RZ ;  /* 0x000000ff001e7202 */ /* 0x000fc60000000f00 */
[----:B------:R0:W-:Y:S01]  /*11a0*/  REDG.E.ADD.F32.FTZ.RN.STRONG.GPU desc[UR4][R2.64+0x8], R35 ;  /* 0x00000823020079a6 */ /* 0x0001e2000c12f304 */
[----:B------:R-:W-:-:S03]  /*11b0*/  MOV R37, 0x1 ;  /* 0x0000000100257802 */ /* 0x000fc60000000f00 */
[----:B------:R0:W-:Y:S01]  /*11c0*/  REDG.E.ADD.F32.FTZ.RN.STRONG.GPU desc[UR4][R2.64+0xc], R29 ;  /* 0x00000c1d020079a6 */ /* 0x0001e2000c12f304 */
[----:B------:R-:W-:Y:S05]  /*11d0*/  @!P0 BRA `(.L_x_8) ;  /* 0x0000000000248947 */ /* 0x000fea0003800000 */
[----:B------:R-:W-:Y:S01]  /*11e0*/  ISETP.GT.U32.AND P2, PT, R13, R4, PT ;  /* 0x000000040d00720c */ /* 0x000fe20003f44070 */
[----:B------:R-:W-:Y:S01]  /*11f0*/  IMAD.MOV.U32 R30, RZ, RZ, R20 ;  /* 0x000000ffff1e7224 */ /* 0x000fe200078e0014 */
[----:B------:R-:W-:-:S11]  /*1200*/  MOV R37, R13 ;  /* 0x0000000d00257202 */ /* 0x000fd60000000f00 */
[----:B------:R-:W-:Y:S05]  /*1210*/  @P2 BRA `(.L_x_8) ;  /* 0x0000000000142947 */ /* 0x000fea0003800000 */
[C---:B------:R-:W-:Y:S02]  /*1220*/  IMAD R37, R13.reuse, R13, RZ ;  /* 0x0000000d0d257224 */ /* 0x040fe400078e02ff */
[----:B------:R-:W-:-:S03]  /*1230*/  IMAD R30, R13, R24, R20 ;  /* 0x000000180d1e7224 */ /* 0x000fc600078e0214 */
[----:B------:R-:W-:-:S13]  /*1240*/  ISETP.GT.U32.AND P2, PT, R37, R4, PT ;  /* 0x000000042500720c */ /* 0x000fda0003f44070 */
[-C--:B------:R-:W-:Y:S02]  /*1250*/  @!P2 IMAD R30, R9, R37.reuse, R30 ;  /* 0x00000025091ea224 */ /* 0x080fe400078e021e */
[----:B------:R-:W-:-:S07]  /*1260*/  @!P2 IMAD R37, R13, R37, RZ ;  /* 0x000000250d25a224 */ /* 0x000fce00078e02ff */
.L_x_8:
[----:B------:R-:W-:Y:S01]  /*1270*/  ISETP.GT.U32.AND P2, PT, R37, R4, PT ;  /* 0x000000042500720c */ /* 0x000fe20003f44070 */
[----:B------:R-:W-:-:S12]  /*1280*/  FMUL R7, R7, R10 ;  /* 0x0000000a07077220 */ /* 0x000fd80000400000 */
[----:B------:R-:W-:Y:S01]  /*1290*/  @P2 LOP3.LUT R30, R27, R20, RZ, 0x3c, !PT ;  /* 0x000000141b1e2212 */ /* 0x000fe200078e3cff */
[----:B------:R-:W-:-:S04]  /*12a0*/  FMUL R27, R26, R7 ;  /* 0x000000071a1b7220 */ /* 0x000fc80000400000 */
[----:B0-----:R-:W-:-:S04]  /*12b0*/  IMAD.HI.U32 R2, R17, R30, RZ ;  /* 0x0000001e11027227 */ /* 0x001fc800078e00ff */
[-C--:B------:R-:W-:Y:S01]  /*12c0*/  FMUL R29, R12, R27.reuse ;  /* 0x0000001b0c1d7220 */ /* 0x080fe20000400000 */
[-C--:B------:R-:W-:Y:S01]  /*12d0*/  FMUL R31, R14, R27.reuse ;  /* 0x0000001b0e1f7220 */ /* 0x080fe20000400000 */
[----:B------:R-:W-:Y:S01]  /*12e0*/  FMUL R33, R15, R27 ;  /* 0x0000001b0f217220 */ /* 0x000fe20000400000 */
        /* <DEDUP_REMOVED lines=30> */
.L_x_9:
[----:B------:R-:W-:Y:S01]  /*14d0*/  ISETP.GT.U32.AND P2, PT, R35, R4, PT ;  /* 0x000000042300720c */ /* 0x000fe20003f44070 */
[----:B------:R-:W-:Y:S01]  /*14e0*/  FMUL R21, R6, R21 ;  /* 0x0000001506157220 */ /* 0x000fe20000400000 */
[----:B------:R-:W-:-:S03]  /*14f0*/  IADD3 R19, PT, PT, R19, 0x4f9ffb7, RZ ;  /* 0x04f9ffb713137810 */ /* 0x000fc60007ffe0ff */
[----:B0-----:R-:W-:Y:S01]  /*1500*/  FMUL R27, R12, R21 ;  /* 0x000000150c1b7220 */ /* 0x001fe20000400000 */
[----:B------:R-:W-:Y:S01]  /*1510*/  LOP3.LUT R22, R22, R19, RZ, 0x3c, !PT ;  /* 0x0000001316167212 */ /* 0x000fe200078e3cff */
[-C--:B------:R-:W-:Y:S01]  /*1520*/  FMUL R29, R14, R21.reuse ;  /* 0x000000150e1d7220 */ /* 0x080fe20000400000 */
[----:B------:R-:W-:-:S05]  /*1530*/  FMUL R31, R15, R21 ;  /* 0x000000150f1f7220 */ /* 0x000fca0000400000 */
        /* <DEDUP_REMOVED lines=17> */
[----:B------:R-:W-:-:S03]  /*1650*/  IMAD.MOV.U32 R10, RZ, RZ, RZ ;  /* 0x000000ffff0a7224 */ /* 0x000fc600078e00ff */
        /* <DEDUP_REMOVED lines=13> */
.L_x_10:
[----:B------:R-:W-:Y:S01]  /*1730*/  ISETP.GT.U32.AND P2, PT, R33, R4, PT ;  /* 0x000000042100720c */ /* 0x000fe20003f44070 */
[----:B------:R-:W-:-:S04]  /*1740*/  FMUL R23, R6, R23 ;  /* 0x0000001706177220 */ /* 0x000fc80000400000 */
[-C--:B0-----:R-:W-:Y:S01]  /*1750*/  FMUL R21, R12, R23.reuse ;  /* 0x000000170c157220 */ /* 0x081fe20000400000 */
[-C--:B------:R-:W-:Y:S01]  /*1760*/  FMUL R27, R14, R23.reuse ;  /* 0x000000170e1b7220 */ /* 0x080fe20000400000 */
[----:B------:R-:W-:-:S06]  /*1770*/  FMUL R29, R15, R23 ;  /* 0x000000170f1d7220 */ /* 0x000fcc0000400000 */
        /* <DEDUP_REMOVED lines=17> */
[----:B------:R0:W-:Y:S04]  /*1890*/  REDG.E.ADD.F32.FTZ.RN.STRONG.GPU desc[UR4][R2.64+0x4], R27 ;  /* 0x0000041b020079a6 */ /* 0x0001e8000c12f304 */
        /* <DEDUP_REMOVED lines=13> */
.L_x_11:
[----:B------:R-:W-:Y:S01]  /*1970*/  ISETP.GT.U32.AND P2, PT, R31, R4, PT ;  /* 0x000000041f00720c */ /* 0x000fe20003f44070 */
[----:B------:R-:W-:Y:S01]  /*1980*/  FMUL R25, R6, R25 ;  /* 0x0000001906197220 */ /* 0x000fe20000400000 */
[----:B------:R-:W-:-:S03]  /*1990*/  LOP3.LUT R28, R28, R19, RZ, 0x3c, !PT ;  /* 0x000000131c1c7212 */ /* 0x000fc600078e3cff */
[-C--:B------:R-:W-:Y:S01]  /*19a0*/  FMUL R19, R14, R25.reuse ;  /* 0x000000190e137220 */ /* 0x080fe20000400000 */
[----:B0-----:R-:W-:-:S07]  /*19b0*/  FMUL R21, R15, R25 ;  /* 0x000000190f157220 */ /* 0x001fce0000400000 */
[----:B------:R-:W-:Y:S01]  /*19c0*/  @P2 LOP3.LUT R8, R28, R5, RZ, 0x3c, !PT ;  /* 0x000000051c082212 */ /* 0x000fe200078e3cff */
[----:B------:R-:W-:-:S04]  /*19d0*/  FMUL R5, R12, R25 ;  /* 0x000000190c057220 */ /* 0x000fc80000400000 */
        /* <DEDUP_REMOVED lines=9> */
[----:B------:R-:W-:-:S05]  /*1a70*/  IADD3 R3, P2, PT, R0, R3, RZ ;  /* 0x0000000300037210 */ /* 0x000fca0007f5e0ff */
[----:B------:R-:W-:Y:S01]  /*1a80*/  IMAD.X R8, RZ, RZ, RZ, P2 ;  /* 0x000000ffff087224 */ /* 0x000fe200010e06ff */
        /* <DEDUP_REMOVED lines=19> */
.L_x_12:
[----:B------:R-:W-:Y:S01]  /*1bc0*/  ISETP.GT.U32.AND P0, PT, R23, R4, PT ;  /* 0x000000041700720c */ /* 0x000fe20003f04070 */
[----:B------:R-:W-:-:S04]  /*1bd0*/  FMUL R9, R6, R7 ;  /* 0x0000000706097220 */ /* 0x000fc80000400000 */
[-C--:B0-----:R-:W-:Y:S01]  /*1be0*/  FMUL R5, R12, R9.reuse ;  /* 0x000000090c057220 */ /* 0x081fe20000400000 */
[-C--:B------:R-:W-:Y:S01]  /*1bf0*/  FMUL R7, R14, R9.reuse ;  /* 0x000000090e077220 */ /* 0x080fe20000400000 */
        /* <DEDUP_REMOVED lines=14> */
[----:B------:R-:W-:-:S04]  /*1ce0*/  LEA R2, P0, R11, UR6, 0x2 ;  /* 0x000000060b027c11 */ /* 0x000fc8000f8010ff */
[----:B------:R-:W-:-:S05]  /*1cf0*/  LEA.HI.X R3, R11, UR7, R0, 0x2, P0 ;  /* 0x000000070b037c11 */ /* 0x000fca00080f1400 */
[----:B------:R-:W-:Y:S04]  /*1d00*/  REDG.E.ADD.F32.FTZ.RN.STRONG.GPU desc[UR4][R2.64], R5 ;  /* 0x00000005020079a6 */ /* 0x000fe8000c12f304 */
[----:B------:R-:W-:Y:S04]  /*1d10*/  REDG.E.ADD.F32.FTZ.RN.STRONG.GPU desc[UR4][R2.64+0x4], R7 ;  /* 0x00000407020079a6 */ /* 0x000fe8000c12f304 */
[----:B------:R-:W-:Y:S04]  /*1d20*/  REDG.E.ADD.F32.FTZ.RN.STRONG.GPU desc[UR4][R2.64+0x8], R15 ;  /* 0x0000080f020079a6 */ /* 0x000fe8000c12f304 */
[----:B------:R-:W-:Y:S01]  /*1d30*/  REDG.E.ADD.F32.FTZ.RN.STRONG.GPU desc[UR4][R2.64+0xc], R9 ;  /* 0x00000c09020079a6 */ /* 0x000fe2000c12f304 */
[----:B------:R-:W-:Y:S05]  /*1d40*/  EXIT ;  /* 0x000000000000794d */ /* 0x000fea0003800000 */
.L_x_4:
[----:B------:R-:W0:Y:S01]  /*1d50*/  LDC.64 R4, c[0x0][0x380] ;  /* 0x0000e000ff047b82 */ /* 0x000e220000000a00 */
[----:B------:R-:W1:Y:S01]  /*1d60*/  LDCU.64 UR6, c[0x0][0x3a0] ;  /* 0x00007400ff0677ac */ /* 0x000e620008000a00 */
[----:B0-----:R-:W-:-:S05]  /*1d70*/  IMAD.WIDE.U32 R8, R12, 0x4, R4 ;  /* 0x000000040c087825 */ /* 0x001fca00078e0004 */
[----:B------:R-:W2:Y:S04]  /*1d80*/  LDG.E.CONSTANT R27, desc[UR4][R8.64] ;  /* 0x00000004081b7981 */ /* 0x000ea8000c1e9900 */
[----:B------:R-:W3:Y:S04]  /*1d90*/  LDG.E.CONSTANT R13, desc[UR4][R8.64+0x4] ;  /* 0x00000404080d7981 */ /* 0x000ee8000c1e9900 */
[----:B------:R-:W4:Y:S04]  /*1da0*/  LDG.E.CONSTANT R4, desc[UR4][R8.64+0x8] ;  /* 0x0000080408047981 */ /* 0x000f28000c1e9900 */
[----:B------:R0:W5:Y:S01]  /*1db0*/  LDG.E.CONSTANT R5, desc[UR4][R8.64+0xc] ;  /* 0x00000c0408057981 */ /* 0x000162000c1e9900 */
[----:B------:R-:W-:Y:S01]  /*1dc0*/  LOP3.LUT R3, R2, 0x1c, RZ, 0xc0, !PT ;  /* 0x0000001c02037812 */ /* 0x000fe200078ec0ff */
[C---:B------:R-:W-:Y:S01]  /*1dd0*/  FADD R17, -R7.reuse, 1 ;  /* 0x3f80000007117421 */ /* 0x040fe20000000100 */
[----:B------:R-:W-:Y:S01]  /*1de0*/  FADD R12, -R10, 1 ;  /* 0x3f8000000a0c7421 */ /* 0x000fe20000000100 */
[----:B------:R-:W-:Y:S01]  /*1df0*/  FADD R14, -R6, 1 ;  /* 0x3f800000060e7421 */ /* 0x000fe20000000100 */
[----:B------:R-:W-:Y:S01]  /*1e00*/  IADD3 R3, P0, PT, R0, R3, RZ ;  /* 0x0000000300037210 */ /* 0x000fe20007f1e0ff */
[C---:B------:R-:W-:Y:S01]  /*1e10*/  FMUL R11, R7.reuse, R10 ;  /* 0x0000000a070b7220 */ /* 0x040fe20000400000 */
[----:B------:R-:W-:-:S02]  /*1e20*/  FMUL R15, R7, R12 ;  /* 0x0000000c070f7220 */ /* 0x000fc40000400000 */
[----:B------:R-:W-:Y:S01]  /*1e30*/  IADD3.X R0, PT, PT, RZ, RZ, RZ, P0, !PT ;  /* 0x000000ffff007210 */ /* 0x000fe200007fe4ff */
[----:B0-----:R-:W-:Y:S01]  /*1e40*/  FMUL R9, R17, R12 ;  /* 0x0000000c11097220 */ /* 0x001fe20000400000 */
[----:B-1----:R-:W-:Y:S01]  /*1e50*/  LEA R2, P0, R3, UR6, 0x2 ;  /* 0x0000000603027c11 */ /* 0x002fe2000f8010ff */
[----:B------:R-:W-:Y:S01]  /*1e60*/  FMUL R7, R6, R11 ;  /* 0x0000000b06077220 */ /* 0x000fe20000400000 */
[----:B------:R-:W-:Y:S01]  /*1e70*/  FMUL R17, R10, R17 ;  /* 0x000000110a117220 */ /* 0x000fe20000400000 */
[-C--:B------:R-:W-:Y:S01]  /*1e80*/  FMUL R12, R9, R14.reuse ;  /* 0x0000000e090c7220 */ /* 0x080fe20000400000 */
[----:B------:R-:W-:Y:S01]  /*1e90*/  LEA.HI.X R3, R3, UR7, R0, 0x2, P0 ;  /* 0x0000000703037c11 */ /* 0x000fe200080f1400 */
[----:B------:R-:W-:Y:S01]  /*1ea0*/  FMUL R0, R14, R11 ;  /* 0x0000000b0e007220 */ /* 0x000fe20000400000 */
[-C--:B------:R-:W-:Y:S01]  /*1eb0*/  FMUL R11, R15, R14.reuse ;  /* 0x0000000e0f0b7220 */ /* 0x080fe20000400000 */
[----:B------:R-:W-:Y:S01]  /*1ec0*/  FMUL R10, R17, R14 ;  /* 0x0000000e110a7220 */ /* 0x000fe20000400000 */
[C---:B------:R-:W-:Y:S01]  /*1ed0*/  FMUL R8, R6.reuse, R9 ;  /* 0x0000000906087220 */ /* 0x040fe20000400000 */
[C---:B------:R-:W-:Y:S01]  /*1ee0*/  FMUL R9, R6.reuse, R15 ;  /* 0x0000000f06097220 */ /* 0x040fe20000400000 */
[----:B------:R-:W-:Y:S01]  /*1ef0*/  FMUL R6, R6, R17 ;  /* 0x0000001106067220 */ /* 0x000fe20000400000 */
[CC--:B--2---:R-:W-:Y:S01]  /*1f00*/  FMUL R29, R27.reuse, R12.reuse ;  /* 0x0000000c1b1d7220 */ /* 0x0c4fe20000400000 */
[----:B------:R-:W-:Y:S01]  /*1f10*/  FMUL R25, R27, R11 ;  /* 0x0000000b1b197220 */ /* 0x000fe20000400000 */
[----:B---3--:R-:W-:-:S03]  /*1f20*/  FMUL R31, R13, R12 ;  /* 0x0000000c0d1f7220 */ /* 0x008fc60000400000 */
[----:B------:R-:W-:Y:S01]  /*1f30*/  REDG.E.ADD.F32.FTZ.RN.STRONG.GPU desc[UR4][R2.64], R29 ;  /* 0x0000001d020079a6 */ /* 0x000fe2000c12f304 */
[CC--:B----4-:R-:W-:Y:S01]  /*1f40*/  FMUL R33, R4.reuse, R12.reuse ;  /* 0x0000000c04217220 */ /* 0x0d0fe20000400000 */
[-C--:B------:R-:W-:Y:S02]  /*1f50*/  FMUL R14, R13, R11.reuse ;  /* 0x0000000b0d0e7220 */ /* 0x080fe40000400000 */
[----:B------:R-:W-:Y:S01]  /*1f60*/  REDG.E.ADD.F32.FTZ.RN.STRONG.GPU desc[UR4][R2.64+0x4], R31 ;  /* 0x0000041f020079a6 */ /* 0x000fe2000c12f304 */
[C---:B-----5:R-:W-:Y:S01]  /*1f70*/  FMUL R12, R5.reuse, R12 ;  /* 0x0000000c050c7220 */ /* 0x060fe20000400000 */
[CC--:B------:R-:W-:Y:S02]  /*1f80*/  FMUL R26, R4.reuse, R11.reuse ;  /* 0x0000000b041a7220 */ /* 0x0c0fe40000400000 */
[----:B------:R0:W-:Y:S01]  /*1f90*/  REDG.E.ADD.F32.FTZ.RN.STRONG.GPU desc[UR4][R2.64+0x8], R33 ;  /* 0x00000821020079a6 */ /* 0x0001e2000c12f304 */
[----:B------:R-:W-:Y:S01]  /*1fa0*/  FMUL R11, R5, R11 ;  /* 0x0000000b050b7220 */ /* 0x000fe20000400000 */
[-C--:B------:R-:W-:Y:S01]  /*1fb0*/  FMUL R23, R27, R10.reuse ;  /* 0x0000000a1b177220 */ /* 0x080fe20000400000 */
[-C--:B------:R-:W-:Y:S01]  /*1fc0*/  FMUL R37, R13, R10.reuse ;  /* 0x0000000a0d257220 */ /* 0x080fe20000400000 */
[----:B------:R-:W-:Y:S01]  /*1fd0*/  REDG.E.ADD.F32.FTZ.RN.STRONG.GPU desc[UR4][R2.64+0xc], R12 ;  /* 0x00000c0c020079a6 */ /* 0x000fe2000c12f304 */
[-C--:B------:R-:W-:Y:S01]  /*1fe0*/  FMUL R24, R4, R10.reuse ;  /* 0x0000000a04187220 */ /* 0x080fe20000400000 */
[----:B------:R-:W-:-:S02]  /*1ff0*/  FMUL R10, R5, R10 ;  /* 0x0000000a050a7220 */ /* 0x000fc40000400000 */
[----:B------:R-:W-:Y:S01]  /*2000*/  REDG.E.ADD.F32.FTZ.RN.STRONG.GPU desc[UR4][R2.64], R25 ;  /* 0x00000019020079a6 */ /* 0x000fe2000c12f304 */
[----:B------:R-:W-:-:S03]  /*2010*/  FMUL R21, R27, R0 ;  /* 0x000000001b157220 */ /* 0x000fc60000400000 */
        /* <DEDUP_REMOVED lines=9> */
[----:B0-----:R-:W-:-:S03]  /*20b0*/  FMUL R33, R13, R8 ;  /* 0x000000080d217220 */ /* 0x001fc60000400000 */
        /* <DEDUP_REMOVED lines=28> */
[----:B------:R-:W-:Y:S04]  /*2280*/  REDG.E.ADD.F32.FTZ.RN.STRONG.GPU desc[UR4][R2.64], R15 ;  /* 0x0000000f020079a6 */ /* 0x000fe8000c12f304 */
[----:B------:R-:W-:Y:S04]  /*2290*/  REDG.E.ADD.F32.FTZ.RN.STRONG.GPU desc[UR4][R2.64+0x4], R29 ;  /* 0x0000041d020079a6 */ /* 0x000fe8000c12f304 */
[----:B------:R-:W-:Y:S04]  /*22a0*/  REDG.E.ADD.F32.FTZ.RN.STRONG.GPU desc[UR4][R2.64+0x8], R16 ;  /* 0x00000810020079a6 */ /* 0x000fe8000c12f304 */
[----:B------:R-:W-:Y:S04]  /*22b0*/  REDG.E.ADD.F32.FTZ.RN.STRONG.GPU desc[UR4][R2.64+0xc], R6 ;  /* 0x00000c06020079a6 */ /* 0x000fe8000c12f304 */
[----:B------:R-:W-:Y:S04]  /*22c0*/  REDG.E.ADD.F32.FTZ.RN.STRONG.GPU desc[UR4][R2.64], R27 ;  /* 0x0000001b020079a6 */ /* 0x000fe8000c12f304 */
[----:B------:R-:W-:Y:S04]  /*22d0*/  REDG.E.ADD.F32.FTZ.RN.STRONG.GPU desc[UR4][R2.64+0x4], R13 ;  /* 0x0000040d020079a6 */ /* 0x000fe8000c12f304 */
[----:B------:R-:W-:Y:S04]  /*22e0*/  REDG.E.ADD.F32.FTZ.RN.STRONG.GPU desc[UR4][R2.64+0x8], R4 ;  /* 0x00000804020079a6 */ /* 0x000fe8000c12f304 */
[----:B------:R-:W-:Y:S01]  /*22f0*/  REDG.E.ADD.F32.FTZ.RN.STRONG.GPU desc[UR4][R2.64+0xc], R5 ;  /* 0x00000c05020079a6 */ /* 0x000fe2000c12f304 */
[----:B------:R-:W-:Y:S05]  /*2300*/  EXIT ;  /* 0x000000000000794d */ /* 0x000fea0003800000 */
.L_x_3:
[----:B------:R-:W0:Y:S01]  /*2310*/  LDC.64 R14, c[0x0][0x380] ;  /* 0x0000e000ff0e7b82 */ /* 0x000e220000000a00 */
[----:B------:R-:W-:Y:S02]  /*2320*/  I2FP.F32.U32 R4, R4 ;  /* 0x0000000400047245 */ /* 0x000fe40000201000 */
[----:B------:R-:W-:Y:S02]  /*2330*/  IADD3 R25, PT, PT, R5, 0x1, RZ ;  /* 0x0000000105197810 */ /* 0x000fe40007ffe0ff */
[----:B------:R-:W-:Y:S01]  /*2340*/  IADD3 R27, PT, PT, R9, 0x1, RZ ;  /* 0x00000001091b7810 */ /* 0x000fe20007ffe0ff */
[----:B------:R-:W-:Y:S01]  /*2350*/  FADD R26, -R6, 1 ;  /* 0x3f800000061a7421 */ /* 0x000fe20000000100 */
[----:B------:R-:W1:Y:S01]  /*2360*/  LDCU.64 UR8, c[0x0][0x3a0] ;  /* 0x00007400ff0877ac */ /* 0x000e620008000a00 */
[----:B0-----:R-:W-:-:S05]  /*2370*/  IMAD.WIDE.U32 R14, R12, 0x4, R14 ;  /* 0x000000040c0e7825 */ /* 0x001fca00078e000e */
[----:B------:R-:W2:Y:S04]  /*2380*/  LDG.E.CONSTANT R18, desc[UR4][R14.64] ;  /* 0x000000040e127981 */ /* 0x000ea8000c1e9900 */
[----:B------:R-:W3:Y:S04]  /*2390*/  LDG.E.CONSTANT R19, desc[UR4][R14.64+0x4] ;  /* 0x000004040e137981 */ /* 0x000ee8000c1e9900 */
[----:B------:R-:W4:Y:S04]  /*23a0*/  LDG.E.CONSTANT R20, desc[UR4][R14.64+0x8] ;  /* 0x000008040e147981 */ /* 0x000f28000c1e9900 */
[----:B------:R0:W5:Y:S01]  /*23b0*/  LDG.E.CONSTANT R21, desc[UR4][R14.64+0xc] ;  /* 0x00000c040e157981 */ /* 0x000162000c1e9900 */
[C---:B------:R-:W-:Y:S01]  /*23c0*/  FMUL R11, |R4|.reuse, 16777216 ;  /* 0x4b800000040b7820 */ /* 0x040fe20000400200 */
[----:B------:R-:W-:-:S04]  /*23d0*/  FSETP.GEU.AND P0, PT, |R4|, 1.175494350822287508e-38, PT ;  /* 0x008000000400780b */ /* 0x000fc80003f0e200 */
[----:B------:R-:W-:-:S04]  /*23e0*/  FSEL R2, R11, |R4|, !P0 ;  /* 0x400000040b027208 */ /* 0x000fc80004000000 */
[----:B------:R-:W1:Y:S05]  /*23f0*/  MUFU.LG2 R11, R2 ;  /* 0x00000002000b7308 */ /* 0x000e6a0000000c00 */
[----:B-1----:R-:W-:-:S04]  /*2400*/  @!P0 FADD R11, R11, -24 ;  /* 0xc1c000000b0b8421 */ /* 0x002fc80000000000 */
[----:B------:R-:W-:Y:S01]  /*2410*/  FMUL R12, R11, -0.6666666865348815918 ;  /* 0xbf2aaaab0b0c7820 */ /* 0x000fe20000400000 */
[----:B------:R-:W-:-:S03]  /*2420*/  FADD R11, R4, R4 ;  /* 0x00000004040b7221 */ /* 0x000fc60000000000 */
[----:B------:R-:W1:Y:S02]  /*2430*/  MUFU.EX2 R13, R12 ;  /* 0x0000000c000d7308 */ /* 0x000e640000000800 */
[----:B------:R-:W-:Y:S01]  /*2440*/  FSETP.NEU.AND P0, PT, R11, R4, PT ;  /* 0x000000040b00720b */ /* 0x000fe20003f0d000 */
[----:B-1----:R-:W-:Y:S02]  /*2450*/  FMUL R16, |R4|, R13 ;  /* 0x0000000d04107220 */ /* 0x002fe40000400200 */
[----:B------:R-:W1:Y:S02]  /*2460*/  LDC R4, c[0x0][0x360] ;  /* 0x0000d800ff047b82 */ /* 0x000e640000000800 */
[----:B------:R-:W-:-:S04]  /*2470*/  FMUL R13, R13, -R16 ;  /* 0x800000100d0d7220 */ /* 0x000fc80000400000 */
[----:B------:R-:W-:-:S04]  /*2480*/  FFMA R13, R16, R13, 1 ;  /* 0x3f800000100d7423 */ /* 0x000fc8000000000d */
[----:B------:R-:W-:-:S04]  /*2490*/  FMUL R13, R13, 0.3333333432674407959 ;  /* 0x3eaaaaab0d0d7820 */ /* 0x000fc80000400000 */
[----:B------:R-:W-:-:S04]  /*24a0*/  @P0 FFMA R11, R16, R13, R16 ;  /* 0x0000000d100b0223 */ /* 0x000fc80000000010 */
[----:B------:R-:W0:Y:S01]  /*24b0*/  F2I.U32.TRUNC.NTZ R2, R11 ;  /* 0x0000000b00027305 */ /* 0x000e22000020f000 */
[----:B-1----:R-:W-:-:S05]  /*24c0*/  IMAD R4, R4, UR6, R3 ;  /* 0x0000000604047c24 */ /* 0x002fca000f8e0203 */
[----:B------:R-:W-:Y:S02]  /*24d0*/  SHF.L.U32 R4, R4, 0x2, RZ ;  /* 0x0000000204047819 */ /* 0x000fe400000006ff */
[----:B0-----:R-:W0:Y:S01]  /*24e0*/  I2F.U32.RP R14, R2 ;  /* 0x00000002000e7306 */ /* 0x001e220000209000 */
[----:B------:R-:W-:-:S07]  /*24f0*/  IADD3 R15, PT, PT, RZ, -R2, RZ ;  /* 0x80000002ff0f7210 */ /* 0x000fce0007ffe0ff */
[----:B0-----:R-:W0:Y:S02]  /*2500*/  MUFU.RCP R14, R14 ;  /* 0x0000000e000e7308 */ /* 0x001e240000001000 */
[----:B0-----:R-:W-:Y:S01]  /*2510*/  IADD3 R12, PT, PT, R14, 0xffffffe, RZ ;  /* 0x0ffffffe0e0c7810 */ /* 0x001fe20007ffe0ff */
[----:B------:R-:W-:-:S05]  /*2520*/  FADD R14, -R10, 1 ;  /* 0x3f8000000a0e7421 */ /* 0x000fca0000000100 */
[----:B------:R0:W1:Y:S02]  /*2530*/  F2I.FTZ.U32.TRUNC.NTZ R13, R12 ;  /* 0x0000000c000d7305 */ /* 0x000064000021f000 */
[----:B0-----:R-:W-:Y:S02]  /*2540*/  HFMA2 R12, -RZ, RZ, 0, 0 ;  /* 0x00000000ff0c7431 */ /* 0x001fe400000001ff */
[----:B-1----:R-:W-:-:S04]  /*2550*/  IMAD R15, R15, R13, RZ ;  /* 0x0000000d0f0f7224 */ /* 0x002fc800078e02ff */
[----:B------:R-:W-:-:S04]  /*2560*/  IMAD.HI.U32 R16, R13, R15, R12 ;  /* 0x0000000f0d107227 */ /* 0x000fc800078e000c */
[C---:B------:R-:W-:Y:S01]  /*2570*/  FADD R13, -R7.reuse, 1 ;  /* 0x3f800000070d7421 */ /* 0x040fe20000000100 */
[C---:B------:R-:W-:Y:S01]  /*2580*/  FMUL R15, R7.reuse, R10 ;  /* 0x0000000a070f7220 */ /* 0x040fe20000400000 */
[-C--:B------:R-:W-:Y:S02]  /*2590*/  FMUL R7, R7, R14.reuse ;  /* 0x0000000e07077220 */ /* 0x080fe40000400000 */
[----:B------:R-:W-:Y:S01]  /*25a0*/  FMUL R23, R13, R14 ;  /* 0x0000000e0d177220 */ /* 0x000fe20000400000 */
[----:B------:R-:W-:Y:S01]  /*25b0*/  IMAD.HI.U32 R3, R16, R5, RZ ;  /* 0x0000000510037227 */ /* 0x000fe200078e00ff */
[----:B------:R-:W-:-:S03]  /*25c0*/  LOP3.LUT R14, RZ, R2, RZ, 0x33, !PT ;  /* 0x00000002ff0e7212 */ /* 0x000fc600078e33ff */
[-C--:B------:R-:W-:Y:S01]  /*25d0*/  FMUL R22, R26, R15.reuse ;  /* 0x0000000f1a167220 */ /* 0x080fe20000400000 */
[----:B------:R-:W-:Y:S01]  /*25e0*/  FMUL R24, R6, R15 ;  /* 0x0000000f06187220 */ /* 0x000fe20000400000 */
[----:B------:R-:W-:Y:S01]  /*25f0*/  IMAD.HI.U32 R12, R16, R8, RZ ;  /* 0x00000008100c7227 */ /* 0x000fe200078e00ff */
[----:B------:R-:W-:-:S03]  /*2600*/  IADD3 R11, PT, PT, -R3, RZ, RZ ;  /* 0x000000ff030b7210 */ /* 0x000fc60007ffe1ff */
[----:B------:R-:W-:Y:S01]  /*2610*/  FMUL R3, R10, R13 ;  /* 0x0000000d0a037220 */ /* 0x000fe20000400000 */
[----:B------:R-:W-:Y:S01]  /*2620*/  FMUL R15, R23, R26 ;  /* 0x0000001a170f7220 */ /* 0x000fe20000400000 */
[----:B------:R-:W-:Y:S01]  /*2630*/  IMAD.HI.U32 R10, R16, R25, RZ ;  /* 0x00000019100a7227 */ /* 0x000fe200078e00ff */
[----:B------:R-:W-:-:S03]  /*2640*/  IADD3 R17, PT, PT, -R12, RZ, RZ ;  /* 0x000000ff0c117210 */ /* 0x000fc60007ffe1ff */
[C---:B------:R-:W-:Y:S01]  /*2650*/  FMUL R28, R6.reuse, R3 ;  /* 0x00000003061c7220 */ /* 0x040fe20000400000 */
[----:B------:R-:W-:Y:S01]  /*2660*/  FMUL R23, R6, R23 ;  /* 0x0000001706177220 */ /* 0x000fe20000400000 */
[----:B------:R-:W-:Y:S01]  /*2670*/  IMAD R11, R2, R11, R5 ;  /* 0x0000000b020b7224 */ /* 0x000fe200078e0205 */
[----:B------:R-:W-:Y:S01]  /*2680*/  IADD3 R29, PT, PT, -R10, RZ, RZ ;  /* 0x000000ff0a1d7210 */ /* 0x000fe20007ffe1ff */
[----:B------:R-:W-:-:S03]  /*2690*/  IMAD.HI.U32 R5, R16, R9, RZ ;  /* 0x0000000910057227 */ /* 0x000fc600078e00ff */
[----:B------:R-:W-:Y:S01]  /*26a0*/  ISETP.GE.U32.AND P2, PT, R11, R2, PT ;  /* 0x000000020b00720c */ /* 0x000fe20003f46070 */
[----:B------:R-:W-:Y:S01]  /*26b0*/  VIADD R13, R8, 0x1 ;  /* 0x00000001080d7836 */ /* 0x000fe20000000000 */
[----:B------:R-:W-:Y:S01]  /*26c0*/  IADD3 R12, PT, PT, -R5, RZ, RZ ;  /* 0x000000ff050c7210 */ /* 0x000fe20007ffe1ff */
[----:B------:R-:W-:Y:S02]  /*26d0*/  IMAD R17, R2, R17, R8 ;  /* 0x0000001102117224 */ /* 0x000fe400078e0208 */
[----:B------:R-:W-:-:S03]  /*26e0*/  IMAD.HI.U32 R5, R16, R13, RZ ;  /* 0x0000000d10057227 */ /* 0x000fc600078e00ff */
[----:B------:R-:W-:Y:S01]  /*26f0*/  ISETP.GE.U32.AND P3, PT, R17, R2, PT ;  /* 0x000000021100720c */ /* 0x000fe20003f66070 */
[----:B------:R-:W-:Y:S01]  /*2700*/  IMAD.HI.U32 R16, R16, R27, RZ ;  /* 0x0000001b10107227 */ /* 0x000fe200078e00ff */
[----:B------:R-:W-:-:S03]  /*2710*/  IADD3 R5, PT, PT, -R5, RZ, RZ ;  /* 0x000000ff05057210 */ /* 0x000fc60007ffe1ff */
[----:B------:R-:W-:Y:S01]  /*2720*/  IMAD R29, R2, R29, R25 ;  /* 0x0000001d021d7224 */ /* 0x000fe200078e0219 */
[----:B------:R-:W-:Y:S01]  /*2730*/  IADD3 R25, PT, PT, -R16, RZ, RZ ;  /* 0x000000ff10197210 */ /* 0x000fe20007ffe1ff */
[C---:B------:R-:W-:Y:S01]  /*2740*/  IMAD R9, R2.reuse, R12, R9 ;  /* 0x0000000c02097224 */ /* 0x040fe200078e0209 */
[C---:B------:R-:W-:Y:S01]  /*2750*/  @P2 IADD3 R11, PT, PT, -R2.reuse, R11, RZ ;  /* 0x0000000b020b2210 */ /* 0x040fe20007ffe1ff */
[C---:B------:R-:W-:Y:S01]  /*2760*/  IMAD R13, R2.reuse, R5, R13 ;  /* 0x00000005020d7224 */ /* 0x040fe200078e020d */
[-C--:B------:R-:W-:Y:S01]  /*2770*/  ISETP.GE.U32.AND P5, PT, R29, R2.reuse, PT ;  /* 0x000000021d00720c */ /* 0x080fe20003fa6070 */
[----:B------:R-:W-:Y:S01]  /*2780*/  IMAD R5, R2, R25, R27 ;  /* 0x0000001902057224 */ /* 0x000fe200078e021b */
[----:B------:R-:W-:Y:S01]  /*2790*/  ISETP.GE.U32.AND P4, PT, R9, R2, PT ;  /* 0x000000020900720c */ /* 0x000fe20003f86070 */
[----:B------:R-:W-:Y:S01]  /*27a0*/  FMUL R27, R7, R26 ;  /* 0x0000001a071b7220 */ /* 0x000fe20000400000 */
[-C--:B------:R-:W-:Y:S01]  /*27b0*/  ISETP.GE.U32.AND P0, PT, R13, R2.reuse, PT ;  /* 0x000000020d00720c */ /* 0x080fe20003f06070 */
[----:B------:R-:W-:Y:S01]  /*27c0*/  FMUL R25, R6, R7 ;  /* 0x0000000706197220 */ /* 0x000fe20000400000 */
[-C--:B------:R-:W-:Y:S01]  /*27d0*/  ISETP.GE.U32.AND P1, PT, R5, R2.reuse, PT ;  /* 0x000000020500720c */ /* 0x080fe20003f26070 */
[C---:B------:R-:W-:Y:S01]  /*27e0*/  IMAD R7, R2.reuse, R2, RZ ;  /* 0x0000000202077224 */ /* 0x040fe200078e02ff */
[----:B------:R-:W-:Y:S01]  /*27f0*/  @P3 IADD3 R17, PT, PT, -R2, R17, RZ ;  /* 0x0000001102113210 */ /* 0x000fe20007ffe1ff */
[----:B------:R-:W-:Y:S01]  /*2800*/  FMUL R26, R3, R26 ;  /* 0x0000001a031a7220 */ /* 0x000fe20000400000 */
[----:B------:R-:W-:-:S03]  /*2810*/  ISETP.GE.U32.AND P2, PT, R11, R2, PT ;  /* 0x000000020b00720c */ /* 0x000fc60003f46070 */
[C---:B------:R-:W-:Y:S02]  /*2820*/  @P5 IADD3 R29, PT, PT, -R2.reuse, R29, RZ ;  /* 0x0000001d021d5210 */ /* 0x040fe40007ffe1ff */
[C---:B------:R-:W-:Y:S02]  /*2830*/  @P4 IADD3 R9, PT, PT, -R2.reuse, R9, RZ ;  /* 0x0000000902094210 */ /* 0x040fe40007ffe1ff */
[-C--:B------:R-:W-:Y:S02]  /*2840*/  ISETP.GE.U32.AND P5, PT, R17, R2.reuse, PT ;  /* 0x000000021100720c */ /* 0x080fe40003fa6070 */
[-C--:B------:R-:W-:Y:S02]  /*2850*/  ISETP.GE.U32.AND P4, PT, R9, R2.reuse, PT ;  /* 0x000000020900720c */ /* 0x080fe40003f86070 */
[----:B------:R-:W-:Y:S02]  /*2860*/  @P0 IADD3 R13, PT, PT, -R2, R13, RZ ;  /* 0x0000000d020d0210 */ /* 0x000fe40007ffe1ff */
[----:B------:R-:W-:-:S02]  /*2870*/  ISETP.GE.U32.AND P3, PT, R29, R2, PT ;  /* 0x000000021d00720c */ /* 0x000fc40003f66070 */
[C---:B------:R-:W-:Y:S02]  /*2880*/  @P1 IADD3 R5, PT, PT, -R2.reuse, R5, RZ ;  /* 0x0000000502051210 */ /* 0x040fe40007ffe1ff */
[-C--:B------:R-:W-:Y:S02]  /*2890*/  ISETP.GE.U32.AND P1, PT, R13, R2.reuse, PT ;  /* 0x000000020d00720c */ /* 0x080fe40003f26070 */
[C---:B------:R-:W-:Y:S02]  /*28a0*/  ISETP.NE.U32.AND P0, PT, R2.reuse, RZ, PT ;  /* 0x000000ff0200720c */ /* 0x040fe40003f05070 */
[C---:B------:R-:W-:Y:S02]  /*28b0*/  @P2 IADD3 R11, PT, PT, -R2.reuse, R11, RZ ;  /* 0x0000000b020b2210 */ /* 0x040fe40007ffe1ff */
[----:B------:R-:W-:Y:S02]  /*28c0*/  @P5 IADD3 R17, PT, PT, -R2, R17, RZ ;  /* 0x0000001102115210 */ /* 0x000fe40007ffe1ff */
[----:B------:R-:W-:-:S02]  /*28d0*/  ISETP.GE.U32.AND P6, PT, R5, R2, PT ;  /* 0x000000020500720c */ /* 0x000fc40003fc6070 */
[----:B------:R-:W-:Y:S02]  /*28e0*/  @P4 IADD3 R9, PT, PT, -R2, R9, RZ ;  /* 0x0000000902094210 */ /* 0x000fe40007ffe1ff */
[C---:B------:R-:W-:Y:S01]  /*28f0*/  SEL R11, R14.reuse, R11, !P0 ;  /* 0x0000000b0e0b7207 */ /* 0x040fe20004000000 */
[----:B------:R-:W-:Y:S01]  /*2900*/  @P1 IMAD.IADD R13, R13, 0x1, -R2 ;  /* 0x000000010d0d1824 */ /* 0x000fe200078e0a02 */
[----:B------:R-:W-:Y:S02]  /*2910*/  SEL R17, R14, R17, !P0 ;  /* 0x000000110e117207 */ /* 0x000fe40004000000 */
[----:B------:R-:W-:Y:S02]  /*2920*/  @P3 IADD3 R29, PT, PT, -R2, R29, RZ ;  /* 0x0000001d021d3210 */ /* 0x000fe40007ffe1ff */
[----:B------:R-:W-:Y:S01]  /*2930*/  SEL R10, R14, R9, !P0 ;  /* 0x000000090e0a7207 */ /* 0x000fe20004000000 */
[----:B------:R-:W-:Y:S01]  /*2940*/  IMAD R8, R2, R17, R11 ;  /* 0x0000001102087224 */ /* 0x000fe200078e020b */
[----:B------:R-:W-:-:S02]  /*2950*/  SEL R29, R14, R29, !P0 ;  /* 0x0000001d0e1d7207 */ /* 0x000fc40004000000 */
[----:B------:R-:W-:Y:S01]  /*2960*/  LOP3.LUT R9, R4, 0x1c, RZ, 0xc0, !PT ;  /* 0x0000001c04097812 */ /* 0x000fe200078ec0ff */
[CC--:B------:R-:W-:Y:S01]  /*2970*/  IMAD R4, R7.reuse, R10.reuse, R8 ;  /* 0x0000000a07047224 */ /* 0x0c0fe200078e0208 */
[----:B------:R-:W-:Y:S01]  /*2980*/  SEL R13, R14, R13, !P0 ;  /* 0x0000000d0e0d7207 */ /* 0x000fe20004000000 */
[C---:B------:R-:W-:Y:S01]  /*2990*/  IMAD R12, R2.reuse, R17, R29 ;  /* 0x00000011020c7224 */ /* 0x040fe200078e021d */
[----:B------:R-:W-:Y:S02]  /*29a0*/  @P6 IADD3 R5, PT, PT, -R2, R5, RZ ;  /* 0x0000000502056210 */ /* 0x000fe40007ffe1ff */
[----:B------:R-:W-:Y:S01]  /*29b0*/  LEA R3, R4, R9, 0x5 ;  /* 0x0000000904037211 */ /* 0x000fe200078e28ff */
[CC--:B------:R-:W-:Y:S01]  /*29c0*/  IMAD R16, R7.reuse, R10.reuse, R12 ;  /* 0x0000000a07107224 */ /* 0x0c0fe200078e020c */
[----:B------:R-:W-:Y:S01]  /*29d0*/  SEL R14, R14, R5, !P0 ;  /* 0x000000050e0e7207 */ /* 0x000fe20004000000 */
[----:B------:R-:W-:Y:S01]  /*29e0*/  IMAD R11, R2, R13, R11 ;  /* 0x0000000d020b7224 */ /* 0x000fe200078e020b */
[----:B------:R-:W-:Y:S01]  /*29f0*/  IADD3 R3, P0, PT, R0, R3, RZ ;  /* 0x0000000300037210 */ /* 0x000fe20007f1e0ff */
[----:B------:R-:W-:Y:S01]  /*2a00*/  IMAD R13, R2, R13, R29 ;  /* 0x0000000d020d7224 */ /* 0x000fe200078e021d */
[----:B------:R-:W-:Y:S01]  /*2a10*/  LEA R5, R16, R9, 0x5 ;  /* 0x0000000910057211 */ /* 0x000fe200078e28ff */
[CC--:B------:R-:W-:Y:S01]  /*2a20*/  IMAD R6, R7.reuse, R10.reuse, R11 ;  /* 0x0000000a07067224 */ /* 0x0c0fe200078e020b */
[----:B------:R-:W-:Y:S01]  /*2a30*/  IADD3.X R30, PT, PT, RZ, RZ, RZ, P0, !PT ;  /* 0x000000ffff1e7210 */ /* 0x000fe200007fe4ff */
[----:B------:R-:W-:Y:S01]  /*2a40*/  IMAD R10, R7, R10, R13 ;  /* 0x0000000a070a7224 */ /* 0x000fe200078e020d */
[----:B------:R-:W-:Y:S01]  /*2a50*/  LEA R2, P0, R3, UR8, 0x2 ;  /* 0x0000000803027c11 */ /* 0x000fe2000f8010ff */
[CC--:B------:R-:W-:Y:S01]  /*2a60*/  IMAD R8, R7.reuse, R14.reuse, R8 ;  /* 0x0000000e07087224 */ /* 0x0c0fe200078e0208 */
[----:B------:R-:W-:Y:S01]  /*2a70*/  IADD3 R5, P1, PT, R0, R5, RZ ;  /* 0x0000000500057210 */ /* 0x000fe20007f3e0ff */
[----:B------:R-:W-:Y:S01]  /*2a80*/  IMAD R12, R7, R14, R12 ;  /* 0x0000000e070c7224 */ /* 0x000fe200078e020c */
[----:B------:R-:W-:-:S02]  /*2a90*/  LEA R17, R6, R9, 0x5 ;  /* 0x0000000906117211 */ /* 0x000fc400078e28ff */
[----:B------:R-:W-:Y:S02]  /*2aa0*/  LEA.HI.X R3, R3, UR9, R30, 0x2, P0 ;  /* 0x0000000903037c11 */ /* 0x000fe400080f141e */
[----:B------:R-:W-:Y:S02]  /*2ab0*/  IADD3.X R16, PT, PT, RZ, RZ, RZ, P1, !PT ;  /* 0x000000ffff107210 */ /* 0x000fe40000ffe4ff */
[----:B------:R-:W-:Y:S02]  /*2ac0*/  IADD3 R29, P0, PT, R0, R17, RZ ;  /* 0x00000011001d7210 */ /* 0x000fe40007f1e0ff */
[----:B------:R-:W-:Y:S02]  /*2ad0*/  LEA R4, P1, R5, UR8, 0x2 ;  /* 0x0000000805047c11 */ /* 0x000fe4000f8210ff */
[----:B------:R-:W-:Y:S01]  /*2ae0*/  LEA R17, R10, R9, 0x5 ;  /* 0x000000090a117211 */ /* 0x000fe200078e28ff */
[CC--:B------:R-:W-:Y:S01]  /*2af0*/  IMAD R10, R7.reuse, R14.reuse, R11 ;  /* 0x0000000e070a7224 */ /* 0x0c0fe200078e020b */
[----:B------:R-:W-:Y:S01]  /*2b00*/  IADD3.X R30, PT, PT, RZ, RZ, RZ, P0, !PT ;  /* 0x000000ffff1e7210 */ /* 0x000fe200007fe4ff */
[----:B------:R-:W-:Y:S01]  /*2b10*/  IMAD R14, R7, R14, R13 ;  /* 0x0000000e070e7224 */ /* 0x000fe200078e020d */
[----:B------:R-:W-:-:S02]  /*2b20*/  LEA.HI.X R5, R5, UR9, R16, 0x2, P1 ;  /* 0x0000000905057c11 */ /* 0x000fc400088f1410 */
[C---:B------:R-:W-:Y:S02]  /*2b30*/  LEA R6, P0, R29.reuse, UR8, 0x2 ;  /* 0x000000081d067c11 */ /* 0x040fe4000f8010ff */
[----:B------:R-:W-:Y:S02]  /*2b40*/  IADD3 R16, P1, PT, R0, R17, RZ ;  /* 0x0000001100107210 */ /* 0x000fe40007f3e0ff */
[----:B------:R-:W-:Y:S02]  /*2b50*/  LEA.HI.X R7, R29, UR9, R30, 0x2, P0 ;  /* 0x000000091d077c11 */ /* 0x000fe400080f141e */
[----:B------:R-:W-:Y:S02]  /*2b60*/  LEA R13, R8, R9, 0x5 ;  /* 0x00000009080d7211 */ /* 0x000fe400078e28ff */
[----:B------:R-:W-:Y:S02]  /*2b70*/  IADD3.X R31, PT, PT, RZ, RZ, RZ, P1, !PT ;  /* 0x000000ffff1f7210 */ /* 0x000fe40000ffe4ff */
[----:B------:R-:W-:-:S02]  /*2b80*/  LEA R8, P0, R16, UR8, 0x2 ;  /* 0x0000000810087c11 */ /* 0x000fc4000f8010ff */
[-C--:B------:R-:W-:Y:S02]  /*2b90*/  LEA R29, R12, R9.reuse, 0x5 ;  /* 0x000000090c1d7211 */ /* 0x080fe400078e28ff */
[-C--:B------:R-:W-:Y:S02]  /*2ba0*/  LEA R17, R10, R9.reuse, 0x5 ;  /* 0x000000090a117211 */ /* 0x080fe400078e28ff */
[----:B------:R-:W-:Y:S02]  /*2bb0*/  LEA R11, R14, R9, 0x5 ;  /* 0x000000090e0b7211 */ /* 0x000fe400078e28ff */
[----:B------:R-:W-:Y:S02]  /*2bc0*/  LEA.HI.X R9, R16, UR9, R31, 0x2, P0 ;  /* 0x0000000910097c11 */ /* 0x000fe400080f141f */
[----:B------:R-:W-:Y:S01]  /*2bd0*/  IADD3 R13, P0, PT, R0, R13, RZ ;  /* 0x0000000d000d7210 */ /* 0x000fe20007f1e0ff */
[----:B--2---:R-:W-:Y:S01]  /*2be0*/  FMUL R33, R18, R15 ;  /* 0x0000000f12217220 */ /* 0x004fe20000400000 */
[----:B------:R-:W-:-:S02]  /*2bf0*/  IADD3 R29, P1, PT, R0, R29, RZ ;  /* 0x0000001d001d7210 */ /* 0x000fc40007f3e0ff */
[----:B------:R-:W-:Y:S02]  /*2c00*/  IADD3.X R16, PT, PT, RZ, RZ, RZ, P0, !PT ;  /* 0x000000ffff107210 */ /* 0x000fe400007fe4ff */
[----:B------:R-:W-:Y:S02]  /*2c10*/  LEA R10, P0, R13, UR8, 0x2 ;  /* 0x000000080d0a7c11 */ /* 0x000fe4000f8010ff */
[C---:B------:R-:W-:Y:S01]  /*2c20*/  IADD3 R17, P2, PT, R0.reuse, R17, RZ ;  /* 0x0000001100117210 */ /* 0x040fe20007f5e0ff */
[----:B---3--:R-:W-:Y:S01]  /*2c30*/  FMUL R31, R19, R15 ;  /* 0x0000000f131f7220 */ /* 0x008fe20000400000 */
[----:B------:R-:W-:Y:S01]  /*2c40*/  IADD3.X R14, PT, PT, RZ, RZ, RZ, P1, !PT ;  /* 0x000000ffff0e7210 */ /* 0x000fe20000ffe4ff */
[----:B------:R4:W-:Y:S01]  /*2c50*/  REDG.E.ADD.F32.FTZ.RN.STRONG.GPU desc[UR4][R2.64], R33 ;  /* 0x00000021020079a6 */ /* 0x0009e2000c12f304 */
[----:B------:R-:W-:Y:S02]  /*2c60*/  LEA R12, P1, R29, UR8, 0x2 ;  /* 0x000000081d0c7c11 */ /* 0x000fe4000f8210ff */
[----:B------:R-:W-:Y:S01]  /*2c70*/  IADD3 R0, P3, PT, R0, R11, RZ ;  /* 0x0000000b00007210 */ /* 0x000fe20007f7e0ff */
[----:B-----5:R-:W-:Y:S01]  /*2c80*/  FMUL R35, R21, R15 ;  /* 0x0000000f15237220 */ /* 0x020fe20000400000 */
[----:B------:R-:W-:Y:S01]  /*2c90*/  LEA.HI.X R11, R13, UR9, R16, 0x2, P0 ;  /* 0x000000090d0b7c11 */ /* 0x000fe200080f1410 */
[----:B------:R0:W-:Y:S01]  /*2ca0*/  REDG.E.ADD.F32.FTZ.RN.STRONG.GPU desc[UR4][R2.64+0x4], R31 ;  /* 0x0000041f020079a6 */ /* 0x0001e2000c12f304 */
[----:B------:R-:W-:-:S02]  /*2cb0*/  LEA.HI.X R13, R29, UR9, R14, 0x2, P1 ;  /* 0x000000091d0d7c11 */ /* 0x000fc400088f140e */
[----:B------:R-:W-:Y:S02]  /*2cc0*/  IADD3.X R30, PT, PT, RZ, RZ, RZ, P2, !PT ;  /* 0x000000ffff1e7210 */ /* 0x000fe400017fe4ff */
[C---:B------:R-:W-:Y:S02]  /*2cd0*/  LEA R14, P0, R17.reuse, UR8, 0x2 ;  /* 0x00000008110e7c11 */ /* 0x040fe4000f8010ff */
[----:B------:R-:W-:Y:S02]  /*2ce0*/  IADD3.X R29, PT, PT, RZ, RZ, RZ, P3, !PT ;  /* 0x000000ffff1d7210 */ /* 0x000fe40001ffe4ff */
[----:B------:R-:W-:Y:S01]  /*2cf0*/  LEA R16, P1, R0, UR8, 0x2 ;  /* 0x0000000800107c11 */ /* 0x000fe2000f8210ff */
[----:B----4-:R-:W-:Y:S01]  /*2d00*/  FMUL R33, R20, R15 ;  /* 0x0000000f14217220 */ /* 0x010fe20000400000 */
[----:B------:R-:W-:Y:S02]  /*2d10*/  LEA.HI.X R15, R17, UR9, R30, 0x2, P0 ;  /* 0x00000009110f7c11 */ /* 0x000fe400080f141e */
[----:B------:R-:W-:Y:S01]  /*2d20*/  LEA.HI.X R17, R0, UR9, R29, 0x2, P1 ;  /* 0x0000000900117c11 */ /* 0x000fe200088f141d */
[-C--:B------:R-:W-:Y:S01]  /*2d30*/  FMUL R29, R18, R27.reuse ;  /* 0x0000001b121d7220 */ /* 0x080fe20000400000 */
[-C--:B0-----:R-:W-:Y:S01]  /*2d40*/  FMUL R31, R19, R27.reuse ;  /* 0x0000001b131f7220 */ /* 0x081fe20000400000 */
[-C--:B------:R-:W-:Y:S01]  /*2d50*/  FMUL R37, R20, R27.reuse ;  /* 0x0000001b14257220 */ /* 0x080fe20000400000 */
[----:B------:R0:W-:Y:S01]  /*2d60*/  REDG.E.ADD.F32.FTZ.RN.STRONG.GPU desc[UR4][R2.64+0x8], R33 ;  /* 0x00000821020079a6 */ /* 0x0001e2000c12f304 */
[----:B------:R-:W-:Y:S01]  /*2d70*/  FMUL R27, R21, R27 ;  /* 0x0000001b151b7220 */ /* 0x000fe20000400000 */
[----:B------:R-:W-:-:S02]  /*2d80*/  FMUL R0, R18, R26 ;  /* 0x0000001a12007220 */ /* 0x000fc40000400000 */
[----:B------:R1:W-:Y:S04]  /*2d90*/  REDG.E.ADD.F32.FTZ.RN.STRONG.GPU desc[UR4][R2.64+0xc], R35 ;  /* 0x00000c23020079a6 */ /* 0x0003e8000c12f304 */
[----:B------:R2:W-:Y:S01]  /*2da0*/  REDG.E.ADD.F32.FTZ.RN.STRONG.GPU desc[UR4][R4.64], R29 ;  /* 0x0000001d040079a6 */ /* 0x0005e2000c12f304 */
[----:B0-----:R-:W-:-:S03]  /*2db0*/  FMUL R33, R19, R26 ;  /* 0x0000001a13217220 */ /* 0x001fc60000400000 */
[----:B------:R0:W-:Y:S01]  /*2dc0*/  REDG.E.ADD.F32.FTZ.RN.STRONG.GPU desc[UR4][R4.64+0x4], R31 ;  /* 0x0000041f040079a6 */ /* 0x0001e2000c12f304 */
[----:B-1----:R-:W-:-:S03]  /*2dd0*/  FMUL R35, R20, R26 ;  /* 0x0000001a14237220 */ /* 0x002fc60000400000 */
[----:B------:R1:W-:Y:S01]  /*2de0*/  REDG.E.ADD.F32.FTZ.RN.STRONG.GPU desc[UR4][R4.64+0x8], R37 ;  /* 0x00000825040079a6 */ /* 0x0003e2000c12f304 */
[----:B------:R-:W-:-:S03]  /*2df0*/  FMUL R26, R21, R26 ;  /* 0x0000001a151a7220 */ /* 0x000fc60000400000 */
[----:B------:R3:W-:Y:S01]  /*2e00*/  REDG.E.ADD.F32.FTZ.RN.STRONG.GPU desc[UR4][R4.64+0xc], R27 ;  /* 0x00000c1b040079a6 */ /* 0x0007e2000c12f304 */
[----:B------:R-:W-:-:S03]  /*2e10*/  FMUL R2, R18, R22 ;  /* 0x0000001612027220 */ /* 0x000fc60000400000 */
[----:B------:R4:W-:Y:S01]  /*2e20*/  REDG.E.ADD.F32.FTZ.RN.STRONG.GPU desc[UR4][R6.64], R0 ;  /* 0x00000000060079a6 */ /* 0x0009e2000c12f304 */
[----:B--2---:R-:W-:-:S03]  /*2e30*/  FMUL R29, R19, R22 ;  /* 0x00000016131d7220 */ /* 0x004fc60000400000 */
[----:B------:R2:W-:Y:S01]  /*2e40*/  REDG.E.ADD.F32.FTZ.RN.STRONG.GPU desc[UR4][R6.64+0x4], R33 ;  /* 0x00000421060079a6 */ /* 0x0005e2000c12f304 */
[C---:B0-----:R-:W-:Y:S01]  /*2e50*/  FMUL R31, R19.reuse, R23 ;  /* 0x00000017131f7220 */ /* 0x041fe20000400000 */
[C---:B-1----:R-:W-:Y:S02]  /*2e60*/  FMUL R37, R19.reuse, R25 ;  /* 0x0000001913257220 */ /* 0x042fe40000400000 */
[----:B------:R-:W-:Y:S01]  /*2e70*/  REDG.E.ADD.F32.FTZ.RN.STRONG.GPU desc[UR4][R6.64+0x8], R35 ;  /* 0x00000823060079a6 */ /* 0x000fe2000c12f304 */
[----:B---3--:R-:W-:-:S03]  /*2e80*/  FMUL R4, R19, R24 ;  /* 0x0000001813047220 */ /* 0x008fc60000400000 */
[----:B------:R0:W-:Y:S01]  /*2e90*/  REDG.E.ADD.F32.FTZ.RN.STRONG.GPU desc[UR4][R6.64+0xc], R26 ;  /* 0x00000c1a060079a6 */ /* 0x0001e2000c12f304 */
[----:B----4-:R-:W-:Y:S01]  /*2ea0*/  FMUL R0, R19, R28 ;  /* 0x0000001c13007220 */ /* 0x010fe20000400000 */
[CC--:B------:R-:W-:Y:S01]  /*2eb0*/  FMUL R19, R21.reuse, R22.reuse ;  /* 0x0000001615137220 */ /* 0x0c0fe20000400000 */
[-C--:B------:R-:W-:Y:S01]  /*2ec0*/  FMUL R27, R18, R23.reuse ;  /* 0x00000017121b7220 */ /* 0x080fe20000400000 */
[----:B------:R1:W-:Y:S01]  /*2ed0*/  REDG.E.ADD.F32.FTZ.RN.STRONG.GPU desc[UR4][R8.64], R2 ;  /* 0x00000002080079a6 */ /* 0x0003e2000c12f304 */
[CC--:B--2---:R-:W-:Y:S01]  /*2ee0*/  FMUL R33, R20.reuse, R23.reuse ;  /* 0x0000001714217220 */ /* 0x0c4fe20000400000 */
[----:B------:R-:W-:Y:S02]  /*2ef0*/  FMUL R23, R21, R23 ;  /* 0x0000001715177220 */ /* 0x000fe40000400000 */
[----:B------:R-:W-:Y:S01]  /*2f00*/  REDG.E.ADD.F32.FTZ.RN.STRONG.GPU desc[UR4][R8.64+0x4], R29 ;  /* 0x0000041d080079a6 */ /* 0x000fe2000c12f304 */
[----:B0-----:R-:W-:Y:S01]  /*2f10*/  FMUL R7, R20, R22 ;  /* 0x0000001614077220 */ /* 0x001fe20000400000 */
[-C--:B------:R-:W-:Y:S01]  /*2f20*/  FMUL R5, R18, R25.reuse ;  /* 0x0000001912057220 */ /* 0x080fe20000400000 */
[----:B------:R-:W-:-:S03]  /*2f30*/  FMUL R35, R20, R25 ;  /* 0x0000001914237220 */ /* 0x000fc60000400000 */
[----:B------:R-:W-:Y:S01]  /*2f40*/  REDG.E.ADD.F32.FTZ.RN.STRONG.GPU desc[UR4][R8.64+0x8], R7 ;  /* 0x00000807080079a6 */ /* 0x000fe2000c12f304 */
[----:B------:R-:W-:-:S03]  /*2f50*/  FMUL R25, R21, R25 ;  /* 0x0000001915197220 */ /* 0x000fc60000400000 */
[----:B------:R-:W-:Y:S01]  /*2f60*/  REDG.E.ADD.F32.FTZ.RN.STRONG.GPU desc[UR4][R8.64+0xc], R19 ;  /* 0x00000c13080079a6 */ /* 0x000fe2000c12f304 */
[----:B------:R-:W-:-:S03]  /*2f70*/  FMUL R3, R18, R28 ;  /* 0x0000001c12037220 */ /* 0x000fc60000400000 */
[----:B------:R-:W-:Y:S04]  /*2f80*/  REDG.E.ADD.F32.FTZ.RN.STRONG.GPU desc[UR4][R10.64], R27 ;  /* 0x0000001b0a0079a6 */ /* 0x000fe8000c12f304 */
[----:B------:R-:W-:Y:S01]  /*2f90*/  REDG.E.ADD.F32.FTZ.RN.STRONG.GPU desc[UR4][R10.64+0x4], R31 ;  /* 0x0000041f0a0079a6 */ /* 0x000fe2000c12f304 */
[----:B-1----:R-:W-:-:S03]  /*2fa0*/  FMUL R2, R20, R28 ;  /* 0x0000001c14027220 */ /* 0x002fc60000400000 */
[----:B------:R-:W-:Y:S01]  /*2fb0*/  REDG.E.ADD.F32.FTZ.RN.STRONG.GPU desc[UR4][R10.64+0x8], R33 ;  /* 0x000008210a0079a6 */ /* 0x000fe2000c12f304 */
[----:B------:R-:W-:-:S03]  /*2fc0*/  FMUL R28, R21, R28 ;  /* 0x0000001c151c7220 */ /* 0x000fc60000400000 */
[----:B------:R-:W-:Y:S01]  /*2fd0*/  REDG.E.ADD.F32.FTZ.RN.STRONG.GPU desc[UR4][R10.64+0xc], R23 ;  /* 0x00000c170a0079a6 */ /* 0x000fe2000c12f304 */
[----:B------:R-:W-:-:S03]  /*2fe0*/  FMUL R18, R18, R24 ;  /* 0x0000001812127220 */ /* 0x000fc60000400000 */
[----:B------:R-:W-:Y:S04]  /*2ff0*/  REDG.E.ADD.F32.FTZ.RN.STRONG.GPU desc[UR4][R12.64], R5 ;  /* 0x000000050c0079a6 */ /* 0x000fe8000c12f304 */
        /* <DEDUP_REMOVED lines=14> */
.L_x_13:
        /* <DEDUP_REMOVED lines=10> */
.L_x_349:


//--------------------- .text._Z21kernel_input_backwardILj3ELj8EEvPKfS1_Pfjjj --------------------------
	.section	.text._Z21kernel_input_backwardILj3ELj8EEvPKfS1_Pfjjj,"ax",@progbits
	.align	128
        .global         _Z21kernel_input_backwardILj3ELj8EEvPKfS1_Pfjjj
        .type           _Z21kernel_input_backwardILj3ELj8EEvPKfS1_Pfjjj,@function
        .size           _Z21kernel_input_backwardILj3ELj8EEvPKfS1_Pfjjj,(.L_x_350 - _Z21kernel_input_backwardILj3ELj8EEvPKfS1_Pfjjj)
        .other          _Z21kernel_input_backwardILj3ELj8EEvPKfS1_Pfjjj,@"STO_CUDA_ENTRY STV_DEFAULT"
_Z21kernel_input_backwardILj3ELj8EEvPKfS1_Pfjjj:
.text._Z21kernel_input_backwardILj3ELj8EEvPKfS1_Pfjjj:
        /* <DEDUP_REMOVED lines=30> */
.L_x_14:
        /* <DEDUP_REMOVED lines=25> */
[----:B------:R-:W-:Y:S01]  /*0370*/  UIADD3 UR6, UPT, UPT, UR6, 0x1, URZ ;  /* 0x0000000106067890 */ /* 0x000fe2000fffe0ff */
[----:B------:R-:W-:Y:S01]  /*0380*/  IADD3 R8, PT, PT, R8, 0x18, RZ ;  /* 0x0000001808087810 */ /* 0x000fe20007ffe0ff */
[----:B------:R-:W-:-:S02]  /*0390*/  UIADD3 UR4, UPT, UPT, UR4, 0x8, URZ ;  /* 0x0000000804047890 */ /* 0x000fc4000fffe0ff */
[----:B------:R-:W-:Y:S01]  /*03a0*/  UISETP.NE.AND UP0, UPT, UR6, URZ, UPT ;  /* 0x000000ff0600728c */ /* 0x000fe2000bf05270 */
[----:B--2--5:R-:W-:-:S04]  /*03b0*/  FFMA R14, R14, R16, R15 ;  /* 0x000000100e0e7223 */ /* 0x024fc8000000000f */
        /* <DEDUP_REMOVED lines=10> */
.L_x_15:
        /* <DEDUP_REMOVED lines=10> */
.L_x_350:


//--------------------- .text._Z20kernel_grid_backwardILj3ELj8ELj2EEvPKfS1_S1_PKiPffjjjjj --------------------------
	.section	.text._Z20kernel_grid_backwardILj3ELj8ELj2EEvPKfS1_S1_PKiPffjjjjj,"ax",@progbits
	.align	128
        .global         _Z20kernel_grid_backwardILj3ELj8ELj2EEvPKfS1_S1_PKiPffjjjjj
        .type           _Z20kernel_grid_backwardILj3ELj8ELj2EEvPKfS1_S1_PKiPffjjjjj,@function
        .size           _Z20kernel_grid_backwardILj3ELj8ELj2EEvPKfS1_S1_PKiPffjjjjj,(.L_x_351 - _Z20kernel_grid_backwardILj3ELj8ELj2EEvPKfS1_S1_PKiPffjjjjj)
        .other          _Z20kernel_grid_backwardILj3ELj8ELj2EEvPKfS1_S1_PKiPffjjjjj,@"STO_CUDA_ENTRY STV_DEFAULT"
_Z20kernel_grid_backwardILj3ELj8ELj2EEvPKfS1_S1_PKiPffjjjjj:
.text._Z20kernel_grid_backwardILj3ELj8ELj2EEvPKfS1_S1_PKiPffjjjjj:
        /* <DEDUP_REMOVED lines=17> */
[----:B--2---:R-:W2:Y:S04]  /*0110*/  LDG.E.CONSTANT R7, desc[UR4][R6.64] ;  /* 0x0000000406077981 */ /* 0x004ea8000c1e9900 */
[----:B------:R-:W2:Y:S04]  /*0120*/  LDG.E.CONSTANT R12, desc[UR4][R10.64] ;  /* 0x000000040a0c7981 */ /* 0x000ea8000c1e9900 */
[----:B------:R0:W4:Y:S01]  /*0130*/  LDG.E.CONSTANT R9, desc[UR4][R10.64+0x4] ;  /* 0x000004040a097981 */ /* 0x000122000c1e9900 */
[C---:B---3--:R-:W-:Y:S01]  /*0140*/  FMUL R13, |R0|.reuse, 16777216 ;  /* 0x4b800000000d7820 */ /* 0x048fe20000400200 */
[----:B------:R-:W-:Y:S01]  /*0150*/  FSETP.GEU.AND P0, PT, |R0|, 1.175494350822287508e-38, PT ;  /* 0x008000000000780b */ /* 0x000fe20003f0e200 */
[----:B------:R-:W-:-:S03]  /*0160*/  HFMA2 R17, -RZ, RZ, 0.771484375, 0.21533203125 ;  /* 0x3a2c32e4ff117431 */ /* 0x000fc600000001ff */
[----:B------:R-:W-:-:S04]  /*0170*/  FSEL R13, R13, |R0|, !P0 ;  /* 0x400000000d0d7208 */ /* 0x000fc80004000000 */
[----:B------:R-:W-:-:S04]  /*0180*/  IADD3 R8, PT, PT, R13, -0x3f3504f3, RZ ;  /* 0xc0cafb0d0d087810 */ /* 0x000fc80007ffe0ff */
[----:B------:R-:W-:Y:S02]  /*0190*/  LOP3.LUT R16, R8, 0xff800000, RZ, 0xc0, !PT ;  /* 0xff80000008107812 */ /* 0x000fe400078ec0ff */
[----:B------:R-:W-:Y:S02]  /*01a0*/  FSEL R8, RZ, -24, P0 ;  /* 0xc1c00000ff087808 */ /* 0x000fe40000000000 */
[-C--:B------:R-:W-:Y:S02]  /*01b0*/  IADD3 R13, PT, PT, R13, -R16.reuse, RZ ;  /* 0x800000100d0d7210 */ /* 0x080fe40007ffe0ff */
[----:B0-----:R-:W-:-:S03]  /*01c0*/  I2FP.F32.S32 R11, R16 ;  /* 0x00000010000b7245 */ /* 0x001fc60000201400 */
[C---:B------:R-:W-:Y:S01]  /*01d0*/  FADD R15, R13.reuse, 1 ;  /* 0x3f8000000d0f7421 */ /* 0x040fe20000000000 */
[----:B------:R-:W-:Y:S01]  /*01e0*/  FADD R13, R13, -1 ;  /* 0xbf8000000d0d7421 */ /* 0x000fe20000000000 */
[----:B------:R-:W-:-:S03]  /*01f0*/  FFMA R11, R11, 1.1920928955078125e-07, R8 ;  /* 0x340000000b0b7823 */ /* 0x000fc60000000008 */
[----:B------:R-:W-:Y:S01]  /*0200*/  FADD R6, R13, R13 ;  /* 0x0000000d0d067221 */ /* 0x000fe20000000000 */
[----:B------:R-:W0:Y:S03]  /*0210*/  MUFU.RCP R15, R15 ;  /* 0x0000000f000f7308 */ /* 0x000e260000001000 */
[----:B0-----:R-:W-:-:S04]  /*0220*/  FMUL R6, R15, R6 ;  /* 0x000000060f067220 */ /* 0x001fc80000400000 */
[----:B------:R-:W-:Y:S01]  /*0230*/  FADD R8, R13, -R6 ;  /* 0x800000060d087221 */ /* 0x000fe20000000000 */
[----:B------:R-:W-:-:S03]  /*0240*/  FMUL R10, R6, R6 ;  /* 0x00000006060a7220 */ /* 0x000fc60000400000 */
[----:B------:R-:W-:Y:S01]  /*0250*/  FADD R16, R8, R8 ;  /* 0x0000000808107221 */ /* 0x000fe20000000000 */
[----:B------:R-:W-:Y:S01]  /*0260*/  FFMA R8, R6, 1.4426950216293334961, R11 ;  /* 0x3fb8aa3b06087823 */ /* 0x000fe2000000000b */
[C---:B------:R-:W-:Y:S02]  /*0270*/  FFMA R17, R10.reuse, R17, 0.0032181653659790754318 ;  /* 0x3b52e7db0a117423 */ /* 0x040fe40000000011 */
[----:B------:R-:W-:Y:S01]  /*0280*/  FFMA R16, R13, -R6, R16 ;  /* 0x800000060d107223 */ /* 0x000fe20000000010 */
[----:B------:R-:W-:Y:S01]  /*0290*/  FADD R11, R11, -R8 ;  /* 0x800000080b0b7221 */ /* 0x000fe20000000000 */
[----:B------:R-:W-:Y:S01]  /*02a0*/  FFMA R17, R10, R17, 0.018033718690276145935 ;  /* 0x3c93bb730a117423 */ /* 0x000fe20000000011 */
[----:B------:R-:W-:Y:S01]  /*02b0*/  I2FP.F32.U32 R13, R4 ;  /* 0x00000004000d7245 */ /* 0x000fe20000201000 */
[----:B------:R-:W-:Y:S01]  /*02c0*/  FMUL R16, R15, R16 ;  /* 0x000000100f107220 */ /* 0x000fe20000400000 */
[----:B------:R-:W-:Y:S01]  /*02d0*/  FFMA R11, R6, 1.4426950216293334961, R11 ;  /* 0x3fb8aa3b060b7823 */ /* 0x000fe2000000000b */
[----:B------:R-:W-:-:S03]  /*02e0*/  FFMA R17, R10, R17, 0.12022458761930465698 ;  /* 0x3df6384f0a117423 */ /* 0x000fc60000000011 */
[----:B------:R-:W-:Y:S01]  /*02f0*/  FFMA R11, R16, 1.4426950216293334961, R11 ;  /* 0x3fb8aa3b100b7823 */ /* 0x000fe2000000000b */
[----:B------:R-:W-:-:S03]  /*0300*/  FMUL R17, R10, R17 ;  /* 0x000000110a117220 */ /* 0x000fc60000400000 */
[----:B------:R-:W-:Y:S01]  /*0310*/  FFMA R11, R6, 1.9251366722983220825e-08, R11 ;  /* 0x32a55e34060b7823 */ /* 0x000fe2000000000b */
[----:B------:R-:W-:-:S04]  /*0320*/  FMUL R10, R17, 3 ;  /* 0x40400000110a7820 */ /* 0x000fc80000400000 */
[----:B------:R-:W-:-:S04]  /*0330*/  FFMA R10, R16, R10, R11 ;  /* 0x0000000a100a7223 */ /* 0x000fc8000000000b */
[----:B------:R-:W-:-:S04]  /*0340*/  FFMA R17, R6, R17, R10 ;  /* 0x0000001106117223 */ /* 0x000fc8000000000a */
[----:B------:R-:W-:-:S04]  /*0350*/  FADD R10, R8, R17 ;  /* 0x00000011080a7221 */ /* 0x000fc80000000000 */
[----:B------:R-:W-:Y:S01]  /*0360*/  FMUL R6, R13, R10 ;  /* 0x0000000a0d067220 */ /* 0x000fe20000400000 */
[----:B------:R-:W-:-:S03]  /*0370*/  FADD R8, -R8, R10 ;  /* 0x0000000a08087221 */ /* 0x000fc60000000100 */
[----:B------:R-:W0:Y:S01]  /*0380*/  FRND R15, R6 ;  /* 0x00000006000f7307 */ /* 0x000e220000201000 */
[----:B------:R-:W-:Y:S01]  /*0390*/  FADD R8, R17, -R8 ;  /* 0x8000000811087221 */ /* 0x000fe20000000000 */
[C---:B------:R-:W-:Y:S01]  /*03a0*/  FFMA R11, R13.reuse, R10, -R6 ;  /* 0x0000000a0d0b7223 */ /* 0x040fe20000000806 */
[----:B------:R-:W-:Y:S01]  /*03b0*/  IMAD.MOV.U32 R17, RZ, RZ, 0x391fcb8e ;  /* 0x391fcb8eff117424 */ /* 0x000fe200078e00ff */
[C---:B------:R-:W-:Y:S02]  /*03c0*/  FSETP.GT.AND P1, PT, |R6|.reuse, 152, PT ;  /* 0x431800000600780b */ /* 0x040fe40003f24200 */
[----:B------:R-:W-:Y:S01]  /*03d0*/  FFMA R11, R13, R8, R11 ;  /* 0x000000080d0b7223 */ /* 0x000fe2000000000b */
[C---:B------:R-:W-:Y:S01]  /*03e0*/  FSETP.GEU.AND P2, PT, R6.reuse, RZ, PT ;  /* 0x000000ff0600720b */ /* 0x040fe20003f4e000 */
[----:B------:R-:W1:Y:S01]  /*03f0*/  S2R R8, SR_CTAID.Z ;  /* 0x0000000000087919 */ /* 0x000e620000002700 */
[----:B0-----:R-:W-:Y:S01]  /*0400*/  FADD R10, R6, -R15 ;  /* 0x8000000f060a7221 */ /* 0x001fe20000000000 */
[----:B------:R-:W-:-:S03]  /*0410*/  FSETP.GT.AND P0, PT, R15, RZ, PT ;  /* 0x000000ff0f00720b */ /* 0x000fc60003f04000 */
[----:B------:R-:W-:Y:S01]  /*0420*/  FADD R16, R11, R10 ;  /* 0x0000000a0b107221 */ /* 0x000fe20000000000 */
[----:B------:R-:W-:Y:S01]  /*0430*/  FMUL R10, R13, 0.5 ;  /* 0x3f0000000d0a7820 */ /* 0x000fe20000400000 */
[----:B------:R-:W-:Y:S02]  /*0440*/  SEL R18, RZ, 0x83000000, P0 ;  /* 0x83000000ff127807 */ /* 0x000fe40000000000 */
[----:B------:R-:W-:Y:S01]  /*0450*/  FFMA R11, R16, R17, 0.0013391353422775864601 ;  /* 0x3aaf85ed100b7423 */ /* 0x000fe20000000011 */
[----:B------:R-:W-:Y:S01]  /*0460*/  FSETP.NEU.AND P0, PT, R0, 1, PT ;  /* 0x3f8000000000780b */ /* 0x000fe20003f0d000 */
[----:B------:R-:W0:Y:S01]  /*0470*/  F2I.NTZ R17, R6 ;  /* 0x0000000600117305 */ /* 0x000e220000203100 */
[----:B------:R-:W-:Y:S01]  /*0480*/  IADD3 R20, PT, PT, R18, 0x7f000000, RZ ;  /* 0x7f00000012147810 */ /* 0x000fe20007ffe0ff */
[----:B------:R-:W-:Y:S01]  /*0490*/  FFMA R11, R16, R11, 0.0096188392490148544312 ;  /* 0x3c1d9856100b7423 */ /* 0x000fe2000000000b */
[----:B------:R-:W-:-:S03]  /*04a0*/  ISETP.EQ.OR P0, PT, R4, RZ, !P0 ;  /* 0x000000ff0400720c */ /* 0x000fc60004702670 */
[C---:B------:R-:W-:Y:S02]  /*04b0*/  FFMA R11, R16.reuse, R11, 0.055503588169813156128 ;  /* 0x3d6357bb100b7423 */ /* 0x040fe4000000000b */
[----:B------:R-:W3:Y:S02]  /*04c0*/  FRND.TRUNC R10, R10 ;  /* 0x0000000a000a7307 */ /* 0x000ee4000020d000 */
[----:B------:R-:W-:-:S04]  /*04d0*/  FFMA R11, R16, R11, 0.24022644758224487305 ;  /* 0x3e75fdec100b7423 */ /* 0x000fc8000000000b */
[----:B------:R-:W-:Y:S01]  /*04e0*/  FFMA R15, R16, R11, 0.69314718246459960938 ;  /* 0x3f317218100f7423 */ /* 0x000fe2000000000b */
[----:B------:R-:W-:Y:S01]  /*04f0*/  SHF.L.U32 R11, R5, 0x3, RZ ;  /* 0x00000003050b7819 */ /* 0x000fe200000006ff */
[----:B-1----:R-:W-:Y:S02]  /*0500*/  IMAD R5, R8, UR6, R5 ;  /* 0x0000000608057c24 */ /* 0x002fe4000f8e0205 */
[----:B------:R-:W-:Y:S01]  /*0510*/  FFMA R15, R16, R15, 1 ;  /* 0x3f800000100f7423 */ /* 0x000fe2000000000f */
[----:B0-----:R-:W-:Y:S01]  /*0520*/  IMAD R18, R17, 0x800000, -R18 ;  /* 0x0080000011127824 */ /* 0x001fe200078e0a12 */
[----:B------:R-:W-:Y:S01]  /*0530*/  LEA R14, R14, -R11, 0x1 ;  /* 0x8000000b0e0e7211 */ /* 0x000fe200078e08ff */
[----:B------:R-:W-:Y:S02]  /*0540*/  IMAD R5, R5, R3, R4 ;  /* 0x0000000305057224 */ /* 0x000fe400078e0204 */
[----:B------:R-:W-:Y:S01]  /*0550*/  FMUL R15, R15, R20 ;  /* 0x000000140f0f7220 */ /* 0x000fe20000400000 */
[----:B------:R-:W-:Y:S01]  /*0560*/  IMAD R6, R8, UR6, R2 ;  /* 0x0000000608067c24 */ /* 0x000fe2000f8e0202 */
[----:B------:R-:W-:Y:S01]  /*0570*/  MOV R3, 0x3f800000 ;  /* 0x3f80000000037802 */ /* 0x000fe20000000f00 */
[----:B---3--:R-:W-:Y:S01]  /*0580*/  FADD R10, R10, R10 ;  /* 0x0000000a0a0a7221 */ /* 0x008fe20000000000 */
[----:B------:R-:W-:Y:S01]  /*0590*/  FMUL R15, R15, R18 ;  /* 0x000000120f0f7220 */ /* 0x000fe20000400000 */
[----:B------:R-:W-:-:S02]  /*05a0*/  LEA R2, R5, R14, 0x3 ;  /* 0x0000000e05027211 */ /* 0x000fc400078e18ff */
[----:B------:R-:W-:Y:S01]  /*05b0*/  @P1 FSEL R15, RZ, +INF , !P2 ;  /* 0x7f800000ff0f1808 */ /* 0x000fe20005000000 */
[----:B--2---:R-:W-:Y:S01]  /*05c0*/  IMAD R7, R7, R8, R12 ;  /* 0x0000000807077224 */ /* 0x004fe200078e020c */
[----:B----4-:R-:W-:-:S03]  /*05d0*/  IADD3 R12, PT, PT, -R12, R9, RZ ;  /* 0x000000090c0c7210 */ /* 0x010fc60007ffe1ff */
[----:B------:R-:W-:Y:S01]  /*05e0*/  IMAD.SHL.U32 R11, R7, 0x8, RZ ;  /* 0x00000008070b7824 */ /* 0x000fe200078e00ff */
        /* <DEDUP_REMOVED lines=20> */
.L_x_16:
        /* <DEDUP_REMOVED lines=28> */
[----:B------:R-:W-:Y:S01]  /*08f0*/  IMAD.MOV.U32 R19, RZ, RZ, 0x1 ;  /* 0x00000001ff137424 */ /* 0x000fe200078e00ff */
[----:B-1----:R-:W-:Y:S01]  /*0900*/  IADD3 R9, PT, PT, R9, 0x2, RZ ;  /* 0x0000000209097810 */ /* 0x002fe20007ffe0ff */
[----:B0-----:R-:W-:-:S04]  /*0910*/  IMAD.WIDE.U32 R4, R2, 0x4, R4 ;  /* 0x0000000402047825 */ /* 0x001fc800078e0004 */
[----:B------:R-:W-:-:S06]  /*0920*/  HFMA2 R2, -RZ, RZ, 0, 0 ;  /* 0x00000000ff027431 */ /* 0x000fcc00000001ff */
        /* <DEDUP_REMOVED lines=10> */
.L_x_19:
[----:B------:R-:W2:Y:S04]  /*09d0*/  LDG.E.CONSTANT R7, desc[UR4][R4.64] ;  /* 0x0000000404077981 */ /* 0x000ea8000c1e9900 */
[----:B------:R0:W3:Y:S01]  /*09e0*/  LDG.E.CONSTANT R6, desc[UR4][R4.64+0x4] ;  /* 0x0000040404067981 */ /* 0x0000e2000c1e9900 */
[----:B------:R-:W1:Y:S01]  /*09f0*/  I2F.U32.RP R18, R12 ;  /* 0x0000000c00127306 */ /* 0x000e620000209000 */
[-C--:B------:R-:W-:Y:S01]  /*0a00*/  IADD3 R0, PT, PT, RZ, -R12.reuse, RZ ;  /* 0x8000000cff007210 */ /* 0x080fe20007ffe0ff */
[----:B------:R-:W-:Y:S01]  /*0a10*/  IMAD R21, R13, 0x127409f, RZ ;  /* 0x0127409f0d157824 */ /* 0x000fe200078e02ff */
[----:B------:R-:W-:Y:S01]  /*0a20*/  ISETP.GT.U32.AND P1, PT, R19, R12, PT ;  /* 0x0000000c1300720c */ /* 0x000fe20003f24070 */
[----:B------:R-:W-:Y:S01]  /*0a30*/  IMAD R20, R17, 0x4f9ffb7, RZ ;  /* 0x04f9ffb711147824 */ /* 0x000fe200078e02ff */
[----:B------:R-:W-:Y:S01]  /*0a40*/  MOV R19, R0 ;  /* 0x0000000000137202 */ /* 0x000fe20000000f00 */
[----:B------:R-:W4:Y:S01]  /*0a50*/  LDCU.64 UR6, c[0x0][0x3a0] ;  /* 0x00007400ff0677ac */ /* 0x000f220008000a00 */
[----:B------:R-:W-:Y:S01]  /*0a60*/  MOV R0, R2 ;  /* 0x0000000200007202 */ /* 0x000fe20000000f00 */
[----:B------:R-:W-:Y:S01]  /*0a70*/  IMAD.MOV.U32 R2, RZ, RZ, RZ ;  /* 0x000000ffff027224 */ /* 0x000fe200078e00ff */
[----:B------:R-:W-:Y:S01]  /*0a80*/  LOP3.LUT R21, R21, R20, RZ, 0x3c, !PT ;  /* 0x0000001415157212 */ /* 0x000fe200078e3cff */
[----:B------:R-:W-:Y:S01]  /*0a90*/  FADD R24, -R16, 1 ;  /* 0x3f80000010187421 */ /* 0x000fe20000000100 */
[----:B0-----:R-:W-:Y:S01]  /*0aa0*/  LOP3.LUT R4, RZ, R12, RZ, 0x33, !PT ;  /* 0x0000000cff047212 */ /* 0x001fe200078e33ff */
[----:B------:R-:W-:Y:S01]  /*0ab0*/  FADD R23, -R15, 1 ;  /* 0x3f8000000f177421 */ /* 0x000fe20000000100 */
[----:B------:R-:W-:Y:S01]  /*0ac0*/  FADD R22, -R8, 1 ;  /* 0x3f80000008167421 */ /* 0x000fe20000000100 */
[----:B-1----:R-:W0:Y:S02]  /*0ad0*/  MUFU.RCP R18, R18 ;  /* 0x0000001200127308 */ /* 0x002e240000001000 */
[----:B------:R-:W-:Y:S01]  /*0ae0*/  @P1 LOP3.LUT R0, R21, R10, RZ, 0x3c, !PT ;  /* 0x0000000a15001212 */ /* 0x000fe200078e3cff */
[----:B0-----:R-:W-:-:S06]  /*0af0*/  VIADD R3, R18, 0xffffffe ;  /* 0x0ffffffe12037836 */ /* 0x001fcc0000000000 */
[----:B------:R-:W0:Y:S02]  /*0b00*/  F2I.FTZ.U32.TRUNC.NTZ R3, R3 ;  /* 0x0000000300037305 */ /* 0x000e24000021f000 */
[----:B0-----:R-:W-:Y:S02]  /*0b10*/  IMAD R5, R19, R3, RZ ;  /* 0x0000000313057224 */ /* 0x001fe400078e02ff */
[----:B------:R-:W-:Y:S02]  /*0b20*/  FMUL R19, R24, R23 ;  /* 0x0000001718137220 */ /* 0x000fe40000400000 */
[----:B------:R-:W-:-:S06]  /*0b30*/  IMAD.HI.U32 R5, R3, R5, R2 ;  /* 0x0000000503057227 */ /* 0x000fcc00078e0002 */
[----:B------:R-:W-:-:S05]  /*0b40*/  IMAD.HI.U32 R2, R5, R0, RZ ;  /* 0x0000000005027227 */ /* 0x000fca00078e00ff */
[----:B------:R-:W-:-:S05]  /*0b50*/  IADD3 R3, PT, PT, -R2, RZ, RZ ;  /* 0x000000ff02037210 */ /* 0x000fca0007ffe1ff */
[----:B------:R-:W-:-:S05]  /*0b60*/  IMAD R3, R12, R3, R0 ;  /* 0x000000030c037224 */ /* 0x000fca00078e0200 */
[----:B------:R-:W-:-:S13]  /*0b70*/  ISETP.GE.U32.AND P1, PT, R3, R12, PT ;  /* 0x0000000c0300720c */ /* 0x000fda0003f26070 */
[C---:B------:R-:W-:Y:S02]  /*0b80*/  @P1 IADD3 R3, PT, PT, -R12.reuse, R3, RZ ;  /* 0x000000030c031210 */ /* 0x040fe40007ffe1ff */
[----:B------:R-:W-:Y:S02]  /*0b90*/  ISETP.NE.U32.AND P1, PT, R12, RZ, PT ;  /* 0x000000ff0c00720c */ /* 0x000fe40003f25070 */
[----:B------:R-:W-:-:S13]  /*0ba0*/  ISETP.GE.U32.AND P2, PT, R3, R12, PT ;  /* 0x0000000c0300720c */ /* 0x000fda0003f46070 */
[----:B------:R-:W-:-:S04]  /*0bb0*/  @P2 IADD3 R3, PT, PT, -R12, R3, RZ ;  /* 0x000000030c032210 */ /* 0x000fc80007ffe1ff */
[----:B------:R-:W-:-:S05]  /*0bc0*/  SEL R3, R4, R3, !P1 ;  /* 0x0000000304037207 */ /* 0x000fca0004800000 */
[----:B------:R-:W-:-:S05]  /*0bd0*/  IMAD R0, R3, 0x8, R14 ;  /* 0x0000000803007824 */ /* 0x000fca00078e020e */
[----:B------:R-:W-:Y:S01]  /*0be0*/  IADD3 R3, P2, PT, R11, R0, RZ ;  /* 0x000000000b037210 */ /* 0x000fe20007f5e0ff */
[----:B------:R-:W-:-:S03]  /*0bf0*/  FMUL R0, R19, R22 ;  /* 0x0000001613007220 */ /* 0x000fc60000400000 */
[----:B------:R-:W-:Y:S02]  /*0c00*/  IADD3.X R18, PT, PT, RZ, RZ, RZ, P2, !PT ;  /* 0x000000ffff127210 */ /* 0x000fe400017fe4ff */
[----:B----4-:R-:W-:-:S04]  /*0c10*/  LEA R2, P2, R3, UR6, 0x2 ;  /* 0x0000000603027c11 */ /* 0x010fc8000f8410ff */
[----:B------:R-:W-:Y:S01]  /*0c20*/  LEA.HI.X R3, R3, UR7, R18, 0x2, P2 ;  /* 0x0000000703037c11 */ /* 0x000fe200090f1412 */
[----:B------:R-:W-:Y:S01]  /*0c30*/  IMAD.MOV.U32 R29, RZ, RZ, 0x1 ;  /* 0x00000001ff1d7424 */ /* 0x000fe200078e00ff */
[----:B------:R-:W-:Y:S01]  /*0c40*/  MOV R18, RZ ;  /* 0x000000ff00127202 */ /* 0x000fe20000000f00 */
[C---:B--2---:R-:W-:Y:S01]  /*0c50*/  FMUL R25, R0.reuse, R7 ;  /* 0x0000000700197220 */ /* 0x044fe20000400000 */
[----:B---3--:R-:W-:-:S04]  /*0c60*/  FMUL R27, R0, R6 ;  /* 0x00000006001b7220 */ /* 0x008fc80000400000 */
[----:B------:R0:W-:Y:S01]  /*0c70*/  REDG.E.ADD.F32.FTZ.RN.STRONG.GPU desc[UR4][R2.64], R25 ;  /* 0x00000019020079a6 */ /* 0x0001e2000c12f304 */
[----:B------:R-:W-:-:S03]  /*0c80*/  IADD3 R0, PT, PT, R10, 0x1, RZ ;  /* 0x000000010a007810 */ /* 0x000fc60007ffe0ff */
        /* <DEDUP_REMOVED lines=11> */
.L_x_20:
[----:B------:R-:W-:-:S13]  /*0d40*/  ISETP.GT.U32.AND P2, PT, R29, R12, PT ;  /* 0x0000000c1d00720c */ /* 0x000fda0003f44070 */
[----:B------:R-:W-:Y:S01]  /*0d50*/  @P2 LOP3.LUT R18, R21, R0, RZ, 0x3c, !PT ;  /* 0x0000000015122212 */ /* 0x000fe200078e3cff */
[----:B------:R-:W-:-:S04]  /*0d60*/  FMUL R21, R16, R23 ;  /* 0x0000001710157220 */ /* 0x000fc80000400000 */
[----:B0-----:R-:W-:-:S05]  /*0d70*/  IMAD.HI.U32 R2, R5, R18, RZ ;  /* 0x0000001205027227 */ /* 0x001fca00078e00ff */
[----:B------:R-:W-:-:S05]  /*0d80*/  IADD3 R3, PT, PT, -R2, RZ, RZ ;  /* 0x000000ff02037210 */ /* 0x000fca0007ffe1ff */
[----:B------:R-:W-:Y:S02]  /*0d90*/  IMAD R3, R12, R3, R18 ;  /* 0x000000030c037224 */ /* 0x000fe400078e0212 */
[----:B------:R-:W-:-:S03]  /*0da0*/  FMUL R18, R22, R21 ;  /* 0x0000001516127220 */ /* 0x000fc60000400000 */
[----:B------:R-:W-:Y:S01]  /*0db0*/  ISETP.GE.U32.AND P2, PT, R3, R12, PT ;  /* 0x0000000c0300720c */ /* 0x000fe20003f46070 */
[-C--:B------:R-:W-:Y:S01]  /*0dc0*/  FMUL R23, R7, R18.reuse ;  /* 0x0000001207177220 */ /* 0x080fe20000400000 */
[----:B------:R-:W-:-:S11]  /*0dd0*/  FMUL R25, R6, R18 ;  /* 0x0000001206197220 */ /* 0x000fd60000400000 */
[----:B------:R-:W-:-:S05]  /*0de0*/  @P2 IMAD.IADD R3, R3, 0x1, -R12 ;  /* 0x0000000103032824 */ /* 0x000fca00078e0a0c */
[----:B------:R-:W-:-:S13]  /*0df0*/  ISETP.GE.U32.AND P2, PT, R3, R12, PT ;  /* 0x0000000c0300720c */ /* 0x000fda0003f46070 */
[----:B------:R-:W-:-:S04]  /*0e00*/  @P2 IADD3 R3, PT, PT, -R12, R3, RZ ;  /* 0x000000030c032210 */ /* 0x000fc80007ffe1ff */
[----:B------:R-:W-:-:S04]  /*0e10*/  SEL R3, R4, R3, !P1 ;  /* 0x0000000304037207 */ /* 0x000fc80004800000 */
[----:B------:R-:W-:-:S04]  /*0e20*/  LEA R2, R3, R14, 0x3 ;  /* 0x0000000e03027211 */ /* 0x000fc800078e18ff */
[----:B------:R-:W-:-:S04]  /*0e30*/  IADD3 R3, P2, PT, R11, R2, RZ ;  /* 0x000000020b037210 */ /* 0x000fc80007f5e0ff */
[----:B------:R-:W-:Y:S02]  /*0e40*/  IADD3.X R26, PT, PT, RZ, RZ, RZ, P2, !PT ;  /* 0x000000ffff1a7210 */ /* 0x000fe400017fe4ff */
[----:B------:R-:W-:-:S04]  /*0e50*/  LEA R2, P2, R3, UR6, 0x2 ;  /* 0x0000000603027c11 */ /* 0x000fc8000f8410ff */
[----:B------:R-:W-:Y:S01]  /*0e60*/  LEA.HI.X R3, R3, UR7, R26, 0x2, P2 ;  /* 0x0000000703037c11 */ /* 0x000fe200090f141a */
[----:B------:R-:W-:-:S04]  /*0e70*/  HFMA2 R26, -RZ, RZ, 0, 0 ;  /* 0x00000000ff1a7431 */ /* 0x000fc800000001ff */
[----:B------:R0:W-:Y:S01]  /*0e80*/  REDG.E.ADD.F32.FTZ.RN.STRONG.GPU desc[UR4][R2.64], R23 ;  /* 0x00000017020079a6 */ /* 0x0001e2000c12f304 */
[----:B------:R-:W-:-:S03]  /*0e90*/  VIADD R18, R13, 0x1 ;  /* 0x000000010d127836 */ /* 0x000fc60000000000 */
[----:B------:R0:W-:Y:S01]  /*0ea0*/  REDG.E.ADD.F32.FTZ.RN.STRONG.GPU desc[UR4][R2.64+0x4], R25 ;  /* 0x00000419020079a6 */ /* 0x0001e2000c12f304 */
[----:B------:R-:W-:Y:S01]  /*0eb0*/  IMAD R28, R13, 0x127409f, RZ ;  /* 0x0127409f0d1c7824 */ /* 0x000fe200078e02ff */
[----:B------:R-:W-:Y:S01]  /*0ec0*/  MOV R27, 0x1 ;  /* 0x00000001001b7802 */ /* 0x000fe20000000f00 */
[----:B------:R-:W-:Y:S06]  /*0ed0*/  @!P0 BRA `(.L_x_21) ;  /* 0x0000000000248947 */ /* 0x000fec0003800000 */
        /* <DEDUP_REMOVED lines=9> */
.L_x_21:
[----:B------:R-:W-:Y:S01]  /*0f70*/  ISETP.GT.U32.AND P2, PT, R27, R12, PT ;  /* 0x0000000c1b00720c */ /* 0x000fe20003f44070 */
[----:B0-----:R-:W-:Y:S01]  /*0f80*/  FMUL R23, R15, R24 ;  /* 0x000000180f177220 */ /* 0x001fe20000400000 */
[----:B------:R-:W-:-:S03]  /*0f90*/  IADD3 R25, PT, PT, R28, 0x127409f, RZ ;  /* 0x0127409f1c197810 */ /* 0x000fc60007ffe0ff */
[----:B------:R-:W-:Y:S01]  /*0fa0*/  FMUL R22, R22, R23 ;  /* 0x0000001716167220 */ /* 0x000fe20000400000 */
[----:B------:R-:W-:-:S03]  /*0fb0*/  LOP3.LUT R27, R25, R20, RZ, 0x3c, !PT ;  /* 0x00000014191b7212 */ /* 0x000fc600078e3cff */
[-C--:B------:R-:W-:Y:S01]  /*0fc0*/  FMUL R29, R7, R22.reuse ;  /* 0x00000016071d7220 */ /* 0x080fe20000400000 */
[----:B------:R-:W-:-:S03]  /*0fd0*/  FMUL R22, R6, R22 ;  /* 0x0000001606167220 */ /* 0x000fc60000400000 */
[----:B------:R-:W-:-:S05]  /*0fe0*/  @P2 LOP3.LUT R26, R27, R10, RZ, 0x3c, !PT ;  /* 0x0000000a1b1a2212 */ /* 0x000fca00078e3cff */
[----:B------:R-:W-:-:S05]  /*0ff0*/  IMAD.HI.U32 R2, R5, R26, RZ ;  /* 0x0000001a05027227 */ /* 0x000fca00078e00ff */
[----:B------:R-:W-:-:S05]  /*1000*/  IADD3 R3, PT, PT, -R2, RZ, RZ ;  /* 0x000000ff02037210 */ /* 0x000fca0007ffe1ff */
        /* <DEDUP_REMOVED lines=9> */
[----:B------:R-:W-:-:S04]  /*10a0*/  LEA R2, P2, R3, UR6, 0x2 ;  /* 0x0000000603027c11 */ /* 0x000fc8000f8410ff */
[----:B------:R-:W-:Y:S01]  /*10b0*/  LEA.HI.X R3, R3, UR7, R24, 0x2, P2 ;  /* 0x0000000703037c11 */ /* 0x000fe200090f1418 */
[----:B------:R-:W-:-:S04]  /*10c0*/  IMAD.MOV.U32 R26, RZ, RZ, 0x1 ;  /* 0x00000001ff1a7424 */ /* 0x000fc800078e00ff */
[----:B------:R0:W-:Y:S01]  /*10d0*/  REDG.E.ADD.F32.FTZ.RN.STRONG.GPU desc[UR4][R2.64], R29 ;  /* 0x0000001d020079a6 */ /* 0x0001e2000c12f304 */
[----:B------:R-:W-:-:S03]  /*10e0*/  MOV R24, RZ ;  /* 0x000000ff00187202 */ /* 0x000fc60000000f00 */
        /* <DEDUP_REMOVED lines=11> */
.L_x_22:
[----:B------:R-:W-:Y:S01]  /*11a0*/  ISETP.GT.U32.AND P2, PT, R26, R12, PT ;  /* 0x0000000c1a00720c */ /* 0x000fe20003f44070 */
[----:B------:R-:W-:Y:S01]  /*11b0*/  FMUL R15, R16, R15 ;  /* 0x0000000f100f7220 */ /* 0x000fe20000400000 */
[----:B------:R-:W-:Y:S01]  /*11c0*/  FADD R16, -R8, 1 ;  /* 0x3f80000008107421 */ /* 0x000fe20000000100 */
[----:B------:R-:W-:-:S03]  /*11d0*/  VIADD R17, R17, 0x1 ;  /* 0x0000000111117836 */ /* 0x000fc60000000000 */
[----:B------:R-:W-:-:S04]  /*11e0*/  FMUL R16, R16, R15 ;  /* 0x0000000f10107220 */ /* 0x000fc80000400000 */
[----:B0-----:R-:W-:-:S03]  /*11f0*/  FMUL R29, R6, R16 ;  /* 0x00000010061d7220 */ /* 0x001fc60000400000 */
[----:B------:R-:W-:Y:S01]  /*1200*/  @P2 LOP3.LUT R24, R27, R0, RZ, 0x3c, !PT ;  /* 0x000000001b182212 */ /* 0x000fe200078e3cff */
[----:B------:R-:W-:-:S04]  /*1210*/  FMUL R27, R7, R16 ;  /* 0x00000010071b7220 */ /* 0x000fc80000400000 */
[----:B------:R-:W-:-:S05]  /*1220*/  IMAD.HI.U32 R2, R5, R24, RZ ;  /* 0x0000001805027227 */ /* 0x000fca00078e00ff */
[----:B------:R-:W-:-:S05]  /*1230*/  IADD3 R3, PT, PT, -R2, RZ, RZ ;  /* 0x000000ff02037210 */ /* 0x000fca0007ffe1ff */
[----:B------:R-:W-:-:S05]  /*1240*/  IMAD R3, R12, R3, R24 ;  /* 0x000000030c037224 */ /* 0x000fca00078e0218 */
[----:B------:R-:W-:-:S13]  /*1250*/  ISETP.GE.U32.AND P2, PT, R3, R12, PT ;  /* 0x0000000c0300720c */ /* 0x000fda0003f46070 */
        /* <DEDUP_REMOVED lines=18> */
[-C--:B------:R-:W-:Y:S02]  /*1380*/  IMAD R22, R9, R9.reuse, RZ ;  /* 0x0000000909167224 */ /* 0x080fe400078e02ff */
[----:B------:R-:W-:-:S03]  /*1390*/  IMAD R16, R13, R9, R10 ;  /* 0x000000090d107224 */ /* 0x000fc600078e020a */
[----:B------:R-:W-:-:S13]  /*13a0*/  ISETP.GT.U32.AND P2, PT, R22, R12, PT ;  /* 0x0000000c1600720c */ /* 0x000fda0003f44070 */
[-C--:B------:R-:W-:Y:S02]  /*13b0*/  @!P2 IMAD R16, R17, R22.reuse, R16 ;  /* 0x000000161110a224 */ /* 0x080fe400078e0210 */
[----:B------:R-:W-:-:S07]  /*13c0*/  @!P2 IMAD R22, R9, R22, RZ ;  /* 0x000000160916a224 */ /* 0x000fce00078e02ff */
.L_x_23:
[----:B------:R-:W-:Y:S01]  /*13d0*/  ISETP.GT.U32.AND P2, PT, R22, R12, PT ;  /* 0x0000000c1600720c */ /* 0x000fe20003f44070 */
[----:B0-----:R-:W-:Y:S01]  /*13e0*/  IMAD R27, R13, 0x127409f, RZ ;  /* 0x0127409f0d1b7824 */ /* 0x001fe200078e02ff */
[----:B------:R-:W-:Y:S01]  /*13f0*/  IADD3 R20, PT, PT, R20, 0x4f9ffb7, RZ ;  /* 0x04f9ffb714147810 */ /* 0x000fe20007ffe0ff */
[----:B------:R-:W-:-:S03]  /*1400*/  FMUL R19, R8, R19 ;  /* 0x0000001308137220 */ /* 0x000fc60000400000 */
        /* <DEDUP_REMOVED lines=11> */
[----:B------:R-:W-:-:S05]  /*14c0*/  SEL R3, R4, R3, !P1 ;  /* 0x0000000304037207 */ /* 0x000fca0004800000 */
[----:B------:R-:W-:-:S05]  /*14d0*/  IMAD R2, R3, 0x8, R14 ;  /* 0x0000000803027824 */ /* 0x000fca00078e020e */
[----:B------:R-:W-:-:S04]  /*14e0*/  IADD3 R3, P2, PT, R11, R2, RZ ;  /* 0x000000020b037210 */ /* 0x000fc80007f5e0ff */
[----:B------:R-:W-:Y:S02]  /*14f0*/  IADD3.X R16, PT, PT, RZ, RZ, RZ, P2, !PT ;  /* 0x000000ffff107210 */ /* 0x000fe400017fe4ff */
[----:B------:R-:W-:-:S04]  /*1500*/  LEA R2, P2, R3, UR6, 0x2 ;  /* 0x0000000603027c11 */ /* 0x000fc8000f8410ff */
[----:B------:R-:W-:-:S05]  /*1510*/  LEA.HI.X R3, R3, UR7, R16, 0x2, P2 ;  /* 0x0000000703037c11 */ /* 0x000fca00090f1410 */
[----:B------:R0:W-:Y:S01]  /*1520*/  REDG.E.ADD.F32.FTZ.RN.STRONG.GPU desc[UR4][R2.64], R29 ;  /* 0x0000001d020079a6 */ /* 0x0001e2000c12f304 */
[----:B------:R-:W-:-:S03]  /*1530*/  MOV R16, RZ ;  /* 0x000000ff00107202 */ /* 0x000fc60000000f00 */
[----:B------:R0:W-:Y:S01]  /*1540*/  REDG.E.ADD.F32.FTZ.RN.STRONG.GPU desc[UR4][R2.64+0x4], R19 ;  /* 0x00000413020079a6 */ /* 0x0001e2000c12f304 */
[----:B------:R-:W-:Y:S01]  /*1550*/  MOV R22, 0x1 ;  /* 0x0000000100167802 */ /* 0x000fe20000000f00 */
[----:B------:R-:W-:Y:S06]  /*1560*/  @!P0 BRA `(.L_x_24) ;  /* 0x0000000000248947 */ /* 0x000fec0003800000 */
        /* <DEDUP_REMOVED lines=9> */
.L_x_24:
[----:B------:R-:W-:Y:S01]  /*1600*/  ISETP.GT.U32.AND P2, PT, R22, R12, PT ;  /* 0x0000000c1600720c */ /* 0x000fe20003f44070 */
[----:B------:R-:W-:-:S04]  /*1610*/  FMUL R21, R8, R21 ;  /* 0x0000001508157220 */ /* 0x000fc80000400000 */
[-C--:B------:R-:W-:Y:S01]  /*1620*/  FMUL R13, R7, R21.reuse ;  /* 0x00000015070d7220 */ /* 0x080fe20000400000 */
[----:B------:R-:W-:-:S07]  /*1630*/  FMUL R21, R6, R21 ;  /* 0x0000001506157220 */ /* 0x000fce0000400000 */
[----:B------:R-:W-:-:S05]  /*1640*/  @P2 LOP3.LUT R16, R27, R0, RZ, 0x3c, !PT ;  /* 0x000000001b102212 */ /* 0x000fca00078e3cff */
[----:B0-----:R-:W-:-:S05]  /*1650*/  IMAD.HI.U32 R2, R5, R16, RZ ;  /* 0x0000001005027227 */ /* 0x001fca00078e00ff */
        /* <DEDUP_REMOVED lines=10> */
[----:B------:R-:W-:-:S04]  /*1700*/  LEA R2, P2, R3, UR6, 0x2 ;  /* 0x0000000603027c11 */ /* 0x000fc8000f8410ff */
[----:B------:R-:W-:Y:S01]  /*1710*/  LEA.HI.X R3, R3, UR7, R16, 0x2, P2 ;  /* 0x0000000703037c11 */ /* 0x000fe200090f1410 */
[----:B------:R-:W-:-:S04]  /*1720*/  HFMA2 R16, -RZ, RZ, 0, 0 ;  /* 0x00000000ff107431 */ /* 0x000fc800000001ff */
        /* <DEDUP_REMOVED lines=13> */
.L_x_25:
[----:B------:R-:W-:Y:S01]  /*1800*/  ISETP.GT.U32.AND P2, PT, R19, R12, PT ;  /* 0x0000000c1300720c */ /* 0x000fe20003f44070 */
[----:B------:R-:W-:Y:S01]  /*1810*/  FMUL R23, R8, R23 ;  /* 0x0000001708177220 */ /* 0x000fe20000400000 */
[----:B------:R-:W-:-:S03]  /*1820*/  LOP3.LUT R25, R25, R20, RZ, 0x3c, !PT ;  /* 0x0000001419197212 */ /* 0x000fc600078e3cff */
[-C--:B0-----:R-:W-:Y:S01]  /*1830*/  FMUL R13, R7, R23.reuse ;  /* 0x00000017070d7220 */ /* 0x081fe20000400000 */
[----:B------:R-:W-:-:S07]  /*1840*/  FMUL R23, R6, R23 ;  /* 0x0000001706177220 */ /* 0x000fce0000400000 */
[----:B------:R-:W-:-:S05]  /*1850*/  @P2 LOP3.LUT R16, R25, R10, RZ, 0x3c, !PT ;  /* 0x0000000a19102212 */ /* 0x000fca00078e3cff */
[----:B------:R-:W-:-:S04]  /*1860*/  IMAD.HI.U32 R2, R5, R16, RZ ;  /* 0x0000001005027227 */ /* 0x000fc800078e00ff */
[----:B------:R-:W-:-:S04]  /*1870*/  IMAD.MOV R3, RZ, RZ, -R2 ;  /* 0x000000ffff037224 */ /* 0x000fc800078e0a02 */
        /* <DEDUP_REMOVED lines=11> */
[----:B------:R-:W-:-:S04]  /*1930*/  IMAD.MOV.U32 R10, RZ, RZ, RZ ;  /* 0x000000ffff0a7224 */ /* 0x000fc800078e00ff */
        /* <DEDUP_REMOVED lines=13> */
.L_x_26:
[----:B------:R-:W-:-:S13]  /*1a10*/  ISETP.GT.U32.AND P0, PT, R19, R12, PT ;  /* 0x0000000c1300720c */ /* 0x000fda0003f04070 */
[----:B------:R-:W-:-:S05]  /*1a20*/  @P0 LOP3.LUT R10, R25, R0, RZ, 0x3c, !PT ;  /* 0x00000000190a0212 */ /* 0x000fca00078e3cff */
[----:B------:R-:W-:-:S05]  /*1a30*/  IMAD.HI.U32 R5, R5, R10, RZ ;  /* 0x0000000a05057227 */ /* 0x000fca00078e00ff */
[----:B------:R-:W-:-:S05]  /*1a40*/  IADD3 R5, PT, PT, -R5, RZ, RZ ;  /* 0x000000ff05057210 */ /* 0x000fca0007ffe1ff */
[----:B0-----:R-:W-:Y:S02]  /*1a50*/  IMAD R3, R12, R5, R10 ;  /* 0x000000050c037224 */ /* 0x001fe400078e020a */
        /* <DEDUP_REMOVED lines=14> */
[----:B------:R-:W-:Y:S01]  /*1b40*/  REDG.E.ADD.F32.FTZ.RN.STRONG.GPU desc[UR4][R2.64+0x4], R5 ;  /* 0x00000405020079a6 */ /* 0x000fe2000c12f304 */
[----:B------:R-:W-:Y:S05]  /*1b50*/  EXIT ;  /* 0x000000000000794d */ /* 0x000fea0003800000 */
.L_x_18:
[----:B------:R-:W0:Y:S01]  /*1b60*/  LDC.64 R4, c[0x0][0x380] ;  /* 0x0000e000ff047b82 */ /* 0x000e220000000a00 */
[----:B------:R-:W1:Y:S01]  /*1b70*/  LDCU.64 UR6, c[0x0][0x3a0] ;  /* 0x00007400ff0677ac */ /* 0x000e620008000a00 */
[----:B0-----:R-:W-:-:S05]  /*1b80*/  IMAD.WIDE.U32 R6, R2, 0x4, R4 ;  /* 0x0000000402067825 */ /* 0x001fca00078e0004 */
[----:B------:R-:W2:Y:S04]  /*1b90*/  LDG.E.CONSTANT R4, desc[UR4][R6.64] ;  /* 0x0000000406047981 */ /* 0x000ea8000c1e9900 */
[----:B------:R0:W3:Y:S01]  /*1ba0*/  LDG.E.CONSTANT R0, desc[UR4][R6.64+0x4] ;  /* 0x0000040406007981 */ /* 0x0000e2000c1e9900 */
[----:B------:R-:W-:Y:S01]  /*1bb0*/  IADD3 R11, P0, PT, R14, R11, RZ ;  /* 0x0000000b0e0b7210 */ /* 0x000fe20007f1e0ff */
[----:B------:R-:W-:Y:S01]  /*1bc0*/  FADD R9, -R15, 1 ;  /* 0x3f8000000f097421 */ /* 0x000fe20000000100 */
[----:B------:R-:W-:Y:S01]  /*1bd0*/  FADD R12, -R16, 1 ;  /* 0x3f800000100c7421 */ /* 0x000fe20000000100 */
[----:B------:R-:W-:Y:S01]  /*1be0*/  FADD R14, -R8, 1 ;  /* 0x3f800000080e7421 */ /* 0x000fe20000000100 */
[----:B------:R-:W-:Y:S01]  /*1bf0*/  IADD3.X R10, PT, PT, RZ, RZ, RZ, P0, !PT ;  /* 0x000000ffff0a7210 */ /* 0x000fe200007fe4ff */
[-C--:B------:R-:W-:Y:S01]  /*1c00*/  FMUL R13, R16, R9.reuse ;  /* 0x00000009100d7220 */ /* 0x080fe20000400000 */
[----:B-1----:R-:W-:Y:S01]  /*1c10*/  LEA R2, P0, R11, UR6, 0x2 ;  /* 0x000000060b027c11 */ /* 0x002fe2000f8010ff */
[----:B------:R-:W-:Y:S01]  /*1c20*/  FMUL R9, R12, R9 ;  /* 0x000000090c097220 */ /* 0x000fe20000400000 */
[----:B------:R-:W-:Y:S01]  /*1c30*/  FMUL R17, R15, R12 ;  /* 0x0000000c0f117220 */ /* 0x000fe20000400000 */
[----:B------:R-:W-:Y:S01]  /*1c40*/  FMUL R5, R16, R15 ;  /* 0x0000000f10057220 */ /* 0x000fe20000400000 */
[----:B------:R-:W-:Y:S01]  /*1c50*/  LEA.HI.X R3, R11, UR7, R10, 0x2, P0 ;  /* 0x000000070b037c11 */ /* 0x000fe200080f140a */
[-C--:B------:R-:W-:Y:S01]  /*1c60*/  FMUL R11, R9, R14.reuse ;  /* 0x0000000e090b7220 */ /* 0x080fe20000400000 */
[-C--:B------:R-:W-:Y:S01]  /*1c70*/  FMUL R15, R13, R14.reuse ;  /* 0x0000000e0d0f7220 */ /* 0x080fe20000400000 */
[----:B------:R-:W-:Y:S01]  /*1c80*/  FMUL R23, R8, R9 ;  /* 0x0000000908177220 */ /* 0x000fe20000400000 */
[----:B------:R-:W-:Y:S01]  /*1c90*/  FMUL R19, R17, R14 ;  /* 0x0000000e11137220 */ /* 0x000fe20000400000 */
[----:B0-----:R-:W-:Y:S01]  /*1ca0*/  FMUL R7, R14, R5 ;  /* 0x000000050e077220 */ /* 0x001fe20000400000 */
[C---:B------:R-:W-:Y:S01]  /*1cb0*/  FMUL R27, R8.reuse, R13 ;  /* 0x0000000d081b7220 */ /* 0x040fe20000400000 */
[C---:B------:R-:W-:Y:S01]  /*1cc0*/  FMUL R5, R8.reuse, R5 ;  /* 0x0000000508057220 */ /* 0x040fe20000400000 */
[----:B------:R-:W-:Y:S01]  /*1cd0*/  FMUL R8, R8, R17 ;  /* 0x0000001108087220 */ /* 0x000fe20000400000 */
[C---:B--2---:R-:W-:Y:S01]  /*1ce0*/  FMUL R9, R4.reuse, R11 ;  /* 0x0000000b04097220 */ /* 0x044fe20000400000 */
[----:B------:R-:W-:Y:S01]  /*1cf0*/  FMUL R13, R4, R15 ;  /* 0x0000000f040d7220 */ /* 0x000fe20000400000 */
[C---:B---3--:R-:W-:Y:S01]  /*1d00*/  FMUL R11, R0.reuse, R11 ;  /* 0x0000000b000b7220 */ /* 0x048fe20000400000 */
[----:B------:R-:W-:Y:S01]  /*1d10*/  FMUL R15, R0, R15 ;  /* 0x0000000f000f7220 */ /* 0x000fe20000400000 */
[-C--:B------:R-:W-:Y:S01]  /*1d20*/  FMUL R17, R4, R19.reuse ;  /* 0x0000001304117220 */ /* 0x080fe20000400000 */
[----:B------:R0:W-:Y:S01]  /*1d30*/  REDG.E.ADD.F32.FTZ.RN.STRONG.GPU desc[UR4][R2.64], R9 ;  /* 0x00000009020079a6 */ /* 0x0001e2000c12f304 */
[----:B------:R-:W-:Y:S01]  /*1d40*/  FMUL R19, R0, R19 ;  /* 0x0000001300137220 */ /* 0x000fe20000400000 */
[-C--:B------:R-:W-:Y:S01]  /*1d50*/  FMUL R21, R4, R7.reuse ;  /* 0x0000000704157220 */ /* 0x080fe20000400000 */
[----:B------:R-:W-:Y:S01]  /*1d60*/  FMUL R7, R0, R7 ;  /* 0x0000000700077220 */ /* 0x000fe20000400000 */
[----:B------:R-:W-:Y:S01]  /*1d70*/  REDG.E.ADD.F32.FTZ.RN.STRONG.GPU desc[UR4][R2.64+0x4], R11 ;  /* 0x0000040b020079a6 */ /* 0x000fe2000c12f304 */
[-C--:B------:R-:W-:Y:S01]  /*1d80*/  FMUL R25, R4, R23.reuse ;  /* 0x0000001704197220 */ /* 0x080fe20000400000 */
[----:B------:R-:W-:Y:S01]  /*1d90*/  FMUL R23, R0, R23 ;  /* 0x0000001700177220 */ /* 0x000fe20000400000 */
[-C--:B------:R-:W-:Y:S01]  /*1da0*/  FMUL R29, R4, R27.reuse ;  /* 0x0000001b041d7220 */ /* 0x080fe20000400000 */
[----:B------:R-:W-:Y:S01]  /*1db0*/  REDG.E.ADD.F32.FTZ.RN.STRONG.GPU desc[UR4][R2.64], R13 ;  /* 0x0000000d020079a6 */ /* 0x000fe2000c12f304 */
[----:B------:R-:W-:Y:S01]  /*1dc0*/  FMUL R27, R0, R27 ;  /* 0x0000001b001b7220 */ /* 0x000fe20000400000 */
[CC--:B------:R-:W-:Y:S01]  /*1dd0*/  FMUL R6, R4.reuse, R8.reuse ;  /* 0x0000000804067220 */ /* 0x0c0fe20000400000 */
[-C--:B------:R-:W-:Y:S01]  /*1de0*/  FMUL R4, R4, R5.reuse ;  /* 0x0000000504047220 */ /* 0x080fe20000400000 */
[----:B------:R-:W-:Y:S01]  /*1df0*/  REDG.E.ADD.F32.FTZ.RN.STRONG.GPU desc[UR4][R2.64+0x4], R15 ;  /* 0x0000040f020079a6 */ /* 0x000fe2000c12f304 */
[C---:B0-----:R-:W-:Y:S01]  /*1e00*/  FMUL R9, R0.reuse, R8 ;  /* 0x0000000800097220 */ /* 0x041fe20000400000 */
[----:B------:R-:W-:-:S02]  /*1e10*/  FMUL R5, R0, R5 ;  /* 0x0000000500057220 */ /* 0x000fc40000400000 */
        /* <DEDUP_REMOVED lines=13> */
.L_x_17:
[----:B------:R-:W0:Y:S01]  /*1ef0*/  LDC.64 R4, c[0x0][0x380] ;  /* 0x0000e000ff047b82 */ /* 0x000e220000000a00 */
[----:B------:R-:W-:Y:S01]  /*1f00*/  I2FP.F32.U32 R12, R12 ;  /* 0x0000000c000c7245 */ /* 0x000fe20000201000 */
[----:B------:R-:W1:Y:S01]  /*1f10*/  LDCU.64 UR6, c[0x0][0x3a0] ;  /* 0x00007400ff0677ac */ /* 0x000e620008000a00 */
[----:B0-----:R-:W-:-:S05]  /*1f20*/  IMAD.WIDE.U32 R4, R2, 0x4, R4 ;  /* 0x0000000402047825 */ /* 0x001fca00078e0004 */
[----:B------:R-:W2:Y:S04]  /*1f30*/  LDG.E.CONSTANT R0, desc[UR4][R4.64] ;  /* 0x0000000404007981 */ /* 0x000ea8000c1e9900 */
[----:B------:R0:W3:Y:S01]  /*1f40*/  LDG.E.CONSTANT R2, desc[UR4][R4.64+0x4] ;  /* 0x0000040404027981 */ /* 0x0000e2000c1e9900 */
[C---:B------:R-:W-:Y:S01]  /*1f50*/  FMUL R3, |R12|.reuse, 16777216 ;  /* 0x4b8000000c037820 */ /* 0x040fe20000400200 */
[----:B------:R-:W-:Y:S01]  /*1f60*/  FSETP.GEU.AND P0, PT, |R12|, 1.175494350822287508e-38, PT ;  /* 0x008000000c00780b */ /* 0x000fe20003f0e200 */
[----:B------:R-:W-:Y:S01]  /*1f70*/  FADD R22, -R16, 1 ;  /* 0x3f80000010167421 */ /* 0x000fe20000000100 */
[----:B------:R-:W-:Y:S02]  /*1f80*/  IADD3 R27, PT, PT, R10, 0x1, RZ ;  /* 0x000000010a1b7810 */ /* 0x000fe40007ffe0ff */
[----:B------:R-:W-:Y:S01]  /*1f90*/  FSEL R6, R3, |R12|, !P0 ;  /* 0x4000000c03067208 */ /* 0x000fe20004000000 */
[----:B------:R-:W-:-:S03]  /*1fa0*/  FMUL R29, R15, R22 ;  /* 0x000000160f1d7220 */ /* 0x000fc60000400000 */
[----:B------:R-:W4:Y:S01]  /*1fb0*/  MUFU.LG2 R3, R6 ;  /* 0x0000000600037308 */ /* 0x000f220000000c00 */
[----:B0-----:R-:W-:-:S04]  /*1fc0*/  HFMA2 R4, -RZ, RZ, 0, 0 ;  /* 0x00000000ff047431 */ /* 0x001fc800000001ff */
[----:B----4-:R-:W-:-:S04]  /*1fd0*/  @!P0 FADD R3, R3, -24 ;  /* 0xc1c0000003038421 */ /* 0x010fc80000000000 */
[----:B------:R-:W-:Y:S01]  /*1fe0*/  FMUL R7, R3, -0.6666666865348815918 ;  /* 0xbf2aaaab03077820 */ /* 0x000fe20000400000 */
[----:B------:R-:W-:-:S05]  /*1ff0*/  FADD R3, R12, R12 ;  /* 0x0000000c0c037221 */ /* 0x000fca0000000000 */
[----:B------:R-:W0:Y:S01]  /*2000*/  MUFU.EX2 R7, R7 ;  /* 0x0000000700077308 */ /* 0x000e220000000800 */
[----:B------:R-:W-:Y:S01]  /*2010*/  FSETP.NEU.AND P0, PT, R3, R12, PT ;  /* 0x0000000c0300720b */ /* 0x000fe20003f0d000 */
[----:B0-----:R-:W-:-:S04]  /*2020*/  FMUL R18, |R12|, R7 ;  /* 0x000000070c127220 */ /* 0x001fc80000400200 */
[----:B------:R-:W-:-:S04]  /*2030*/  FMUL R5, R7, -R18 ;  /* 0x8000001207057220 */ /* 0x000fc80000400000 */
[----:B------:R-:W-:-:S04]  /*2040*/  FFMA R5, R18, R5, 1 ;  /* 0x3f80000012057423 */ /* 0x000fc80000000005 */
[----:B------:R-:W-:-:S04]  /*2050*/  FMUL R5, R5, 0.3333333432674407959 ;  /* 0x3eaaaaab05057820 */ /* 0x000fc80000400000 */
[----:B------:R-:W-:-:S04]  /*2060*/  @P0 FFMA R3, R18, R5, R18 ;  /* 0x0000000512030223 */ /* 0x000fc80000000012 */
[----:B------:R-:W0:Y:S08]  /*2070*/  F2I.U32.TRUNC.NTZ R6, R3 ;  /* 0x0000000300067305 */ /* 0x000e30000020f000 */
[----:B0-----:R-:W0:Y:S01]  /*2080*/  I2F.U32.RP R9, R6 ;  /* 0x0000000600097306 */ /* 0x001e220000209000 */
[-C--:B------:R-:W-:Y:S01]  /*2090*/  IADD3 R7, PT, PT, RZ, -R6.reuse, RZ ;  /* 0x80000006ff077210 */ /* 0x080fe20007ffe0ff */
[----:B------:R-:W-:-:S06]  /*20a0*/  IMAD R25, R6, R6, RZ ;  /* 0x0000000606197224 */ /* 0x000fcc00078e02ff */
[----:B0-----:R-:W0:Y:S02]  /*20b0*/  MUFU.RCP R9, R9 ;  /* 0x0000000900097308 */ /* 0x001e240000001000 */
[----:B0-----:R-:W-:Y:S01]  /*20c0*/  VIADD R5, R9, 0xffffffe ;  /* 0x0ffffffe09057836 */ /* 0x001fe20000000000 */
[----:B------:R-:W-:-:S05]  /*20d0*/  IADD3 R9, PT, PT, R17, 0x1, RZ ;  /* 0x0000000111097810 */ /* 0x000fca0007ffe0ff */
[----:B------:R-:W0:Y:S02]  /*20e0*/  F2I.FTZ.U32.TRUNC.NTZ R5, R5 ;  /* 0x0000000500057305 */ /* 0x000e24000021f000 */
[----:B0-----:R-:W-:-:S04]  /*20f0*/  IMAD R7, R7, R5, RZ ;  /* 0x0000000507077224 */ /* 0x001fc800078e02ff */
[----:B------:R-:W-:-:S06]  /*2100*/  IMAD.HI.U32 R4, R5, R7, R4 ;  /* 0x0000000705047227 */ /* 0x000fcc00078e0004 */
[----:B------:R-:W-:-:S04]  /*2110*/  IMAD.HI.U32 R7, R4, R10, RZ ;  /* 0x0000000a04077227 */ /* 0x000fc800078e00ff */
[----:B------:R-:W-:Y:S01]  /*2120*/  IMAD.HI.U32 R3, R4, R13, RZ ;  /* 0x0000000d04037227 */ /* 0x000fe200078e00ff */
[----:B------:R-:W-:-:S03]  /*2130*/  IADD3 R7, PT, PT, -R7, RZ, RZ ;  /* 0x000000ff07077210 */ /* 0x000fc60007ffe1ff */
[----:B------:R-:W-:Y:S01]  /*2140*/  IMAD.HI.U32 R12, R4, R17, RZ ;  /* 0x00000011040c7227 */ /* 0x000fe200078e00ff */
[----:B------:R-:W-:-:S03]  /*2150*/  IADD3 R3, PT, PT, -R3, RZ, RZ ;  /* 0x000000ff03037210 */ /* 0x000fc60007ffe1ff */
[C---:B------:R-:W-:Y:S02]  /*2160*/  IMAD R23, R6.reuse, R7, R10 ;  /* 0x0000000706177224 */ /* 0x040fe400078e020a */
[----:B------:R-:W-:Y:S01]  /*2170*/  IMAD R3, R6, R3, R13 ;  /* 0x0000000306037224 */ /* 0x000fe200078e020d */
[----:B------:R-:W-:Y:S01]  /*2180*/  IADD3 R13, PT, PT, R13, 0x1, RZ ;  /* 0x000000010d0d7810 */ /* 0x000fe20007ffe0ff */
[----:B------:R-:W-:Y:S01]  /*2190*/  IMAD.MOV R12, RZ, RZ, -R12 ;  /* 0x000000ffff0c7224 */ /* 0x000fe200078e0a0c */
[-C--:B------:R-:W-:Y:S01]  /*21a0*/  ISETP.GE.U32.AND P0, PT, R23, R6.reuse, PT ;  /* 0x000000061700720c */ /* 0x080fe20003f06070 */
[----:B------:R-:W-:Y:S01]  /*21b0*/  IMAD.HI.U32 R7, R4, R27, RZ ;  /* 0x0000001b04077227 */ /* 0x000fe200078e00ff */
[----:B------:R-:W-:-:S03]  /*21c0*/  ISETP.GE.U32.AND P1, PT, R3, R6, PT ;  /* 0x000000060300720c */ /* 0x000fc60003f26070 */
[C---:B------:R-:W-:Y:S01]  /*21d0*/  IMAD R5, R6.reuse, R12, R17 ;  /* 0x0000000c06057224 */ /* 0x040fe200078e0211 */
[----:B------:R-:W-:Y:S02]  /*21e0*/  IADD3 R7, PT, PT, -R7, RZ, RZ ;  /* 0x000000ff07077210 */ /* 0x000fe40007ffe1ff */
[-C--:B------:R-:W-:Y:S02]  /*21f0*/  LOP3.LUT R12, RZ, R6.reuse, RZ, 0x33, !PT ;  /* 0x00000006ff0c7212 */ /* 0x080fe400078e33ff */
[----:B------:R-:W-:Y:S01]  /*2200*/  ISETP.GE.U32.AND P2, PT, R5, R6, PT ;  /* 0x000000060500720c */ /* 0x000fe20003f46070 */
[C---:B------:R-:W-:Y:S02]  /*2210*/  IMAD R27, R6.reuse, R7, R27 ;  /* 0x00000007061b7224 */ /* 0x040fe400078e021b */
[----:B------:R-:W-:Y:S01]  /*2220*/  @P0 IADD3 R23, PT, PT, -R6, R23, RZ ;  /* 0x0000001706170210 */ /* 0x000fe20007ffe1ff */
[----:B------:R-:W-:Y:S01]  /*2230*/  IMAD.HI.U32 R7, R4, R13, RZ ;  /* 0x0000000d04077227 */ /* 0x000fe200078e00ff */
[----:B------:R-:W-:-:S02]  /*2240*/  @P1 IADD3 R3, PT, PT, -R6, R3, RZ ;  /* 0x0000000306031210 */ /* 0x000fc40007ffe1ff */
[-C--:B------:R-:W-:Y:S01]  /*2250*/  ISETP.GE.U32.AND P1, PT, R23, R6.reuse, PT ;  /* 0x000000061700720c */ /* 0x080fe20003f26070 */
[----:B------:R-:W-:Y:S01]  /*2260*/  IMAD.HI.U32 R4, R4, R9, RZ ;  /* 0x0000000904047227 */ /* 0x000fe200078e00ff */
[----:B------:R-:W-:Y:S02]  /*2270*/  IADD3 R7, PT, PT, -R7, RZ, RZ ;  /* 0x000000ff07077210 */ /* 0x000fe40007ffe1ff */
[C---:B------:R-:W-:Y:S02]  /*2280*/  ISETP.NE.U32.AND P0, PT, R6.reuse, RZ, PT ;  /* 0x000000ff0600720c */ /* 0x040fe40003f05070 */
[----:B------:R-:W-:Y:S01]  /*2290*/  @P2 IMAD.IADD R5, R5, 0x1, -R6 ;  /* 0x0000000105052824 */ /* 0x000fe200078e0a06 */
[-C--:B------:R-:W-:Y:S01]  /*22a0*/  ISETP.GE.U32.AND P2, PT, R3, R6.reuse, PT ;  /* 0x000000060300720c */ /* 0x080fe20003f46070 */
[----:B------:R-:W-:Y:S01]  /*22b0*/  IMAD R17, R6, R7, R13 ;  /* 0x0000000706117224 */ /* 0x000fe200078e020d */
[----:B------:R-:W-:Y:S01]  /*22c0*/  IADD3 R19, PT, PT, -R4, RZ, RZ ;  /* 0x000000ff04137210 */ /* 0x000fe20007ffe1ff */
[----:B------:R-:W-:Y:S01]  /*22d0*/  FADD R13, -R15, 1 ;  /* 0x3f8000000f0d7421 */ /* 0x000fe20000000100 */
[-C--:B------:R-:W-:Y:S01]  /*22e0*/  ISETP.GE.U32.AND P3, PT, R5, R6.reuse, PT ;  /* 0x000000060500720c */ /* 0x080fe20003f66070 */
[----:B------:R-:W-:Y:S01]  /*22f0*/  FMUL R7, R16, R15 ;  /* 0x0000000f10077220 */ /* 0x000fe20000400000 */
[C---:B------:R-:W-:Y:S01]  /*2300*/  @P1 IADD3 R23, PT, PT, -R6.reuse, R23, RZ ;  /* 0x0000001706171210 */ /* 0x040fe20007ffe1ff */
[----:B------:R-:W-:Y:S01]  /*2310*/  IMAD R19, R6, R19, R9 ;  /* 0x0000001306137224 */ /* 0x000fe200078e0209 */
[----:B------:R-:W-:Y:S01]  /*2320*/  ISETP.GE.U32.AND P1, PT, R27, R6, PT ;  /* 0x000000061b00720c */ /* 0x000fe20003f26070 */
[----:B------:R-:W-:Y:S01]  /*2330*/  FMUL R20, R16, R13 ;  /* 0x0000000d10147220 */ /* 0x000fe20000400000 */
[----:B------:R-:W-:Y:S01]  /*2340*/  SEL R23, R12, R23, !P0 ;  /* 0x000000170c177207 */ /* 0x000fe20004000000 */
[----:B------:R-:W-:Y:S01]  /*2350*/  FADD R9, -R8, 1 ;  /* 0x3f80000008097421 */ /* 0x000fe20000000100 */
[----:B------:R-:W-:Y:S01]  /*2360*/  FMUL R13, R22, R13 ;  /* 0x0000000d160d7220 */ /* 0x000fe20000400000 */
[----:B------:R-:W-:-:S02]  /*2370*/  @P2 IADD3 R3, PT, PT, -R6, R3, RZ ;  /* 0x0000000306032210 */ /* 0x000fc40007ffe1ff */
[----:B------:R-:W-:Y:S01]  /*2380*/  ISETP.GE.U32.AND P2, PT, R17, R6, PT ;  /* 0x000000061100720c */ /* 0x000fe20003f46070 */
[----:B------:R-:W-:Y:S01]  /*2390*/  FMUL R15, R13, R9 ;  /* 0x000000090d0f7220 */ /* 0x000fe20000400000 */
[----:B------:R-:W-:Y:S01]  /*23a0*/  @P3 IMAD.IADD R5, R5, 0x1, -R6 ;  /* 0x0000000105053824 */ /* 0x000fe200078e0a06 */
[----:B------:R-:W-:-:S03]  /*23b0*/  SEL R3, R12, R3, !P0 ;  /* 0x000000030c037207 */ /* 0x000fc60004000000 */
[C---:B------:R-:W-:Y:S02]  /*23c0*/  @P1 IADD3 R27, PT, PT, -R6.reuse, R27, RZ ;  /* 0x0000001b061b1210 */ /* 0x040fe40007ffe1ff */
[-C--:B------:R-:W-:Y:S01]  /*23d0*/  ISETP.GE.U32.AND P1, PT, R19, R6.reuse, PT ;  /* 0x000000061300720c */ /* 0x080fe20003f26070 */
[----:B------:R-:W-:Y:S01]  /*23e0*/  IMAD R21, R6, R3, R23 ;  /* 0x0000000306157224 */ /* 0x000fe200078e0217 */
[----:B------:R-:W-:Y:S02]  /*23f0*/  SEL R10, R12, R5, !P0 ;  /* 0x000000050c0a7207 */ /* 0x000fe40004000000 */
[----:B------:R-:W-:Y:S02]  /*2400*/  ISETP.GE.U32.AND P3, PT, R27, R6, PT ;  /* 0x000000061b00720c */ /* 0x000fe40003f66070 */
[----:B------:R-:W-:Y:S01]  /*2410*/  @P2 IADD3 R17, PT, PT, -R6, R17, RZ ;  /* 0x0000001106112210 */ /* 0x000fe20007ffe1ff */
[----:B------:R-:W-:-:S05]  /*2420*/  IMAD R5, R25, R10, R21 ;  /* 0x0000000a19057224 */ /* 0x000fca00078e0215 */
[----:B------:R-:W-:Y:S02]  /*2430*/  LEA R4, R5, R14, 0x3 ;  /* 0x0000000e05047211 */ /* 0x000fe400078e18ff */
[C---:B------:R-:W-:Y:S02]  /*2440*/  @P1 IADD3 R19, PT, PT, -R6.reuse, R19, RZ ;  /* 0x0000001306131210 */ /* 0x040fe40007ffe1ff */
[----:B------:R-:W-:Y:S02]  /*2450*/  ISETP.GE.U32.AND P1, PT, R17, R6, PT ;  /* 0x000000061100720c */ /* 0x000fe40003f26070 */
[----:B------:R-:W-:Y:S02]  /*2460*/  IADD3 R5, P4, PT, R11, R4, RZ ;  /* 0x000000040b057210 */ /* 0x000fe40007f9e0ff */
[----:B------:R-:W-:Y:S02]  /*2470*/  @P3 IADD3 R27, PT, PT, -R6, R27, RZ ;  /* 0x0000001b061b3210 */ /* 0x000fe40007ffe1ff */
[----:B------:R-:W-:Y:S01]  /*2480*/  ISETP.GE.U32.AND P2, PT, R19, R6, PT ;  /* 0x000000061300720c */ /* 0x000fe20003f46070 */
[----:B------:R-:W-:Y:S01]  /*2490*/  IMAD.X R18, RZ, RZ, RZ, P4 ;  /* 0x000000ffff127224 */ /* 0x000fe200020e06ff */
[----:B-1----:R-:W-:-:S02]  /*24a0*/  LEA R4, P4, R5, UR6, 0x2 ;  /* 0x0000000605047c11 */ /* 0x002fc4000f8810ff */
[----:B------:R-:W-:Y:S02]  /*24b0*/  SEL R27, R12, R27, !P0 ;  /* 0x0000001b0c1b7207 */ /* 0x000fe40004000000 */
[----:B------:R-:W-:Y:S01]  /*24c0*/  LEA.HI.X R5, R5, UR7, R18, 0x2, P4 ;  /* 0x0000000705057c11 */ /* 0x000fe2000a0f1412 */
[----:B------:R-:W-:Y:S02]  /*24d0*/  @P1 IMAD.IADD R17, R17, 0x1, -R6 ;  /* 0x0000000111111824 */ /* 0x000fe400078e0a06 */
[----:B------:R-:W-:Y:S02]  /*24e0*/  IMAD R16, R6, R3, R27 ;  /* 0x0000000306107224 */ /* 0x000fe400078e021b */
[----:B------:R-:W-:Y:S02]  /*24f0*/  FMUL R18, R20, R9 ;  /* 0x0000000914127220 */ /* 0x000fe40000400000 */
[----:B------:R-:W-:Y:S01]  /*2500*/  @P2 IADD3 R19, PT, PT, -R6, R19, RZ ;  /* 0x0000001306132210 */ /* 0x000fe20007ffe1ff */
[----:B------:R-:W-:Y:S01]  /*2510*/  FMUL R3, R9, R7 ;  /* 0x0000000709037220 */ /* 0x000fe20000400000 */
[----:B------:R-:W-:Y:S01]  /*2520*/  FMUL R9, R29, R9 ;  /* 0x000000091d097220 */ /* 0x000fe20000400000 */
[C---:B------:R-:W-:Y:S01]  /*2530*/  FMUL R7, R8.reuse, R7 ;  /* 0x0000000708077220 */ /* 0x040fe20000400000 */
[----:B------:R-:W-:Y:S01]  /*2540*/  FMUL R13, R8, R13 ;  /* 0x0000000d080d7220 */ /* 0x000fe20000400000 */
[-C--:B--2---:R-:W-:Y:S01]  /*2550*/  FMUL R24, R0, R15.reuse ;  /* 0x0000000f00187220 */ /* 0x084fe20000400000 */
[----:B---3--:R-:W-:-:S04]  /*2560*/  FMUL R26, R2, R15 ;  /* 0x0000000f021a7220 */ /* 0x008fc80000400000 */
[----:B------:R0:W-:Y:S01]  /*2570*/  REDG.E.ADD.F32.FTZ.RN.STRONG.GPU desc[UR4][R4.64], R24 ;  /* 0x00000018040079a6 */ /* 0x0001e2000c12f304 */
[----:B------:R-:W-:-:S03]  /*2580*/  IMAD R15, R25, R10, R16 ;  /* 0x0000000a190f7224 */ /* 0x000fc600078e0210 */
[----:B------:R1:W-:Y:S02]  /*2590*/  REDG.E.ADD.F32.FTZ.RN.STRONG.GPU desc[UR4][R4.64+0x4], R26 ;  /* 0x0000041a040079a6 */ /* 0x0003e4000c12f304 */
[----:B------:R-:W-:Y:S01]  /*25a0*/  LEA R22, R15, R14, 0x3 ;  /* 0x0000000e0f167211 */ /* 0x000fe200078e18ff */
[----:B------:R-:W-:-:S03]  /*25b0*/  FMUL R15, R8, R20 ;  /* 0x00000014080f7220 */ /* 0x000fc60000400000 */
[----:B------:R-:W-:Y:S01]  /*25c0*/  IADD3 R20, P1, PT, R11, R22, RZ ;  /* 0x000000160b147210 */ /* 0x000fe20007f3e0ff */
[-C--:B------:R-:W-:Y:S01]  /*25d0*/  FMUL R22, R0, R18.reuse ;  /* 0x0000001200167220 */ /* 0x080fe20000400000 */
[----:B0-----:R-:W-:Y:S01]  /*25e0*/  FMUL R24, R2, R18 ;  /* 0x0000001202187220 */ /* 0x001fe20000400000 */
[----:B-1----:R-:W-:Y:S01]  /*25f0*/  SEL R5, R12, R17, !P0 ;  /* 0x000000110c057207 */ /* 0x002fe20004000000 */
[----:B------:R-:W-:Y:S01]  /*2600*/  FMUL R17, R8, R29 ;  /* 0x0000001d08117220 */ /* 0x000fe20000400000 */
[----:B------:R-:W-:Y:S02]  /*2610*/  SEL R12, R12, R19, !P0 ;  /* 0x000000130c0c7207 */ /* 0x000fe40004000000 */
[----:B------:R-:W-:Y:S01]  /*2620*/  IADD3.X R29, PT, PT, RZ, RZ, RZ, P1, !PT ;  /* 0x000000ffff1d7210 */ /* 0x000fe20000ffe4ff */
[-C--:B------:R-:W-:Y:S01]  /*2630*/  IMAD R23, R6, R5.reuse, R23 ;  /* 0x0000000506177224 */ /* 0x080fe200078e0217 */
[----:B------:R-:W-:Y:S01]  /*2640*/  LEA R4, P1, R20, UR6, 0x2 ;  /* 0x0000000614047c11 */ /* 0x000fe2000f8210ff */
[----:B------:R-:W-:-:S02]  /*2650*/  IMAD R6, R6, R5, R27 ;  /* 0x0000000506067224 */ /* 0x000fc400078e021b */
[C---:B------:R-:W-:Y:S01]  /*2660*/  IMAD R27, R25.reuse, R10, R23 ;  /* 0x0000000a191b7224 */ /* 0x040fe200078e0217 */
[----:B------:R-:W-:Y:S01]  /*2670*/  LEA.HI.X R5, R20, UR7, R29, 0x2, P1 ;  /* 0x0000000714057c11 */ /* 0x000fe200088f141d */
[CC--:B------:R-:W-:Y:S02]  /*2680*/  IMAD R19, R25.reuse, R12.reuse, R16 ;  /* 0x0000000c19137224 */ /* 0x0c0fe400078e0210 */
[----:B------:R-:W-:Y:S01]  /*2690*/  IMAD R21, R25, R12, R21 ;  /* 0x0000000c19157224 */ /* 0x000fe200078e0215 */
[----:B------:R-:W-:Y:S01]  /*26a0*/  LEA R8, R27, R14, 0x3 ;  /* 0x0000000e1b087211 */ /* 0x000fe200078e18ff */
[C-C-:B------:R-:W-:Y:S01]  /*26b0*/  IMAD R29, R25.reuse, R10, R6.reuse ;  /* 0x0000000a191d7224 */ /* 0x140fe200078e0206 */
[----:B------:R-:W-:Y:S01]  /*26c0*/  REDG.E.ADD.F32.FTZ.RN.STRONG.GPU desc[UR4][R4.64], R22 ;  /* 0x00000016040079a6 */ /* 0x000fe2000c12f304 */
[----:B------:R-:W-:Y:S01]  /*26d0*/  IMAD R23, R25, R12, R23 ;  /* 0x0000000c19177224 */ /* 0x000fe200078e0217 */
[----:B------:R-:W-:Y:S01]  /*26e0*/  IADD3 R20, P0, PT, R11, R8, RZ ;  /* 0x000000080b147210 */ /* 0x000fe20007f1e0ff */
[----:B------:R-:W-:Y:S01]  /*26f0*/  IMAD R25, R25, R12, R6 ;  /* 0x0000000c19197224 */ /* 0x000fe200078e0206 */
[----:B------:R-:W-:Y:S01]  /*2700*/  LEA R10, R19, R14, 0x3 ;  /* 0x0000000e130a7211 */ /* 0x000fe200078e18ff */
[----:B------:R-:W-:Y:S01]  /*2710*/  IMAD R8, R21, 0x8, R14 ;  /* 0x0000000815087824 */ /* 0x000fe200078e020e */
[----:B------:R-:W-:Y:S01]  /*2720*/  IADD3.X R21, PT, PT, RZ, RZ, RZ, P0, !PT ;  /* 0x000000ffff157210 */ /* 0x000fe200007fe4ff */
[----:B------:R0:W-:Y:S01]  /*2730*/  REDG.E.ADD.F32.FTZ.RN.STRONG.GPU desc[UR4][R4.64+0x4], R24 ;  /* 0x00000418040079a6 */ /* 0x0001e2000c12f304 */
[----:B------:R-:W-:-:S02]  /*2740*/  LEA R18, P0, R20, UR6, 0x2 ;  /* 0x0000000614127c11 */ /* 0x000fc4000f8010ff */
[-C--:B------:R-:W-:Y:S02]  /*2750*/  LEA R6, R29, R14.reuse, 0x3 ;  /* 0x0000000e1d067211 */ /* 0x080fe400078e18ff */
[-C--:B------:R-:W-:Y:S02]  /*2760*/  LEA R16, R23, R14.reuse, 0x3 ;  /* 0x0000000e17107211 */ /* 0x080fe400078e18ff */
[----:B------:R-:W-:Y:S02]  /*2770*/  LEA R12, R25, R14, 0x3 ;  /* 0x0000000e190c7211 */ /* 0x000fe400078e18ff */
[----:B------:R-:W-:Y:S02]  /*2780*/  LEA.HI.X R19, R20, UR7, R21, 0x2, P0 ;  /* 0x0000000714137c11 */ /* 0x000fe400080f1415 */
[C---:B0-----:R-:W-:Y:S02]  /*2790*/  IADD3 R5, P1, PT, R11.reuse, R10, RZ ;  /* 0x0000000a0b057210 */ /* 0x041fe40007f3e0ff */
[----:B------:R-:W-:-:S02]  /*27a0*/  IADD3 R14, P3, PT, R11, R8, RZ ;  /* 0x000000080b0e7210 */ /* 0x000fc40007f7e0ff */
[C---:B------:R-:W-:Y:S02]  /*27b0*/  IADD3 R21, P2, PT, R11.reuse, R6, RZ ;  /* 0x000000060b157210 */ /* 0x040fe40007f5e0ff */
[----:B------:R-:W-:Y:S02]  /*27c0*/  IADD3 R6, P0, PT, R11, R16, RZ ;  /* 0x000000100b067210 */ /* 0x000fe40007f1e0ff */
[----:B------:R-:W-:Y:S02]  /*27d0*/  IADD3.X R8, PT, PT, RZ, RZ, RZ, P1, !PT ;  /* 0x000000ffff087210 */ /* 0x000fe40000ffe4ff */
[----:B------:R-:W-:Y:S02]  /*27e0*/  LEA R4, P4, R5, UR6, 0x2 ;  /* 0x0000000605047c11 */ /* 0x000fe4000f8810ff */
[----:B------:R-:W-:Y:S02]  /*27f0*/  IADD3.X R23, PT, PT, RZ, RZ, RZ, P3, !PT ;  /* 0x000000ffff177210 */ /* 0x000fe40001ffe4ff */
[----:B------:R-:W-:Y:S01]  /*2800*/  LEA R10, P3, R14, UR6, 0x2 ;  /* 0x000000060e0a7c11 */ /* 0x000fe2000f8610ff */
[----:B------:R-:W-:Y:S01]  /*2810*/  IMAD.X R16, RZ, RZ, RZ, P2 ;  /* 0x000000ffff107224 */ /* 0x000fe200010e06ff */
[----:B------:R-:W-:-:S02]  /*2820*/  IADD3 R12, P1, PT, R11, R12, RZ ;  /* 0x0000000c0b0c7210 */ /* 0x000fc40007f3e0ff */
[----:B------:R-:W-:Y:S02]  /*2830*/  LEA.HI.X R5, R5, UR7, R8, 0x2, P4 ;  /* 0x0000000705057c11 */ /* 0x000fe4000a0f1408 */
[----:B------:R-:W-:Y:S02]  /*2840*/  IADD3.X R25, PT, PT, RZ, RZ, RZ, P0, !PT ;  /* 0x000000ffff197210 */ /* 0x000fe400007fe4ff */
[----:B------:R-:W-:Y:S02]  /*2850*/  LEA R8, P0, R6, UR6, 0x2 ;  /* 0x0000000606087c11 */ /* 0x000fe4000f8010ff */
[----:B------:R-:W-:Y:S01]  /*2860*/  LEA R20, P2, R21, UR6, 0x2 ;  /* 0x0000000615147c11 */ /* 0x000fe2000f8410ff */
[-C--:B------:R-:W-:Y:S01]  /*2870*/  FMUL R27, R0, R9.reuse ;  /* 0x00000009001b7220 */ /* 0x080fe20000400000 */
[----:B------:R-:W-:Y:S01]  /*2880*/  LEA.HI.X R11, R14, UR7, R23, 0x2, P3 ;  /* 0x000000070e0b7c11 */ /* 0x000fe200098f1417 */
[----:B------:R-:W-:Y:S01]  /*2890*/  FMUL R29, R2, R9 ;  /* 0x00000009021d7220 */ /* 0x000fe20000400000 */
[----:B------:R-:W-:-:S02]  /*28a0*/  IADD3.X R23, PT, PT, RZ, RZ, RZ, P1, !PT ;  /* 0x000000ffff177210 */ /* 0x000fc40000ffe4ff */
[----:B------:R-:W-:Y:S01]  /*28b0*/  LEA R22, P1, R12, UR6, 0x2 ;  /* 0x000000060c167c11 */ /* 0x000fe2000f8210ff */
[----:B------:R-:W-:Y:S01]  /*28c0*/  REDG.E.ADD.F32.FTZ.RN.STRONG.GPU desc[UR4][R18.64], R27 ;  /* 0x0000001b120079a6 */ /* 0x000fe2000c12f304 */
[----:B------:R-:W-:Y:S01]  /*28d0*/  LEA.HI.X R9, R6, UR7, R25, 0x2, P0 ;  /* 0x0000000706097c11 */ /* 0x000fe200080f1419 */
[-C--:B------:R-:W-:Y:S01]  /*28e0*/  FMUL R25, R0, R3.reuse ;  /* 0x0000000300197220 */ /* 0x080fe20000400000 */
[----:B------:R-:W-:Y:S01]  /*28f0*/  LEA.HI.X R21, R21, UR7, R16, 0x2, P2 ;  /* 0x0000000715157c11 */ /* 0x000fe200090f1410 */
[----:B------:R-:W-:Y:S01]  /*2900*/  FMUL R3, R2, R3 ;  /* 0x0000000302037220 */ /* 0x000fe20000400000 */
[-C--:B------:R-:W-:Y:S01]  /*2910*/  FMUL R6, R0, R13.reuse ;  /* 0x0000000d00067220 */ /* 0x080fe20000400000 */
[----:B------:R-:W-:Y:S01]  /*2920*/  LEA.HI.X R23, R12, UR7, R23, 0x2, P1 ;  /* 0x000000070c177c11 */ /* 0x000fe200088f1417 */
[----:B------:R-:W-:Y:S01]  /*2930*/  FMUL R13, R2, R13 ;  /* 0x0000000d020d7220 */ /* 0x000fe20000400000 */
[----:B------:R-:W-:Y:S01]  /*2940*/  REDG.E.ADD.F32.FTZ.RN.STRONG.GPU desc[UR4][R18.64+0x4], R29 ;  /* 0x0000041d120079a6 */ /* 0x000fe2000c12f304 */
[-C--:B------:R-:W-:Y:S01]  /*2950*/  FMUL R12, R0, R15.reuse ;  /* 0x0000000f000c7220 */ /* 0x080fe20000400000 */
[----:B------:R-:W-:Y:S01]  /*2960*/  FMUL R15, R2, R15 ;  /* 0x0000000f020f7220 */ /* 0x000fe20000400000 */
[-C--:B------:R-:W-:Y:S01]  /*2970*/  FMUL R14, R0, R17.reuse ;  /* 0x00000011000e7220 */ /* 0x080fe20000400000 */
[----:B------:R-:W-:Y:S01]  /*2980*/  REDG.E.ADD.F32.FTZ.RN.STRONG.GPU desc[UR4][R20.64], R25 ;  /* 0x00000019140079a6 */ /* 0x000fe2000c12f304 */
[----:B------:R-:W-:Y:S01]  /*2990*/  FMUL R17, R2, R17 ;  /* 0x0000001102117220 */ /* 0x000fe20000400000 */
[----:B------:R-:W-:-:S02]  /*29a0*/  FMUL R0, R0, R7 ;  /* 0x0000000700007220 */ /* 0x000fc40000400000 */
        /* <DEDUP_REMOVED lines=11> */
.L_x_27:
        /* <DEDUP_REMOVED lines=10> */
.L_x_351:


//--------------------- .text._Z21kernel_input_backwardILj3ELj4EEvPKfS1_Pfjjj --------------------------
	.section	.text._Z21kernel_input_backwardILj3ELj4EEvPKfS1_Pfjjj,"ax",@progbits
	.align	128
        .global         _Z21kernel_input_backwardILj3ELj4EEvPKfS1_Pfjjj
        .type           _Z21kernel_input_backwardILj3ELj4EEvPKfS1_Pfjjj,@function
        .size           _Z21kernel_input_backwardILj3ELj4EEvPKfS1_Pfjjj,(.L_x_352 - _Z21kernel_input_backwardILj3ELj4EEvPKfS1_Pfjjj)
        .other          _Z21kernel_input_backwardILj3ELj4EEvPKfS1_Pfjjj,@"STO_CUDA_ENTRY STV_DEFAULT"
_Z21kernel_input_backwardILj3ELj4EEvPKfS1_Pfjjj:
.text._Z21kernel_input_backwardILj3ELj4EEvPKfS1_Pfjjj:
        /* <DEDUP_REMOVED lines=9> */
[----:B------:R-:W0:Y:S01]  /*0090*/  S2R R4, SR_CTAID.Y ;  /* 0x0000000000047919 */ /* 0x000e220000002600 */
[----:B------:R-:W1:Y:S01]  /*00a0*/  LDCU UR5, c[0x0][0x3a0] ;  /* 0x00007400ff0577ac */ /* 0x000e620008000800 */
[----:B------:R-:W-:-:S05]  /*00b0*/  IMAD.HI.U32 R2, R0, -0x55555555, RZ ;  /* 0xaaaaaaab00027827 */ /* 0x000fca00078e00ff */
[----:B------:R-:W-:Y:S02]  /*00c0*/  SHF.R.U32.HI R5, RZ, 0x1, R2 ;  /* 0x00000001ff057819 */ /* 0x000fe40000011602 */
[----:B-1----:R-:W-:Y:S01]  /*00d0*/  ISETP.NE.AND P0, PT, RZ, UR5, PT ;  /* 0x00000005ff007c0c */ /* 0x002fe2000bf05270 */
[C---:B0-----:R-:W-:Y:S02]  /*00e0*/  IMAD R3, R4.reuse, UR4, RZ ;  /* 0x0000000404037c24 */ /* 0x041fe4000f8e02ff */
[----:B------:R-:W-:-:S10]  /*00f0*/  IMAD R4, R4, UR6, R5 ;  /* 0x0000000604047c24 */ /* 0x000fd4000f8e0205 */
[----:B------:R-:W-:Y:S05]  /*0100*/  @!P0 EXIT ;  /* 0x000000000000894d */ /* 0x000fea0003800000 */
[----:B------:R-:W0:Y:S01]  /*0110*/  LDCU.64 UR6, c[0x0][0x390] ;  /* 0x00007200ff0677ac */ /* 0x000e220008000a00 */
[----:B------:R-:W-:Y:S01]  /*0120*/  IADD3 R3, P0, PT, R0, R3, RZ ;  /* 0x0000000300037210 */ /* 0x000fe20007f1e0ff */
[----:B------:R-:W1:Y:S04]  /*0130*/  LDCU.64 UR8, c[0x0][0x358] ;  /* 0x00006b00ff0877ac */ /* 0x000e680008000a00 */
[----:B------:R-:W-:Y:S01]  /*0140*/  IMAD.X R6, RZ, RZ, RZ, P0 ;  /* 0x000000ffff067224 */ /* 0x000fe200000e06ff */
[----:B0-----:R-:W-:-:S04]  /*0150*/  LEA R2, P0, R3, UR6, 0x2 ;  /* 0x0000000603027c11 */ /* 0x001fc8000f8010ff */
[----:B------:R-:W-:-:S05]  /*0160*/  LEA.HI.X R3, R3, UR7, R6, 0x2, P0 ;  /* 0x0000000703037c11 */ /* 0x000fca00080f1406 */
[----:B-1----:R0:W5:Y:S01]  /*0170*/  LDG.E R23, desc[UR8][R2.64] ;  /* 0x0000000802177981 */ /* 0x002162000c1e1900 */
[----:B------:R-:W-:Y:S02]  /*0180*/  UISETP.NE.AND UP0, UPT, UR5, 0x1, UPT ;  /* 0x000000010500788c */ /* 0x000fe4000bf05270 */
[----:B------:R-:W-:Y:S02]  /*0190*/  IMAD R4, R4, UR5, RZ ;  /* 0x0000000504047c24 */ /* 0x000fe4000f8e02ff */
[----:B------:R-:W-:Y:S02]  /*01a0*/  HFMA2 R10, -RZ, RZ, 0, 0 ;  /* 0x00000000ff0a7431 */ /* 0x000fe400000001ff */
[----:B------:R-:W-:Y:S02]  /*01b0*/  IMAD R11, R5, 0x3ffffffd, R0 ;  /* 0x3ffffffd050b7824 */ /* 0x000fe400078e0200 */
[C---:B------:R-:W-:Y:S01]  /*01c0*/  IMAD R15, R4.reuse, 0xc, RZ ;  /* 0x0000000c040f7824 */ /* 0x040fe200078e02ff */
[----:B------:R-:W-:Y:S01]  /*01d0*/  SHF.L.U32 R13, R4, 0x2, RZ ;  /* 0x00000002040d7819 */ /* 0x000fe200000006ff */
[----:B------:R-:W-:Y:S01]  /*01e0*/  IMAD.SHL.U32 R11, R11, 0x4, RZ ;  /* 0x000000040b0b7824 */ /* 0x000fe200078e00ff */
[----:B0-----:R-:W-:Y:S06]  /*01f0*/  BRA.U !UP0, `(.L_x_28) ;  /* 0x0000000108c07547 */ /* 0x001fec000b800000 */
[----:B------:R-:W-:Y:S01]  /*0200*/  ULOP3.LUT UR4, UR5, 0xfffffffe, URZ, 0xc0, !UPT ;  /* 0xfffffffe05047892 */ /* 0x000fe2000f8ec0ff */
[----:B------:R-:W-:Y:S01]  /*0210*/  IMAD.MOV.U32 R0, RZ, RZ, R11 ;  /* 0x000000ffff007224 */ /* 0x000fe200078e000b */
[----:B------:R-:W0:Y:S02]  /*0220*/  LDCU.128 UR12, c[0x0][0x380] ;  /* 0x00007000ff0c77ac */ /* 0x000e240008000c00 */
[----:B------:R-:W-:Y:S02]  /*0230*/  UIADD3 UR6, UPT, UPT, -UR4, URZ, URZ ;  /* 0x000000ff04067290 */ /* 0x000fe4000fffe1ff */
[----:B------:R-:W-:Y:S01]  /*0240*/  MOV R10, UR4 ;  /* 0x00000004000a7c02 */ /* 0x000fe20008000f00 */
[----:B------:R-:W-:-:S09]  /*0250*/  UMOV UR4, URZ ;  /* 0x000000ff00047c82 */ /* 0x000fd20008000000 */
.L_x_29:
[----:B------:R-:W-:Y:S02]  /*0260*/  IADD3 R5, P0, PT, R13, UR4, RZ ;  /* 0x000000040d057c10 */ /* 0x000fe4000ff1e0ff */
[----:B------:R-:W-:-:S03]  /*0270*/  IADD3 R7, P1, PT, R15, R0, RZ ;  /* 0x000000000f077210 */ /* 0x000fc60007f3e0ff */
[----:B------:R-:W-:Y:S01]  /*0280*/  IMAD.X R8, RZ, RZ, RZ, P0 ;  /* 0x000000ffff087224 */ /* 0x000fe200000e06ff */
[----:B------:R-:W-:Y:S02]  /*0290*/  IADD3.X R12, PT, PT, RZ, RZ, RZ, P1, !PT ;  /* 0x000000ffff0c7210 */ /* 0x000fe40000ffe4ff */
[----:B0-----:R-:W-:Y:S02]  /*02a0*/  LEA R4, P0, R5, UR12, 0x2 ;  /* 0x0000000c05047c11 */ /* 0x001fe4000f8010ff */
[----:B------:R-:W-:Y:S02]  /*02b0*/  LEA R6, P1, R7, UR14, 0x2 ;  /* 0x0000000e07067c11 */ /* 0x000fe4000f8210ff */
[----:B------:R-:W-:Y:S01]  /*02c0*/  LEA.HI.X R5, R5, UR13, R8, 0x2, P0 ;  /* 0x0000000d05057c11 */ /* 0x000fe200080f1408 */
[----:B------:R-:W-:Y:S01]  /*02d0*/  VIADD R8, R0, 0xc ;  /* 0x0000000c00087836 */ /* 0x000fe20000000000 */
[----:B------:R-:W-:-:S03]  /*02e0*/  LEA.HI.X R7, R7, UR15, R12, 0x2, P1 ;  /* 0x0000000f07077c11 */ /* 0x000fc600088f140c */
[----:B------:R-:W2:Y:S01]  /*02f0*/  LDG.E.CONSTANT R16, desc[UR8][R4.64] ;  /* 0x0000000804107981 */ /* 0x000ea2000c1e9900 */
[----:B------:R-:W-:-:S03]  /*0300*/  IADD3 R9, P0, PT, R15, R8, RZ ;  /* 0x000000080f097210 */ /* 0x000fc60007f1e0ff */
[----:B------:R-:W2:Y:S01]  /*0310*/  LDG.E.CONSTANT R21, desc[UR8][R6.64] ;  /* 0x0000000806157981 */ /* 0x000ea2000c1e9900 */
[----:B------:R-:W-:-:S03]  /*0320*/  IADD3.X R18, PT, PT, RZ, RZ, RZ, P0, !PT ;  /* 0x000000ffff127210 */ /* 0x000fc600007fe4ff */
[----:B------:R-:W3:Y:S01]  /*0330*/  LDG.E.CONSTANT R14, desc[UR8][R4.64+0x4] ;  /* 0x00000408040e7981 */ /* 0x000ee2000c1e9900 */
[----:B------:R-:W-:-:S03]  /*0340*/  LEA R8, P0, R9, UR14, 0x2 ;  /* 0x0000000e09087c11 */ /* 0x000fc6000f8010ff */
[----:B------:R-:W3:Y:S01]  /*0350*/  LDG.E.CONSTANT R19, desc[UR8][R6.64+0x4] ;  /* 0x0000040806137981 */ /* 0x000ee2000c1e9900 */
[----:B------:R-:W-:-:S03]  /*0360*/  LEA.HI.X R9, R9, UR15, R18, 0x2, P0 ;  /* 0x0000000f09097c11 */ /* 0x000fc600080f1412 */
        /* <DEDUP_REMOVED lines=12> */
[----:B------:R-:W-:-:S04]  /*0430*/  UIADD3 UR6, UPT, UPT, UR6, 0x2, URZ ;  /* 0x0000000206067890 */ /* 0x000fc8000fffe0ff */
[----:B------:R-:W-:Y:S01]  /*0440*/  UISETP.NE.AND UP0, UPT, UR6, URZ, UPT ;  /* 0x000000ff0600728c */ /* 0x000fe2000bf05270 */
[----:B------:R-:W-:Y:S01]  /*0450*/  VIADD R0, R0, 0x18 ;  /* 0x0000001800007836 */ /* 0x000fe20000000000 */
[----:B------:R-:W-:Y:S01]  /*0460*/  UIADD3 UR4, UPT, UPT, UR4, 0x8, URZ ;  /* 0x0000000804047890 */ /* 0x000fe2000fffe0ff */
        /* <DEDUP_REMOVED lines=9> */
.L_x_28:
[----:B------:R-:W-:-:S04]  /*0500*/  ULOP3.LUT UR4, UR5, 0x1, URZ, 0xc0, !UPT ;  /* 0x0000000105047892 */ /* 0x000fc8000f8ec0ff */
[----:B------:R-:W-:-:S09]  /*0510*/  UISETP.NE.U32.AND UP0, UPT, UR4, 0x1, UPT ;  /* 0x000000010400788c */ /* 0x000fd2000bf05070 */
[----:B------:R-:W-:Y:S05]  /*0520*/  BRA.U UP0, `(.L_x_30) ;  /* 0x0000000100587547 */ /* 0x000fea000b800000 */
[----:B------:R-:W0:Y:S01]  /*0530*/  LDCU.128 UR4, c[0x0][0x380] ;  /* 0x00007000ff0477ac */ /* 0x000e220008000c00 */
[C---:B------:R-:W-:Y:S01]  /*0540*/  IMAD R0, R10.reuse, 0xc, R11 ;  /* 0x0000000c0a007824 */ /* 0x040fe200078e020b */
[----:B------:R-:W-:-:S04]  /*0550*/  LEA R10, P2, R10, R13, 0x2 ;  /* 0x0000000d0a0a7211 */ /* 0x000fc800078410ff */
[----:B------:R-:W-:Y:S02]  /*0560*/  IADD3 R0, P1, PT, R15, R0, RZ ;  /* 0x000000000f007210 */ /* 0x000fe40007f3e0ff */
[----:B------:R-:W-:-:S03]  /*0570*/  IADD3.X R7, PT, PT, RZ, RZ, RZ, P2, !PT ;  /* 0x000000ffff077210 */ /* 0x000fc600017fe4ff */
[----:B------:R-:W-:Y:S01]  /*0580*/  IMAD.X R5, RZ, RZ, RZ, P1 ;  /* 0x000000ffff057224 */ /* 0x000fe200008e06ff */
[----:B0-----:R-:W-:Y:S02]  /*0590*/  LEA R6, P0, R10, UR4, 0x2 ;  /* 0x000000040a067c11 */ /* 0x001fe4000f8010ff */
[----:B------:R-:W-:Y:S02]  /*05a0*/  LEA R4, P2, R0, UR6, 0x2 ;  /* 0x0000000600047c11 */ /* 0x000fe4000f8410ff */
[----:B------:R-:W-:Y:S02]  /*05b0*/  LEA.HI.X R7, R10, UR5, R7, 0x2, P0 ;  /* 0x000000050a077c11 */ /* 0x000fe400080f1407 */
        /* <DEDUP_REMOVED lines=8> */
[----:B------:R-:W4:Y:S01]  /*0640*/  LDG.E.CONSTANT R14, desc[UR8][R4.64+0xc] ;  /* 0x00000c08040e7981 */ /* 0x000f22000c1e9900 */
[----:B--2--5:R-:W-:-:S04]  /*0650*/  FFMA R0, R0, R8, R23 ;  /* 0x0000000800007223 */ /* 0x024fc80000000017 */
[----:B---3--:R-:W-:-:S04]  /*0660*/  FFMA R0, R9, R10, R0 ;  /* 0x0000000a09007223 */ /* 0x008fc80000000000 */
[----:B----4-:R-:W-:-:S04]  /*0670*/  FFMA R0, R11, R12, R0 ;  /* 0x0000000c0b007223 */ /* 0x010fc80000000000 */
[----:B------:R-:W-:-:S07]  /*0680*/  FFMA R23, R13, R14, R0 ;  /* 0x0000000e0d177223 */ /* 0x000fce0000000000 */
.L_x_30:
[----:B-----5:R-:W-:Y:S01]  /*0690*/  STG.E desc[UR8][R2.64], R23 ;  /* 0x0000001702007986 */ /* 0x020fe2000c101908 */
[----:B------:R-:W-:Y:S05]  /*06a0*/  EXIT ;  /* 0x000000000000794d */ /* 0x000fea0003800000 */
.L_x_31:
        /* <DEDUP_REMOVED lines=13> */
.L_x_352:


//--------------------- .text._Z20kernel_grid_backwardILj3ELj4ELj2EEvPKfS1_S1_PKiPffjjjjj --------------------------
	.section	.text._Z20kernel_grid_backwardILj3ELj4ELj2EEvPKfS1_S1_PKiPffjjjjj,"ax",@progbits
	.align	128
        .global         _Z20kernel_grid_backwardILj3ELj4ELj2EEvPKfS1_S1_PKiPffjjjjj
        .type           _Z20kernel_grid_backwardILj3ELj4ELj2EEvPKfS1_S1_PKiPffjjjjj,@function
        .size           _Z20kernel_grid_backwardILj3ELj4ELj2EEvPKfS1_S1_PKiPffjjjjj,(.L_x_353 - _Z20kernel_grid_backwardILj3ELj4ELj2EEvPKfS1_S1_PKiPffjjjjj)
        .other          _Z20kernel_grid_backwardILj3ELj4ELj2EEvPKfS1_S1_PKiPffjjjjj,@"STO_CUDA_ENTRY STV_DEFAULT"
_Z20kernel_grid_backwardILj3ELj4ELj2EEvPKfS1_S1_PKiPffjjjjj:
.text._Z20kernel_grid_backwardILj3ELj4ELj2EEvPKfS1_S1_PKiPffjjjjj:
        /* <DEDUP_REMOVED lines=115> */
.L_x_32:
        /* <DEDUP_REMOVED lines=42> */
.L_x_35:
        /* <DEDUP_REMOVED lines=55> */
.L_x_36:
        /* <DEDUP_REMOVED lines=35> */
.L_x_37:
        /* <DEDUP_REMOVED lines=35> */
.L_x_38:
        /* <DEDUP_REMOVED lines=35> */
.L_x_39:
        /* <DEDUP_REMOVED lines=35> */
.L_x_40:
        /* <DEDUP_REMOVED lines=32> */
.L_x_41:
        /* <DEDUP_REMOVED lines=33> */
.L_x_42:
        /* <DEDUP_REMOVED lines=21> */
.L_x_34:
        /* <DEDUP_REMOVED lines=57> */
.L_x_33:
        /* <DEDUP_REMOVED lines=183> */
.L_x_43:
        /* <DEDUP_REMOVED lines=10> */
.L_x_353:


//--------------------- .text._Z21kernel_input_backwardILj3ELj2EEvPKfS1_Pfjjj --------------------------
	.section	.text._Z21kernel_input_backwardILj3ELj2EEvPKfS1_Pfjjj,"ax",@progbits
	.align	128
        .global         _Z21kernel_input_backwardILj3ELj2EEvPKfS1_Pfjjj
        .type           _Z21kernel_input_backwardILj3ELj2EEvPKfS1_Pfjjj,@function
        .size           _Z21kernel_input_backwardILj3ELj2EEvPKfS1_Pfjjj,(.L_x_354 - _Z21kernel_input_backwardILj3ELj2EEvPKfS1_Pfjjj)
        .other          _Z21kernel_input_backwardILj3ELj2EEvPKfS1_Pfjjj,@"STO_CUDA_ENTRY STV_DEFAULT"
_Z21kernel_input_backwardILj3ELj2EEvPKfS1_Pfjjj:
.text._Z21kernel_input_backwardILj3ELj2EEvPKfS1_Pfjjj:
        /* <DEDUP_REMOVED lines=24> */
[----:B------:R-:W-:Y:S01]  /*0180*/  UISETP.GE.U32.AND UP0, UPT, UR4, 0x4, UPT ;  /* 0x000000040400788c */ /* 0x000fe2000bf06070 */
[----:B------:R-:W-:Y:S01]  /*0190*/  IMAD R12, R5, 0x7ffffffd, R0 ;  /* 0x7ffffffd050c7824 */ /* 0x000fe200078e0200 */
[----:B------:R-:W-:Y:S02]  /*01a0*/  ULOP3.LUT UR5, UR4, 0x3, URZ, 0xc0, !UPT ;  /* 0x0000000304057892 */ /* 0x000fe4000f8ec0ff */
[----:B------:R-:W-:Y:S02]  /*01b0*/  IMAD R4, R4, UR4, RZ ;  /* 0x0000000404047c24 */ /* 0x000fe4000f8e02ff */
[----:B------:R-:W-:Y:S02]  /*01c0*/  IMAD.MOV.U32 R13, RZ, RZ, RZ ;  /* 0x000000ffff0d7224 */ /* 0x000fe400078e00ff */
[----:B------:R-:W-:Y:S02]  /*01d0*/  IMAD.SHL.U32 R12, R12, 0x2, RZ ;  /* 0x000000020c0c7824 */ /* 0x000fe400078e00ff */
[----:B------:R-:W-:-:S02]  /*01e0*/  IMAD.SHL.U32 R14, R4, 0x2, RZ ;  /* 0x00000002040e7824 */ /* 0x000fc400078e00ff */
[----:B------:R-:W-:Y:S01]  /*01f0*/  IMAD R15, R4, 0x6, RZ ;  /* 0x00000006040f7824 */ /* 0x000fe200078e02ff */
[----:B0-----:R-:W-:Y:S06]  /*0200*/  BRA.U !UP0, `(.L_x_44) ;  /* 0x0000000108dc7547 */ /* 0x001fec000b800000 */
[----:B------:R-:W-:Y:S01]  /*0210*/  ULOP3.LUT UR6, UR4, 0xfffffffc, URZ, 0xc0, !UPT ;  /* 0xfffffffc04067892 */ /* 0x000fe2000f8ec0ff */
[----:B------:R-:W-:Y:S01]  /*0220*/  HFMA2 R0, -RZ, RZ, 0, 0 ;  /* 0x00000000ff007431 */ /* 0x000fe200000001ff */
[----:B------:R-:W0:Y:S04]  /*0230*/  LDCU.128 UR12, c[0x0][0x380] ;  /* 0x00007000ff0c77ac */ /* 0x000e280008000c00 */
[----:B------:R-:W-:-:S07]  /*0240*/  IMAD.U32 R13, RZ, RZ, UR6 ;  /* 0x00000006ff0d7e24 */ /* 0x000fce000f8e00ff */
.L_x_45:
[C---:B------:R-:W-:Y:S01]  /*0250*/  IMAD R6, R0.reuse, 0x6, R12 ;  /* 0x0000000600067824 */ /* 0x040fe200078e020c */
[----:B------:R-:W-:-:S03]  /*0260*/  LEA R5, P0, R0, R14, 0x1 ;  /* 0x0000000e00057211 */ /* 0x000fc600078008ff */
[----:B------:R-:W-:Y:S01]  /*0270*/  VIADD R4, R6, 0x6 ;  /* 0x0000000606047836 */ /* 0x000fe20000000000 */
[----:B------:R-:W-:Y:S01]  /*0280*/  IADD3 R9, P1, PT, R15, R6, RZ ;  /* 0x000000060f097210 */ /* 0x000fe20007f3e0ff */
[----:B------:R-:W-:-:S03]  /*0290*/  IMAD.X R16, RZ, RZ, RZ, P0 ;  /* 0x000000ffff107224 */ /* 0x000fc600000e06ff */
[----:B------:R-:W-:Y:S02]  /*02a0*/  IADD3 R7, P2, PT, R15, R4, RZ ;  /* 0x000000040f077210 */ /* 0x000fe40007f5e0ff */
[----:B------:R-:W-:Y:S02]  /*02b0*/  IADD3.X R20, PT, PT, RZ, RZ, RZ, P1, !PT ;  /* 0x000000ffff147210 */ /* 0x000fe40000ffe4ff */
[----:B0-----:R-:W-:Y:S01]  /*02c0*/  LEA R4, P0, R5, UR12, 0x2 ;  /* 0x0000000c05047c11 */ /* 0x001fe2000f8010ff */
[----:B------:R-:W-:Y:S01]  /*02d0*/  IMAD.X R18, RZ, RZ, RZ, P2 ;  /* 0x000000ffff127224 */ /* 0x000fe200010e06ff */
[----:B------:R-:W-:Y:S02]  /*02e0*/  LEA R10, P1, R9, UR14, 0x2 ;  /* 0x0000000e090a7c11 */ /* 0x000fe4000f8210ff */
[----:B------:R-:W-:Y:S01]  /*02f0*/  LEA.HI.X R5, R5, UR13, R16, 0x2, P0 ;  /* 0x0000000d05057c11 */ /* 0x000fe200080f1410 */
[C---:B------:R-:W-:Y:S01]  /*0300*/  VIADD R16, R6.reuse, 0xc ;  /* 0x0000000c06107836 */ /* 0x040fe20000000000 */
[----:B------:R-:W-:Y:S01]  /*0310*/  LEA.HI.X R11, R9, UR15, R20, 0x2, P1 ;  /* 0x0000000f090b7c11 */ /* 0x000fe200088f1414 */
[----:B------:R-:W-:Y:S01]  /*0320*/  VIADD R6, R6, 0x12 ;  /* 0x0000001206067836 */ /* 0x000fe20000000000 */
[C---:B------:R-:W-:Y:S01]  /*0330*/  LEA R8, P2, R7.reuse, UR14, 0x2 ;  /* 0x0000000e07087c11 */ /* 0x040fe2000f8410ff */
[----:B------:R-:W2:Y:S03]  /*0340*/  LDG.E.CONSTANT R20, desc[UR8][R4.64] ;  /* 0x0000000804147981 */ /* 0x000ea6000c1e9900 */
[----:B------:R-:W-:Y:S01]  /*0350*/  LEA.HI.X R9, R7, UR15, R18, 0x2, P2 ;  /* 0x0000000f07097c11 */ /* 0x000fe200090f1412 */
[----:B------:R-:W2:Y:S01]  /*0360*/  LDG.E.CONSTANT R22, desc[UR8][R10.64] ;  /* 0x000000080a167981 */ /* 0x000ea2000c1e9900 */
[----:B------:R-:W-:-:S03]  /*0370*/  IADD3 R7, P0, PT, R15, R16, RZ ;  /* 0x000000100f077210 */ /* 0x000fc60007f1e0ff */
[----:B------:R0:W3:Y:S01]  /*0380*/  LDG.E.CONSTANT R21, desc[UR8][R10.64+0x4] ;  /* 0x000004080a157981 */ /* 0x0000e2000c1e9900 */
[----:B------:R-:W-:-:S03]  /*0390*/  IADD3 R27, P1, PT, R15, R6, RZ ;  /* 0x000000060f1b7210 */ /* 0x000fc60007f3e0ff */
[----:B------:R-:W3:Y:S01]  /*03a0*/  LDG.E.CONSTANT R18, desc[UR8][R4.64+0x4] ;  /* 0x0000040804127981 */ /* 0x000ee2000c1e9900 */
[----:B------:R-:W-:Y:S02]  /*03b0*/  IADD3.X R24, PT, PT, RZ, RZ, RZ, P0, !PT ;  /* 0x000000ffff187210 */ /* 0x000fe400007fe4ff */
[C---:B------:R-:W-:Y:S01]  /*03c0*/  LEA R6, P0, R7.reuse, UR14, 0x2 ;  /* 0x0000000e07067c11 */ /* 0x040fe2000f8010ff */
[----:B------:R-:W4:Y:S04]  /*03d0*/  LDG.E.CONSTANT R16, desc[UR8][R4.64+0x8] ;  /* 0x0000080804107981 */ /* 0x000f28000c1e9900 */
[----:B------:R-:W4:Y:S01]  /*03e0*/  LDG.E.CONSTANT R19, desc[UR8][R8.64] ;  /* 0x0000000808137981 */ /* 0x000f22000c1e9900 */
[----:B------:R-:W-:Y:S01]  /*03f0*/  LEA.HI.X R7, R7, UR15, R24, 0x2, P0 ;  /* 0x0000000f07077c11 */ /* 0x000fe200080f1418 */
[----:B------:R-:W-:-:S02]  /*0400*/  IMAD.X R28, RZ, RZ, RZ, P1 ;  /* 0x000000ffff1c7224 */ /* 0x000fc400008e06ff */
[----:B------:R-:W4:Y:S01]  /*0410*/  LDG.E.CONSTANT R26, desc[UR8][R8.64+0x4] ;  /* 0x00000408081a7981 */ /* 0x000f22000c1e9900 */
[----:B0-----:R-:W-:-:S03]  /*0420*/  LEA R10, P0, R27, UR14, 0x2 ;  /* 0x0000000e1b0a7c11 */ /* 0x001fc6000f8010ff */
[----:B------:R-:W4:Y:S01]  /*0430*/  LDG.E.CONSTANT R25, desc[UR8][R4.64+0xc] ;  /* 0x00000c0804197981 */ /* 0x000f22000c1e9900 */
        /* <DEDUP_REMOVED lines=9> */
[----:B------:R-:W-:-:S05]  /*04d0*/  VIADD R0, R0, 0x4 ;  /* 0x0000000400007836 */ /* 0x000fca0000000000 */
[----:B------:R-:W-:Y:S01]  /*04e0*/  ISETP.NE.AND P0, PT, R0, R13, PT ;  /* 0x0000000d0000720c */ /* 0x000fe20003f05270 */
        /* <DEDUP_REMOVED lines=8> */
[----:B------:R-:W-:Y:S06]  /*0570*/  @P0 BRA `(.L_x_45) ;  /* 0xfffffffc00340947 */ /* 0x000fec000383ffff */
.L_x_44:
[----:B------:R-:W-:-:S09]  /*0580*/  UISETP.NE.AND UP0, UPT, UR5, URZ, UPT ;  /* 0x000000ff0500728c */ /* 0x000fd2000bf05270 */
[----:B------:R-:W-:Y:S05]  /*0590*/  BRA.U !UP0, `(.L_x_46) ;  /* 0x0000000108dc7547 */ /* 0x000fea000b800000 */
[----:B------:R-:W-:Y:S02]  /*05a0*/  UISETP.NE.AND UP0, UPT, UR5, 0x1, UPT ;  /* 0x000000010500788c */ /* 0x000fe4000bf05270 */
[----:B------:R-:W-:-:S04]  /*05b0*/  ULOP3.LUT UR4, UR4, 0x1, URZ, 0xc0, !UPT ;  /* 0x0000000104047892 */ /* 0x000fc8000f8ec0ff */
[----:B------:R-:W-:-:S03]  /*05c0*/  UISETP.NE.U32.AND UP1, UPT, UR4, 0x1, UPT ;  /* 0x000000010400788c */ /* 0x000fc6000bf25070 */
[----:B------:R-:W-:Y:S08]  /*05d0*/  BRA.U !UP0, `(.L_x_47) ;  /* 0x0000000108887547 */ /* 0x000ff0000b800000 */
[----:B------:R-:W0:Y:S01]  /*05e0*/  LDCU.128 UR4, c[0x0][0x380] ;  /* 0x00007000ff0477ac */ /* 0x000e220008000c00 */
[C---:B------:R-:W-:Y:S02]  /*05f0*/  IMAD.SHL.U32 R5, R13.reuse, 0x2, RZ ;  /* 0x000000020d057824 */ /* 0x040fe400078e00ff */
[----:B------:R-:W-:-:S03]  /*0600*/  IMAD R0, R13, 0x6, R12 ;  /* 0x000000060d007824 */ /* 0x000fc600078e020c */
[----:B------:R-:W-:Y:S02]  /*0610*/  IADD3 R7, PT, PT, R5, 0x2, RZ ;  /* 0x0000000205077810 */ /* 0x000fe40007ffe0ff */
[----:B------:R-:W-:Y:S02]  /*0620*/  IADD3 R11, P0, PT, R14, R5, RZ ;  /* 0x000000050e0b7210 */ /* 0x000fe40007f1e0ff */
[----:B------:R-:W-:Y:S01]  /*0630*/  IADD3 R9, P1, PT, R15, R0, RZ ;  /* 0x000000000f097210 */ /* 0x000fe20007f3e0ff */
[----:B------:R-:W-:Y:S01]  /*0640*/  VIADD R0, R0, 0x6 ;  /* 0x0000000600007836 */ /* 0x000fe20000000000 */
[----:B------:R-:W-:Y:S01]  /*0650*/  IADD3 R5, P3, PT, R14, R7, RZ ;  /* 0x000000070e057210 */ /* 0x000fe20007f7e0ff */
[----:B------:R-:W-:Y:S02]  /*0660*/  IMAD.X R18, RZ, RZ, RZ, P0 ;  /* 0x000000ffff127224 */ /* 0x000fe400000e06ff */
[----:B------:R-:W-:Y:S01]  /*0670*/  IMAD.X R16, RZ, RZ, RZ, P1 ;  /* 0x000000ffff107224 */ /* 0x000fe200008e06ff */
[----:B------:R-:W-:-:S02]  /*0680*/  IADD3.X R6, PT, PT, RZ, RZ, RZ, P3, !PT ;  /* 0x000000ffff067210 */ /* 0x000fc40001ffe4ff */
[----:B0-----:R-:W-:Y:S02]  /*0690*/  LEA R10, P2, R11, UR4, 0x2 ;  /* 0x000000040b0a7c11 */ /* 0x001fe4000f8410ff */
[----:B------:R-:W-:Y:S02]  /*06a0*/  LEA R8, P1, R9, UR6, 0x2 ;  /* 0x0000000609087c11 */ /* 0x000fe4000f8210ff */
[----:B------:R-:W-:Y:S02]  /*06b0*/  IADD3 R7, P3, PT, R15, R0, RZ ;  /* 0x000000000f077210 */ /* 0x000fe40007f7e0ff */
[----:B------:R-:W-:Y:S02]  /*06c0*/  LEA R4, P0, R5, UR4, 0x2 ;  /* 0x0000000405047c11 */ /* 0x000fe4000f8010ff */
[----:B------:R-:W-:Y:S01]  /*06d0*/  LEA.HI.X R11, R11, UR5, R18, 0x2, P2 ;  /* 0x000000050b0b7c11 */ /* 0x000fe200090f1412 */
[----:B------:R-:W-:Y:S01]  /*06e0*/  IMAD.X R18, RZ, RZ, RZ, P3 ;  /* 0x000000ffff127224 */ /* 0x000fe200018e06ff */
[----:B------:R-:W-:-:S02]  /*06f0*/  LEA.HI.X R9, R9, UR7, R16, 0x2, P1 ;  /* 0x0000000709097c11 */ /* 0x000fc400088f1410 */
[----:B------:R-:W-:Y:S01]  /*0700*/  LEA.HI.X R5, R5, UR5, R6, 0x2, P0 ;  /* 0x0000000505057c11 */ /* 0x000fe200080f1406 */
[----:B------:R-:W2:Y:S01]  /*0710*/  LDG.E.CONSTANT R0, desc[UR8][R10.64] ;  /* 0x000000080a007981 */ /* 0x000ea2000c1e9900 */
[----:B------:R-:W-:-:S03]  /*0720*/  LEA R6, P0, R7, UR6, 0x2 ;  /* 0x0000000607067c11 */ /* 0x000fc6000f8010ff */
[----:B------:R-:W2:Y:S01]  /*0730*/  LDG.E.CONSTANT R16, desc[UR8][R8.64] ;  /* 0x0000000808107981 */ /* 0x000ea2000c1e9900 */
[----:B------:R-:W-:-:S03]  /*0740*/  LEA.HI.X R7, R7, UR7, R18, 0x2, P0 ;  /* 0x0000000707077c11 */ /* 0x000fc600080f1412 */
[----:B------:R-:W3:Y:S04]  /*0750*/  LDG.E.CONSTANT R19, desc[UR8][R10.64+0x4] ;  /* 0x000004080a137981 */ /* 0x000ee8000c1e9900 */
[----:B------:R-:W3:Y:S04]  /*0760*/  LDG.E.CONSTANT R18, desc[UR8][R8.64+0x4] ;  /* 0x0000040808127981 */ /* 0x000ee8000c1e9900 */
[----:B------:R-:W4:Y:S04]  /*0770*/  LDG.E.CONSTANT R21, desc[UR8][R4.64] ;  /* 0x0000000804157981 */ /* 0x000f28000c1e9900 */
[----:B------:R-:W4:Y:S04]  /*0780*/  LDG.E.CONSTANT R20, desc[UR8][R6.64] ;  /* 0x0000000806147981 */ /* 0x000f28000c1e9900 */
[----:B------:R-:W4:Y:S04]  /*0790*/  LDG.E.CONSTANT R23, desc[UR8][R4.64+0x4] ;  /* 0x0000040804177981 */ /* 0x000f28000c1e9900 */
[----:B------:R-:W4:Y:S01]  /*07a0*/  LDG.E.CONSTANT R22, desc[UR8][R6.64+0x4] ;  /* 0x0000040806167981 */ /* 0x000f22000c1e9900 */
[----:B------:R-:W-:-:S02]  /*07b0*/  VIADD R13, R13, 0x2 ;  /* 0x000000020d0d7836 */ /* 0x000fc40000000000 */
[----:B--2--5:R-:W-:-:S04]  /*07c0*/  FFMA R0, R0, R16, R17 ;  /* 0x0000001000007223 */ /* 0x024fc80000000011 */
[----:B---3--:R-:W-:-:S04]  /*07d0*/  FFMA R0, R19, R18, R0 ;  /* 0x0000001213007223 */ /* 0x008fc80000000000 */
[----:B----4-:R-:W-:-:S04]  /*07e0*/  FFMA R0, R21, R20, R0 ;  /* 0x0000001415007223 */ /* 0x010fc80000000000 */
[----:B------:R-:W-:-:S07]  /*07f0*/  FFMA R17, R23, R22, R0 ;  /* 0x0000001617117223 */ /* 0x000fce0000000000 */
.L_x_47:
[----:B------:R-:W-:Y:S05]  /*0800*/  BRA.U UP1, `(.L_x_46) ;  /* 0x0000000101407547 */ /* 0x000fea000b800000 */
[----:B------:R-:W0:Y:S01]  /*0810*/  LDCU.128 UR4, c[0x0][0x380] ;  /* 0x00007000ff0477ac */ /* 0x000e220008000c00 */
[C---:B------:R-:W-:Y:S01]  /*0820*/  IMAD R12, R13.reuse, 0x6, R12 ;  /* 0x000000060d0c7824 */ /* 0x040fe200078e020c */
[----:B------:R-:W-:-:S04]  /*0830*/  LEA R13, P0, R13, R14, 0x1 ;  /* 0x0000000e0d0d7211 */ /* 0x000fc800078008ff */
[----:B------:R-:W-:Y:S02]  /*0840*/  IADD3 R12, P2, PT, R15, R12, RZ ;  /* 0x0000000c0f0c7210 */ /* 0x000fe40007f5e0ff */
[----:B------:R-:W-:-:S03]  /*0850*/  IADD3.X R0, PT, PT, RZ, RZ, RZ, P0, !PT ;  /* 0x000000ffff007210 */ /* 0x000fc600007fe4ff */
[----:B------:R-:W-:Y:S01]  /*0860*/  IMAD.X R7, RZ, RZ, RZ, P2 ;  /* 0x000000ffff077224 */ /* 0x000fe200010e06ff */
[C---:B0-----:R-:W-:Y:S02]  /*0870*/  LEA R4, P1, R13.reuse, UR4, 0x2 ;  /* 0x000000040d047c11 */ /* 0x041fe4000f8210ff */
[C---:B------:R-:W-:Y:S02]  /*0880*/  LEA R6, P0, R12.reuse, UR6, 0x2 ;  /* 0x000000060c067c11 */ /* 0x040fe4000f8010ff */
[----:B------:R-:W-:Y:S02]  /*0890*/  LEA.HI.X R5, R13, UR5, R0, 0x2, P1 ;  /* 0x000000050d057c11 */ /* 0x000fe400088f1400 */
[----:B------:R-:W-:-:S03]  /*08a0*/  LEA.HI.X R7, R12, UR7, R7, 0x2, P0 ;  /* 0x000000070c077c11 */ /* 0x000fc600080f1407 */
[----:B------:R-:W2:Y:S04]  /*08b0*/  LDG.E.CONSTANT R0, desc[UR8][R4.64] ;  /* 0x0000000804007981 */ /* 0x000ea8000c1e9900 */
[----:B------:R-:W2:Y:S04]  /*08c0*/  LDG.E.CONSTANT R8, desc[UR8][R6.64] ;  /* 0x0000000806087981 */ /* 0x000ea8000c1e9900 */
[----:B------:R-:W3:Y:S04]  /*08d0*/  LDG.E.CONSTANT R9, desc[UR8][R4.64+0x4] ;  /* 0x0000040804097981 */ /* 0x000ee8000c1e9900 */
[----:B------:R-:W3:Y:S01]  /*08e0*/  LDG.E.CONSTANT R10, desc[UR8][R6.64+0x4] ;  /* 0x00000408060a7981 */ /* 0x000ee2000c1e9900 */
[----:B--2--5:R-:W-:-:S04]  /*08f0*/  FFMA R0, R0, R8, R17 ;  /* 0x0000000800007223 */ /* 0x024fc80000000011 */
[----:B---3--:R-:W-:-:S07]  /*0900*/  FFMA R17, R9, R10, R0 ;  /* 0x0000000a09117223 */ /* 0x008fce0000000000 */
.L_x_46:
[----:B-----5:R-:W-:Y:S01]  /*0910*/  STG.E desc[UR8][R2.64], R17 ;  /* 0x0000001102007986 */ /* 0x020fe2000c101908 */
[----:B------:R-:W-:Y:S05]  /*0920*/  EXIT ;  /* 0x000000000000794d */ /* 0x000fea0003800000 */
.L_x_48:
        /* <DEDUP_REMOVED lines=13> */
.L_x_354:


//--------------------- .text._Z20kernel_grid_backwardILj3ELj2ELj2EEvPKfS1_S1_PKiPffjjjjj --------------------------
	.section	.text._Z20kernel_grid_backwardILj3ELj2ELj2EEvPKfS1_S1_PKiPffjjjjj,"ax",@progbits
	.align	128
        .global         _Z20kernel_grid_backwardILj3ELj2ELj2EEvPKfS1_S1_PKiPffjjjjj
        .type           _Z20kernel_grid_backwardILj3ELj2ELj2EEvPKfS1_S1_PKiPffjjjjj,@function
        .size           _Z20kernel_grid_backwardILj3ELj2ELj2EEvPKfS1_S1_PKiPffjjjjj,(.L_x_355 - _Z20kernel_grid_backwardILj3ELj2ELj2EEvPKfS1_S1_PKiPffjjjjj)
        .other          _Z20kernel_grid_backwardILj3ELj2ELj2EEvPKfS1_S1_PKiPffjjjjj,@"STO_CUDA_ENTRY STV_DEFAULT"
_Z20kernel_grid_backwardILj3ELj2ELj2EEvPKfS1_S1_PKiPffjjjjj:
.text._Z20kernel_grid_backwardILj3ELj2ELj2EEvPKfS1_S1_PKiPffjjjjj:
[----:B------:R-:W-:Y:S01]  /*0000*/  LDC R1, c[0x0][0x37c] ;  /* 0x0000df00ff017b82 */ /* 0x000fe20000000800 */
[----:B------:R-:W0:Y:S07]  /*0010*/  S2R R0, SR_TID.X ;  /* 0x0000000000007919 */ /* 0x000e2e0000002100 */
[----:B------:R-:W0:Y:S01]  /*0020*/  S2UR UR4, SR_CTAID.X ;  /* 0x00000000000479c3 */ /* 0x000e220000002500 */
[----:B------:R-:W1:Y:S07]  /*0030*/  LDCU UR6, c[0x0][0x3b0] ;  /* 0x00007600ff0677ac */ /* 0x000e6e0008000800 */
[----:B------:R-:W0:Y:S02]  /*0040*/  LDC R5, c[0x0][0x360] ;  /* 0x0000d800ff057b82 */ /* 0x000e240000000800 */
[----:B0-----:R-:W-:-:S05]  /*0050*/  IMAD R5, R5, UR4, R0 ;  /* 0x0000000405057c24 */ /* 0x001fca000f8e0200 */
        /* <DEDUP_REMOVED lines=14> */
[----:B------:R-:W-:-:S04]  /*0140*/  FSETP.GEU.AND P0, PT, |R0|, 1.175494350822287508e-38, PT ;  /* 0x008000000000780b */ /* 0x000fc80003f0e200 */
[----:B------:R-:W-:-:S04]  /*0150*/  FSEL R11, R11, |R0|, !P0 ;  /* 0x400000000b0b7208 */ /* 0x000fc80004000000 */
[----:B------:R-:W-:-:S04]  /*0160*/  IADD3 R8, PT, PT, R11, -0x3f3504f3, RZ ;  /* 0xc0cafb0d0b087810 */ /* 0x000fc80007ffe0ff */
[----:B------:R-:W-:Y:S02]  /*0170*/  LOP3.LUT R14, R8, 0xff800000, RZ, 0xc0, !PT ;  /* 0xff800000080e7812 */ /* 0x000fe400078ec0ff */
[----:B------:R-:W-:Y:S02]  /*0180*/  FSEL R8, RZ, -24, P0 ;  /* 0xc1c00000ff087808 */ /* 0x000fe40000000000 */
[----:B------:R-:W-:-:S05]  /*0190*/  IADD3 R11, PT, PT, R11, -R14, RZ ;  /* 0x8000000e0b0b7210 */ /* 0x000fca0007ffe0ff */
[C---:B------:R-:W-:Y:S01]  /*01a0*/  FADD R16, R11.reuse, 1 ;  /* 0x3f8000000b107421 */ /* 0x040fe20000000000 */
[----:B------:R-:W-:Y:S01]  /*01b0*/  FADD R15, R11, -1 ;  /* 0xbf8000000b0f7421 */ /* 0x000fe20000000000 */
[----:B------:R-:W-:-:S03]  /*01c0*/  I2FP.F32.S32 R11, R14 ;  /* 0x0000000e000b7245 */ /* 0x000fc60000201400 */
[----:B0-----:R-:W-:Y:S01]  /*01d0*/  FADD R13, R15, R15 ;  /* 0x0000000f0f0d7221 */ /* 0x001fe20000000000 */
[----:B------:R-:W0:Y:S01]  /*01e0*/  MUFU.RCP R16, R16 ;  /* 0x0000001000107308 */ /* 0x000e220000001000 */
[----:B------:R-:W-:Y:S02]  /*01f0*/  FFMA R11, R11, 1.1920928955078125e-07, R8 ;  /* 0x340000000b0b7823 */ /* 0x000fe40000000008 */
[----:B0-----:R-:W-:Y:S01]  /*0200*/  FMUL R6, R16, R13 ;  /* 0x0000000d10067220 */ /* 0x001fe20000400000 */
[----:B------:R-:W-:-:S03]  /*0210*/  HFMA2 R13, -RZ, RZ, 0.771484375, 0.21533203125 ;  /* 0x3a2c32e4ff0d7431 */ /* 0x000fc600000001ff */
[----:B------:R-:W-:Y:S01]  /*0220*/  FADD R8, R15, -R6 ;  /* 0x800000060f087221 */ /* 0x000fe20000000000 */
[----:B------:R-:W-:-:S03]  /*0230*/  FMUL R12, R6, R6 ;  /* 0x00000006060c7220 */ /* 0x000fc60000400000 */
[----:B------:R-:W-:Y:S01]  /*0240*/  FADD R14, R8, R8 ;  /* 0x00000008080e7221 */ /* 0x000fe20000000000 */
[----:B------:R-:W-:Y:S01]  /*0250*/  FFMA R8, R6, 1.4426950216293334961, R11 ;  /* 0x3fb8aa3b06087823 */ /* 0x000fe2000000000b */
[C---:B------:R-:W-:Y:S02]  /*0260*/  FFMA R13, R12.reuse, R13, 0.0032181653659790754318 ;  /* 0x3b52e7db0c0d7423 */ /* 0x040fe4000000000d */
[----:B------:R-:W-:Y:S01]  /*0270*/  FFMA R15, R15, -R6, R14 ;  /* 0x800000060f0f7223 */ /* 0x000fe2000000000e */
[----:B------:R-:W-:Y:S01]  /*0280*/  FADD R11, R11, -R8 ;  /* 0x800000080b0b7221 */ /* 0x000fe20000000000 */
[----:B------:R-:W-:Y:S02]  /*0290*/  FFMA R13, R12, R13, 0.018033718690276145935 ;  /* 0x3c93bb730c0d7423 */ /* 0x000fe4000000000d */
[----:B------:R-:W-:Y:S01]  /*02a0*/  FMUL R15, R16, R15 ;  /* 0x0000000f100f7220 */ /* 0x000fe20000400000 */
[----:B------:R-:W-:Y:S01]  /*02b0*/  FFMA R14, R6, 1.4426950216293334961, R11 ;  /* 0x3fb8aa3b060e7823 */ /* 0x000fe2000000000b */
[----:B------:R-:W-:-:S03]  /*02c0*/  FFMA R13, R12, R13, 0.12022458761930465698 ;  /* 0x3df6384f0c0d7423 */ /* 0x000fc6000000000d */
[----:B------:R-:W-:Y:S01]  /*02d0*/  FFMA R11, R15, 1.4426950216293334961, R14 ;  /* 0x3fb8aa3b0f0b7823 */ /* 0x000fe2000000000e */
[----:B------:R-:W-:Y:S01]  /*02e0*/  MOV R14, 0x391fcb8e ;  /* 0x391fcb8e000e7802 */ /* 0x000fe20000000f00 */
[----:B------:R-:W-:Y:S02]  /*02f0*/  FMUL R13, R12, R13 ;  /* 0x0000000d0c0d7220 */ /* 0x000fe40000400000 */
[----:B------:R-:W-:Y:S02]  /*0300*/  FFMA R12, R6, 1.9251366722983220825e-08, R11 ;  /* 0x32a55e34060c7823 */ /* 0x000fe4000000000b */
        /* <DEDUP_REMOVED lines=10> */
[C---:B------:R-:W-:Y:S02]  /*03b0*/  FSETP.GT.AND P1, PT, |R6|.reuse, 152, PT ;  /* 0x431800000600780b */ /* 0x040fe40003f24200 */
[C---:B------:R-:W-:Y:S01]  /*03c0*/  FSETP.GEU.AND P2, PT, R6.reuse, RZ, PT ;  /* 0x000000ff0600720b */ /* 0x040fe20003f4e000 */
[----:B------:R-:W-:Y:S02]  /*03d0*/  FFMA R13, R11, R8, R13 ;  /* 0x000000080b0d7223 */ /* 0x000fe4000000000d */
[----:B------:R-:W1:Y:S01]  /*03e0*/  S2R R8, SR_CTAID.Z ;  /* 0x0000000000087919 */ /* 0x000e620000002700 */
[----:B------:R-:W3:Y:S01]  /*03f0*/  F2I.NTZ R16, R6 ;  /* 0x0000000600107305 */ /* 0x000ee20000203100 */
[----:B0-----:R-:W-:Y:S01]  /*0400*/  FADD R12, R6, -R15 ;  /* 0x8000000f060c7221 */ /* 0x001fe20000000000 */
[----:B------:R-:W-:-:S03]  /*0410*/  FSETP.GT.AND P0, PT, R15, RZ, PT ;  /* 0x000000ff0f00720b */ /* 0x000fc60003f04000 */
[----:B------:R-:W-:Y:S01]  /*0420*/  FADD R13, R13, R12 ;  /* 0x0000000c0d0d7221 */ /* 0x000fe20000000000 */
[----:B------:R-:W-:Y:S02]  /*0430*/  SEL R15, RZ, 0x83000000, P0 ;  /* 0x83000000ff0f7807 */ /* 0x000fe40000000000 */
[----:B------:R-:W-:Y:S01]  /*0440*/  FSETP.NEU.AND P0, PT, R0, 1, PT ;  /* 0x3f8000000000780b */ /* 0x000fe20003f0d000 */
[----:B------:R-:W-:Y:S01]  /*0450*/  FFMA R12, R13, R14, 0.0013391353422775864601 ;  /* 0x3aaf85ed0d0c7423 */ /* 0x000fe2000000000e */
[----:B------:R-:W-:Y:S01]  /*0460*/  IADD3 R17, PT, PT, R15, 0x7f000000, RZ ;  /* 0x7f0000000f117810 */ /* 0x000fe20007ffe0ff */
[----:B---3--:R-:W-:Y:S01]  /*0470*/  IMAD R15, R16, 0x800000, -R15 ;  /* 0x00800000100f7824 */ /* 0x008fe200078e0a0f */
[----:B------:R-:W-:Y:S01]  /*0480*/  ISETP.EQ.OR P0, PT, R4, RZ, !P0 ;  /* 0x000000ff0400720c */ /* 0x000fe20004702670 */
[----:B------:R-:W-:-:S04]  /*0490*/  FFMA R12, R13, R12, 0.0096188392490148544312 ;  /* 0x3c1d98560d0c7423 */ /* 0x000fc8000000000c */
[----:B------:R-:W-:-:S04]  /*04a0*/  FFMA R12, R13, R12, 0.055503588169813156128 ;  /* 0x3d6357bb0d0c7423 */ /* 0x000fc8000000000c */
[----:B------:R-:W-:-:S04]  /*04b0*/  FFMA R12, R13, R12, 0.24022644758224487305 ;  /* 0x3e75fdec0d0c7423 */ /* 0x000fc8000000000c */
[----:B------:R-:W-:Y:S01]  /*04c0*/  FFMA R14, R13, R12, 0.69314718246459960938 ;  /* 0x3f3172180d0e7423 */ /* 0x000fe2000000000c */
[----:B------:R-:W-:Y:S01]  /*04d0*/  FMUL R12, R11, 0.5 ;  /* 0x3f0000000b0c7820 */ /* 0x000fe20000400000 */
[C---:B-1----:R-:W-:Y:S02]  /*04e0*/  IMAD R5, R8.reuse, UR6, R5 ;  /* 0x0000000608057c24 */ /* 0x042fe4000f8e0205 */
[----:B------:R-:W-:Y:S01]  /*04f0*/  FFMA R14, R13, R14, 1 ;  /* 0x3f8000000d0e7423 */ /* 0x000fe2000000000e */
[----:B------:R-:W-:Y:S02]  /*0500*/  IMAD R6, R8, UR6, R2 ;  /* 0x0000000608067c24 */ /* 0x000fe4000f8e0202 */
[----:B------:R-:W0:Y:S01]  /*0510*/  FRND.TRUNC R12, R12 ;  /* 0x0000000c000c7307 */ /* 0x000e22000020d000 */
[----:B------:R-:W-:Y:S01]  /*0520*/  FMUL R14, R14, R17 ;  /* 0x000000110e0e7220 */ /* 0x000fe20000400000 */
[----:B------:R-:W-:Y:S02]  /*0530*/  IMAD R5, R5, R3, R4 ;  /* 0x0000000305057224 */ /* 0x000fe400078e0204 */
[----:B------:R-:W-:-:S02]  /*0540*/  HFMA2 R3, -RZ, RZ, 1.875, 0 ;  /* 0x3f800000ff037431 */ /* 0x000fc400000001ff */
[----:B------:R-:W-:Y:S01]  /*0550*/  FMUL R14, R14, R15 ;  /* 0x0000000f0e0e7220 */ /* 0x000fe20000400000 */
[----:B------:R-:W-:Y:S02]  /*0560*/  @P1 FSEL R14, RZ, +INF , !P2 ;  /* 0x7f800000ff0e1808 */ /* 0x000fe40005000000 */
[----:B------:R-:W-:Y:S01]  /*0570*/  SHF.L.U32 R2, R5, 0x1, RZ ;  /* 0x0000000105027819 */ /* 0x000fe200000006ff */
[----:B0-----:R-:W-:Y:S01]  /*0580*/  FADD R12, R12, R12 ;  /* 0x0000000c0c0c7221 */ /* 0x001fe20000000000 */
[----:B--2---:R-:W-:Y:S01]  /*0590*/  IMAD R7, R7, R8, R10 ;  /* 0x0000000807077224 */ /* 0x004fe200078e020a */
[----:B----4-:R-:W-:-:S04]  /*05a0*/  IADD3 R10, PT, PT, -R10, R9, RZ ;  /* 0x000000090a0a7210 */ /* 0x010fc80007ffe1ff */
        /* <DEDUP_REMOVED lines=11> */
[----:B------:R-:W-:-:S05]  /*0660*/  @P1 LOP3.LUT R4, R4, 0x7fffffff, RZ, 0xc0, !PT ;  /* 0x7fffffff04041812 */ /* 0x000fca00078ec0ff */
[----:B------:R-:W-:Y:S01]  /*0670*/  @!P0 IMAD.MOV.U32 R3, RZ, RZ, R4 ;  /* 0x000000ffff038224 */ /* 0x000fe200078e0004 */
        /* <DEDUP_REMOVED lines=8> */
.L_x_49:
        /* <DEDUP_REMOVED lines=42> */
.L_x_52:
[----:B------:R-:W2:Y:S04]  /*09a0*/  LDG.E.CONSTANT R4, desc[UR4][R24.64] ;  /* 0x0000000418047981 */ /* 0x000ea8000c1e9900 */
[----:B------:R0:W3:Y:S01]  /*09b0*/  LDG.E.CONSTANT R0, desc[UR4][R24.64+0x4] ;  /* 0x0000040418007981 */ /* 0x0000e2000c1e9900 */
[----:B------:R-:W1:Y:S01]  /*09c0*/  I2F.U32.RP R12, R10 ;  /* 0x0000000a000c7306 */ /* 0x000e620000209000 */
[-C--:B------:R-:W-:Y:S01]  /*09d0*/  ISETP.GT.U32.AND P1, PT, R11, R10.reuse, PT ;  /* 0x0000000a0b00720c */ /* 0x080fe20003f24070 */
[----:B------:R-:W-:Y:S01]  /*09e0*/  IMAD R23, R14, 0x127409f, RZ ;  /* 0x0127409f0e177824 */ /* 0x000fe200078e02ff */
[----:B------:R-:W-:Y:S01]  /*09f0*/  IADD3 R15, PT, PT, RZ, -R10, RZ ;  /* 0x8000000aff0f7210 */ /* 0x000fe20007ffe0ff */
[----:B------:R-:W-:Y:S01]  /*0a00*/  IMAD R20, R16, 0x4f9ffb7, RZ ;  /* 0x04f9ffb710147824 */ /* 0x000fe200078e02ff */
[----:B------:R-:W-:Y:S01]  /*0a10*/  MOV R11, R9 ;  /* 0x00000009000b7202 */ /* 0x000fe20000000f00 */
[----:B------:R-:W4:Y:S01]  /*0a20*/  LDCU.64 UR6, c[0x0][0x3a0] ;  /* 0x00007400ff0677ac */ /* 0x000f220008000a00 */
[----:B------:R-:W-:-:S02]  /*0a30*/  FADD R22, -R6, 1 ;  /* 0x3f80000006167421 */ /* 0x000fc40000000100 */
[----:B------:R-:W-:Y:S01]  /*0a40*/  LOP3.LUT R13, R23, R20, RZ, 0x3c, !PT ;  /* 0x00000014170d7212 */ /* 0x000fe200078e3cff */
[----:B0-----:R-:W-:-:S04]  /*0a50*/  FADD R24, -R18, 1 ;  /* 0x3f80000012187421 */ /* 0x001fc80000000100 */
[----:B------:R-:W-:Y:S01]  /*0a60*/  @P1 LOP3.LUT R11, R13, R8, RZ, 0x3c, !PT ;  /* 0x000000080d0b1212 */ /* 0x000fe200078e3cff */
[----:B-1----:R-:W0:Y:S02]  /*0a70*/  MUFU.RCP R12, R12 ;  /* 0x0000000c000c7308 */ /* 0x002e240000001000 */
[----:B0-----:R-:W-:-:S06]  /*0a80*/  IADD3 R2, PT, PT, R12, 0xffffffe, RZ ;  /* 0x0ffffffe0c027810 */ /* 0x001fcc0007ffe0ff */
[----:B------:R0:W1:Y:S02]  /*0a90*/  F2I.FTZ.U32.TRUNC.NTZ R3, R2 ;  /* 0x0000000200037305 */ /* 0x000064000021f000 */
[----:B0-----:R-:W-:Y:S01]  /*0aa0*/  MOV R2, RZ ;  /* 0x000000ff00027202 */ /* 0x001fe20000000f00 */
[----:B-1----:R-:W-:-:S04]  /*0ab0*/  IMAD R15, R15, R3, RZ ;  /* 0x000000030f0f7224 */ /* 0x002fc800078e02ff */
[----:B------:R-:W-:-:S04]  /*0ac0*/  IMAD.HI.U32 R9, R3, R15, R2 ;  /* 0x0000000f03097227 */ /* 0x000fc800078e0002 */
[----:B------:R-:W-:-:S04]  /*0ad0*/  FADD R15, -R19, 1 ;  /* 0x3f800000130f7421 */ /* 0x000fc80000000100 */
[----:B------:R-:W-:Y:S01]  /*0ae0*/  FMUL R17, R24, R15 ;  /* 0x0000000f18117220 */ /* 0x000fe20000400000 */
[----:B------:R-:W-:-:S04]  /*0af0*/  IMAD.HI.U32 R2, R9, R11, RZ ;  /* 0x0000000b09027227 */ /* 0x000fc800078e00ff */
[----:B------:R-:W-:Y:S01]  /*0b00*/  FMUL R21, R17, R22 ;  /* 0x0000001611157220 */ /* 0x000fe20000400000 */
[----:B------:R-:W-:-:S05]  /*0b10*/  IADD3 R2, PT, PT, -R2, RZ, RZ ;  /* 0x000000ff02027210 */ /* 0x000fca0007ffe1ff */
[----:B------:R-:W-:Y:S01]  /*0b20*/  IMAD R3, R10, R2, R11 ;  /* 0x000000020a037224 */ /* 0x000fe200078e020b */
[----:B------:R-:W-:-:S04]  /*0b30*/  LOP3.LUT R11, RZ, R10, RZ, 0x33, !PT ;  /* 0x0000000aff0b7212 */ /* 0x000fc800078e33ff */
[----:B------:R-:W-:-:S13]  /*0b40*/  ISETP.GE.U32.AND P1, PT, R3, R10, PT ;  /* 0x0000000a0300720c */ /* 0x000fda0003f26070 */
[----:B------:R-:W-:Y:S01]  /*0b50*/  @P1 IMAD.IADD R3, R3, 0x1, -R10 ;  /* 0x0000000103031824 */ /* 0x000fe200078e0a0a */
[----:B------:R-:W-:-:S04]  /*0b60*/  ISETP.NE.U32.AND P1, PT, R10, RZ, PT ;  /* 0x000000ff0a00720c */ /* 0x000fc80003f25070 */
[----:B------:R-:W-:-:S13]  /*0b70*/  ISETP.GE.U32.AND P2, PT, R3, R10, PT ;  /* 0x0000000a0300720c */ /* 0x000fda0003f46070 */
[----:B------:R-:W-:-:S04]  /*0b80*/  @P2 IADD3 R3, PT, PT, -R10, R3, RZ ;  /* 0x000000030a032210 */ /* 0x000fc80007ffe1ff */
[----:B------:R-:W-:-:S04]  /*0b90*/  SEL R2, R11, R3, !P1 ;  /* 0x000000030b027207 */ /* 0x000fc80004800000 */
[----:B------:R-:W-:-:S04]  /*0ba0*/  LEA R3, P2, R2, R7, 0x1 ;  /* 0x0000000702037211 */ /* 0x000fc800078408ff */
[----:B------:R-:W-:Y:S02]  /*0bb0*/  IADD3.X R12, PT, PT, RZ, RZ, RZ, P2, !PT ;  /* 0x000000ffff0c7210 */ /* 0x000fe400017fe4ff */
[----:B----4-:R-:W-:-:S04]  /*0bc0*/  LEA R2, P2, R3, UR6, 0x2 ;  /* 0x0000000603027c11 */ /* 0x010fc8000f8410ff */
[----:B------:R-:W-:Y:S02]  /*0bd0*/  LEA.HI.X R3, R3, UR7, R12, 0x2, P2 ;  /* 0x0000000703037c11 */ /* 0x000fe400090f140c */
[----:B------:R-:W-:Y:S02]  /*0be0*/  IADD3 R12, PT, PT, R8, 0x1, RZ ;  /* 0x00000001080c7810 */ /* 0x000fe40007ffe0ff */
[----:B------:R-:W-:Y:S02]  /*0bf0*/  MOV R27, RZ ;  /* 0x000000ff001b7202 */ /* 0x000fe40000000f00 */
[----:B------:R-:W-:Y:S01]  /*0c00*/  MOV R29, 0x1 ;  /* 0x00000001001d7802 */ /* 0x000fe20000000f00 */
[C---:B--2---:R-:W-:Y:S01]  /*0c10*/  FMUL R25, R21.reuse, R4 ;  /* 0x0000000415197220 */ /* 0x044fe20000400000 */
[----:B---3--:R-:W-:-:S04]  /*0c20*/  FMUL R21, R21, R0 ;  /* 0x0000000015157220 */ /* 0x008fc80000400000 */
[----:B------:R0:W-:Y:S04]  /*0c30*/  REDG.E.ADD.F32.FTZ.RN.STRONG.GPU desc[UR4][R2.64], R25 ;  /* 0x00000019020079a6 */ /* 0x0001e8000c12f304 */
        /* <DEDUP_REMOVED lines=11> */
.L_x_53:
[----:B------:R-:W-:Y:S01]  /*0cf0*/  ISETP.GT.U32.AND P2, PT, R29, R10, PT ;  /* 0x0000000a1d00720c */ /* 0x000fe20003f44070 */
[----:B------:R-:W-:-:S12]  /*0d00*/  FMUL R15, R18, R15 ;  /* 0x0000000f120f7220 */ /* 0x000fd80000400000 */
[----:B------:R-:W-:Y:S01]  /*0d10*/  @P2 LOP3.LUT R27, R13, R12, RZ, 0x3c, !PT ;  /* 0x0000000c0d1b2212 */ /* 0x000fe200078e3cff */
[----:B------:R-:W-:-:S04]  /*0d20*/  FMUL R13, R22, R15 ;  /* 0x0000000f160d7220 */ /* 0x000fc80000400000 */
[----:B0-----:R-:W-:-:S04]  /*0d30*/  IMAD.HI.U32 R2, R9, R27, RZ ;  /* 0x0000001b09027227 */ /* 0x001fc800078e00ff */
        /* <DEDUP_REMOVED lines=9> */
[----:B------:R-:W-:-:S04]  /*0dd0*/  LEA R3, P2, R2, R7, 0x1 ;  /* 0x0000000702037211 */ /* 0x000fc800078408ff */
[----:B------:R-:W-:Y:S02]  /*0de0*/  IADD3.X R26, PT, PT, RZ, RZ, RZ, P2, !PT ;  /* 0x000000ffff1a7210 */ /* 0x000fe400017fe4ff */
[----:B------:R-:W-:-:S04]  /*0df0*/  LEA R2, P2, R3, UR6, 0x2 ;  /* 0x0000000603027c11 */ /* 0x000fc8000f8410ff */
[----:B------:R-:W-:Y:S01]  /*0e00*/  LEA.HI.X R3, R3, UR7, R26, 0x2, P2 ;  /* 0x0000000703037c11 */ /* 0x000fe200090f141a */
[----:B------:R-:W-:-:S04]  /*0e10*/  HFMA2 R27, -RZ, RZ, 0, 0 ;  /* 0x00000000ff1b7431 */ /* 0x000fc800000001ff */
[----:B------:R0:W-:Y:S01]  /*0e20*/  REDG.E.ADD.F32.FTZ.RN.STRONG.GPU desc[UR4][R2.64], R21 ;  /* 0x00000015020079a6 */ /* 0x0001e2000c12f304 */
[----:B------:R-:W-:-:S03]  /*0e30*/  VIADD R13, R14, 0x1 ;  /* 0x000000010e0d7836 */ /* 0x000fc60000000000 */
[----:B------:R0:W-:Y:S01]  /*0e40*/  REDG.E.ADD.F32.FTZ.RN.STRONG.GPU desc[UR4][R2.64+0x4], R25 ;  /* 0x00000419020079a6 */ /* 0x0001e2000c12f304 */
[----:B------:R-:W-:Y:S01]  /*0e50*/  MOV R29, 0x1 ;  /* 0x00000001001d7802 */ /* 0x000fe20000000f00 */
[----:B------:R-:W-:Y:S06]  /*0e60*/  @!P0 BRA `(.L_x_54) ;  /* 0x0000000000248947 */ /* 0x000fec0003800000 */
        /* <DEDUP_REMOVED lines=9> */
.L_x_54:
[----:B------:R-:W-:Y:S01]  /*0f00*/  ISETP.GT.U32.AND P2, PT, R29, R10, PT ;  /* 0x0000000a1d00720c */ /* 0x000fe20003f44070 */
[----:B0-----:R-:W-:Y:S01]  /*0f10*/  FMUL R21, R19, R24 ;  /* 0x0000001813157220 */ /* 0x001fe20000400000 */
[----:B------:R-:W-:-:S04]  /*0f20*/  IADD3 R23, PT, PT, R23, 0x127409f, RZ ;  /* 0x0127409f17177810 */ /* 0x000fc80007ffe0ff */
[----:B------:R-:W-:-:S07]  /*0f30*/  LOP3.LUT R25, R23, R20, RZ, 0x3c, !PT ;  /* 0x0000001417197212 */ /* 0x000fce00078e3cff */
        /* <DEDUP_REMOVED lines=8> */
[----:B------:R-:W-:Y:S01]  /*0fc0*/  SEL R2, R11, R27, !P1 ;  /* 0x0000001b0b027207 */ /* 0x000fe20004800000 */
[----:B------:R-:W-:-:S03]  /*0fd0*/  FMUL R27, R22, R21 ;  /* 0x00000015161b7220 */ /* 0x000fc60000400000 */
[----:B------:R-:W-:Y:S01]  /*0fe0*/  LEA R3, P2, R2, R7, 0x1 ;  /* 0x0000000702037211 */ /* 0x000fe200078408ff */
[-C--:B------:R-:W-:Y:S01]  /*0ff0*/  FMUL R29, R4, R27.reuse ;  /* 0x0000001b041d7220 */ /* 0x080fe20000400000 */
[----:B------:R-:W-:Y:S02]  /*1000*/  FMUL R27, R0, R27 ;  /* 0x0000001b001b7220 */ /* 0x000fe40000400000 */
        /* <DEDUP_REMOVED lines=17> */
.L_x_55:
[----:B------:R-:W-:Y:S01]  /*1120*/  ISETP.GT.U32.AND P2, PT, R24, R10, PT ;  /* 0x0000000a1800720c */ /* 0x000fe20003f44070 */
[----:B------:R-:W-:Y:S01]  /*1130*/  FMUL R19, R18, R19 ;  /* 0x0000001312137220 */ /* 0x000fe20000400000 */
[----:B------:R-:W-:-:S11]  /*1140*/  VIADD R16, R16, 0x1 ;  /* 0x0000000110107836 */ /* 0x000fd60000000000 */
[----:B------:R-:W-:-:S05]  /*1150*/  @P2 LOP3.LUT R22, R25, R12, RZ, 0x3c, !PT ;  /* 0x0000000c19162212 */ /* 0x000fca00078e3cff */
[----:B0-----:R-:W-:-:S05]  /*1160*/  IMAD.HI.U32 R2, R9, R22, RZ ;  /* 0x0000001609027227 */ /* 0x001fca00078e00ff */
[----:B------:R-:W-:-:S05]  /*1170*/  IADD3 R3, PT, PT, -R2, RZ, RZ ;  /* 0x000000ff02037210 */ /* 0x000fca0007ffe1ff */
[----:B------:R-:W-:Y:S02]  /*1180*/  IMAD R3, R10, R3, R22 ;  /* 0x000000030a037224 */ /* 0x000fe400078e0216 */
[----:B------:R-:W-:-:S03]  /*1190*/  FADD R22, -R6, 1 ;  /* 0x3f80000006167421 */ /* 0x000fc60000000100 */
[----:B------:R-:W-:Y:S01]  /*11a0*/  ISETP.GE.U32.AND P2, PT, R3, R10, PT ;  /* 0x0000000a0300720c */ /* 0x000fe20003f46070 */
[----:B------:R-:W-:-:S04]  /*11b0*/  FMUL R25, R22, R19 ;  /* 0x0000001316197220 */ /* 0x000fc80000400000 */
[-C--:B------:R-:W-:Y:S01]  /*11c0*/  FMUL R27, R4, R25.reuse ;  /* 0x00000019041b7220 */ /* 0x080fe20000400000 */
[----:B------:R-:W-:-:S07]  /*11d0*/  FMUL R25, R0, R25 ;  /* 0x0000001900197220 */ /* 0x000fce0000400000 */
        /* <DEDUP_REMOVED lines=22> */
.L_x_56:
        /* <DEDUP_REMOVED lines=15> */
[----:B------:R-:W-:Y:S02]  /*1430*/  SEL R2, R11, R29, !P1 ;  /* 0x0000001d0b027207 */ /* 0x000fe40004800000 */
[----:B------:R-:W-:Y:S02]  /*1440*/  MOV R29, RZ ;  /* 0x000000ff001d7202 */ /* 0x000fe40000000f00 */
[----:B------:R-:W-:-:S04]  /*1450*/  LEA R3, P2, R2, R7, 0x1 ;  /* 0x0000000702037211 */ /* 0x000fc800078408ff */
[----:B------:R-:W-:Y:S02]  /*1460*/  IADD3.X R18, PT, PT, RZ, RZ, RZ, P2, !PT ;  /* 0x000000ffff127210 */ /* 0x000fe400017fe4ff */
[----:B------:R-:W-:-:S04]  /*1470*/  LEA R2, P2, R3, UR6, 0x2 ;  /* 0x0000000603027c11 */ /* 0x000fc8000f8410ff */
[----:B------:R-:W-:-:S05]  /*1480*/  LEA.HI.X R3, R3, UR7, R18, 0x2, P2 ;  /* 0x0000000703037c11 */ /* 0x000fca00090f1412 */
        /* <DEDUP_REMOVED lines=13> */
.L_x_57:
[----:B------:R-:W-:Y:S01]  /*1560*/  ISETP.GT.U32.AND P2, PT, R18, R10, PT ;  /* 0x0000000a1200720c */ /* 0x000fe20003f44070 */
[----:B------:R-:W-:-:S04]  /*1570*/  FMUL R15, R6, R15 ;  /* 0x0000000f060f7220 */ /* 0x000fc80000400000 */
[-C--:B0-----:R-:W-:Y:S01]  /*1580*/  FMUL R17, R4, R15.reuse ;  /* 0x0000000f04117220 */ /* 0x081fe20000400000 */
[----:B------:R-:W-:-:S07]  /*1590*/  FMUL R15, R0, R15 ;  /* 0x0000000f000f7220 */ /* 0x000fce0000400000 */
[----:B------:R-:W-:Y:S01]  /*15a0*/  @P2 LOP3.LUT R29, R25, R12, RZ, 0x3c, !PT ;  /* 0x0000000c191d2212 */ /* 0x000fe200078e3cff */
[----:B------:R-:W-:Y:S02]  /*15b0*/  HFMA2 R27, -RZ, RZ, 0, 5.9604644775390625e-08 ;  /* 0x00000001ff1b7431 */ /* 0x000fe400000001ff */
[----:B------:R-:W-:Y:S02]  /*15c0*/  IMAD.MOV.U32 R25, RZ, RZ, RZ ;  /* 0x000000ffff197224 */ /* 0x000fe400078e00ff */
        /* <DEDUP_REMOVED lines=11> */
[----:B------:R-:W-:-:S05]  /*1680*/  LEA.HI.X R3, R3, UR7, R14, 0x2, P2 ;  /* 0x0000000703037c11 */ /* 0x000fca00090f140e */
[----:B------:R0:W-:Y:S04]  /*1690*/  REDG.E.ADD.F32.FTZ.RN.STRONG.GPU desc[UR4][R2.64], R17 ;  /* 0x00000011020079a6 */ /* 0x0001e8000c12f304 */
        /* <DEDUP_REMOVED lines=11> */
.L_x_58:
[----:B------:R-:W-:Y:S01]  /*1750*/  ISETP.GT.U32.AND P2, PT, R27, R10, PT ;  /* 0x0000000a1b00720c */ /* 0x000fe20003f44070 */
[----:B------:R-:W-:Y:S01]  /*1760*/  FMUL R21, R6, R21 ;  /* 0x0000001506157220 */ /* 0x000fe20000400000 */
[----:B------:R-:W-:Y:S02]  /*1770*/  LOP3.LUT R23, R23, R20, RZ, 0x3c, !PT ;  /* 0x0000001417177212 */ /* 0x000fe400078e3cff */
[----:B0-----:R-:W-:Y:S01]  /*1780*/  MOV R17, RZ ;  /* 0x000000ff00117202 */ /* 0x001fe20000000f00 */
[-C--:B------:R-:W-:Y:S01]  /*1790*/  FMUL R15, R4, R21.reuse ;  /* 0x00000015040f7220 */ /* 0x080fe20000400000 */
[----:B------:R-:W-:-:S07]  /*17a0*/  FMUL R21, R0, R21 ;  /* 0x0000001500157220 */ /* 0x000fce0000400000 */
        /* <DEDUP_REMOVED lines=26> */
.L_x_59:
[----:B------:R-:W-:Y:S01]  /*1950*/  ISETP.GT.U32.AND P0, PT, R25, R10, PT ;  /* 0x0000000a1900720c */ /* 0x000fe20003f04070 */
[----:B------:R-:W-:-:S04]  /*1960*/  FMUL R19, R6, R19 ;  /* 0x0000001306137220 */ /* 0x000fc80000400000 */
[----:B------:R-:W-:-:S08]  /*1970*/  FMUL R5, R4, R19 ;  /* 0x0000001304057220 */ /* 0x000fd00000400000 */
        /* <DEDUP_REMOVED lines=8> */
[----:B0-----:R-:W-:-:S04]  /*1a00*/  SEL R2, R11, R17, !P1 ;  /* 0x000000110b027207 */ /* 0x001fc80004800000 */
[----:B------:R-:W-:-:S04]  /*1a10*/  LEA R7, P0, R2, R7, 0x1 ;  /* 0x0000000702077211 */ /* 0x000fc800078008ff */
[----:B------:R-:W-:Y:S02]  /*1a20*/  IADD3.X R8, PT, PT, RZ, RZ, RZ, P0, !PT ;  /* 0x000000ffff087210 */ /* 0x000fe400007fe4ff */
[----:B------:R-:W-:-:S04]  /*1a30*/  LEA R2, P0, R7, UR6, 0x2 ;  /* 0x0000000607027c11 */ /* 0x000fc8000f8010ff */
[----:B------:R-:W-:Y:S01]  /*1a40*/  LEA.HI.X R3, R7, UR7, R8, 0x2, P0 ;  /* 0x0000000707037c11 */ /* 0x000fe200080f1408 */
[----:B------:R-:W-:-:S04]  /*1a50*/  FMUL R7, R0, R19 ;  /* 0x0000001300077220 */ /* 0x000fc80000400000 */
[----:B------:R-:W-:Y:S04]  /*1a60*/  REDG.E.ADD.F32.FTZ.RN.STRONG.GPU desc[UR4][R2.64], R5 ;  /* 0x00000005020079a6 */ /* 0x000fe8000c12f304 */
[----:B------:R-:W-:Y:S01]  /*1a70*/  REDG.E.ADD.F32.FTZ.RN.STRONG.GPU desc[UR4][R2.64+0x4], R7 ;  /* 0x00000407020079a6 */ /* 0x000fe2000c12f304 */
[----:B------:R-:W-:Y:S05]  /*1a80*/  EXIT ;  /* 0x000000000000794d */ /* 0x000fea0003800000 */
.L_x_51:
[----:B------:R-:W0:Y:S02]  /*1a90*/  LDC.64 R4, c[0x0][0x380] ;  /* 0x0000e000ff047b82 */ /* 0x000e240000000a00 */
[----:B0-----:R-:W-:-:S06]  /*1aa0*/  IMAD.WIDE.U32 R8, R2, 0x4, R4 ;  /* 0x0000000402087825 */ /* 0x001fcc00078e0004 */
[----:B------:R-:W0:Y:S01]  /*1ab0*/  LDC.64 R2, c[0x0][0x3a0] ;  /* 0x0000e800ff027b82 */ /* 0x000e220000000a00 */
[----:B------:R-:W2:Y:S04]  /*1ac0*/  LDG.E.CONSTANT R4, desc[UR4][R8.64] ;  /* 0x0000000408047981 */ /* 0x000ea8000c1e9900 */
[----:B------:R1:W3:Y:S01]  /*1ad0*/  LDG.E.CONSTANT R0, desc[UR4][R8.64+0x4] ;  /* 0x0000040408007981 */ /* 0x0002e2000c1e9900 */
[C---:B------:R-:W-:Y:S01]  /*1ae0*/  FADD R11, -R19.reuse, 1 ;  /* 0x3f800000130b7421 */ /* 0x040fe20000000100 */
[----:B------:R-:W-:Y:S01]  /*1af0*/  FADD R10, -R18, 1 ;  /* 0x3f800000120a7421 */ /* 0x000fe20000000100 */
[----:B------:R-:W-:Y:S01]  /*1b00*/  FADD R12, -R6, 1 ;  /* 0x3f800000060c7421 */ /* 0x000fe20000000100 */
[C---:B------:R-:W-:Y:S01]  /*1b10*/  FMUL R5, R18.reuse, R19 ;  /* 0x0000001312057220 */ /* 0x040fe20000400000 */
[-C--:B------:R-:W-:Y:S01]  /*1b20*/  FMUL R13, R18, R11.reuse ;  /* 0x0000000b120d7220 */ /* 0x080fe20000400000 */
[----:B------:R-:W-:Y:S01]  /*1b30*/  FMUL R11, R10, R11 ;  /* 0x0000000b0a0b7220 */ /* 0x000fe20000400000 */
[----:B------:R-:W-:-:S02]  /*1b40*/  FMUL R19, R19, R10 ;  /* 0x0000000a13137220 */ /* 0x000fc40000400000 */
[-C--:B------:R-:W-:Y:S01]  /*1b50*/  FMUL R15, R13, R12.reuse ;  /* 0x0000000c0d0f7220 */ /* 0x080fe20000400000 */
[-C--:B-1----:R-:W-:Y:S01]  /*1b60*/  FMUL R9, R11, R12.reuse ;  /* 0x0000000c0b097220 */ /* 0x082fe20000400000 */
[C---:B------:R-:W-:Y:S01]  /*1b70*/  FMUL R23, R6.reuse, R11 ;  /* 0x0000000b06177220 */ /* 0x040fe20000400000 */
[----:B------:R-:W-:Y:S01]  /*1b80*/  FMUL R17, R19, R12 ;  /* 0x0000000c13117220 */ /* 0x000fe20000400000 */
[----:B------:R-:W-:Y:S01]  /*1b90*/  FMUL R27, R6, R13 ;  /* 0x0000000d061b7220 */ /* 0x000fe20000400000 */
[----:B0-----:R-:W-:-:S04]  /*1ba0*/  LEA R2, P0, R7, R2, 0x2 ;  /* 0x0000000207027211 */ /* 0x001fc800078010ff */
[----:B------:R-:W-:Y:S01]  /*1bb0*/  LEA.HI.X R3, R7, R3, RZ, 0x2, P0 ;  /* 0x0000000307037211 */ /* 0x000fe200000f14ff */
[-C--:B------:R-:W-:Y:S01]  /*1bc0*/  FMUL R7, R12, R5.reuse ;  /* 0x000000050c077220 */ /* 0x080fe20000400000 */
        /* <DEDUP_REMOVED lines=35> */
.L_x_50:
[----:B------:R-:W0:Y:S01]  /*1e00*/  LDC.64 R4, c[0x0][0x380] ;  /* 0x0000e000ff047b82 */ /* 0x000e220000000a00 */
[----:B------:R-:W-:Y:S01]  /*1e10*/  I2FP.F32.U32 R10, R10 ;  /* 0x0000000a000a7245 */ /* 0x000fe20000201000 */
[----:B------:R-:W1:Y:S01]  /*1e20*/  LDCU.64 UR6, c[0x0][0x3a0] ;  /* 0x00007400ff0677ac */ /* 0x000e620008000a00 */
[----:B0-----:R-:W-:-:S05]  /*1e30*/  IMAD.WIDE.U32 R4, R2, 0x4, R4 ;  /* 0x0000000402047825 */ /* 0x001fca00078e0004 */
[----:B------:R-:W2:Y:S04]  /*1e40*/  LDG.E.CONSTANT R0, desc[UR4][R4.64] ;  /* 0x0000000404007981 */ /* 0x000ea8000c1e9900 */
[----:B------:R0:W3:Y:S01]  /*1e50*/  LDG.E.CONSTANT R2, desc[UR4][R4.64+0x4] ;  /* 0x0000040404027981 */ /* 0x0000e2000c1e9900 */
[C---:B------:R-:W-:Y:S01]  /*1e60*/  FMUL R3, |R10|.reuse, 16777216 ;  /* 0x4b8000000a037820 */ /* 0x040fe20000400200 */
[C---:B------:R-:W-:Y:S01]  /*1e70*/  FSETP.GEU.AND P0, PT, |R10|.reuse, 1.175494350822287508e-38, PT ;  /* 0x008000000a00780b */ /* 0x040fe20003f0e200 */
[----:B------:R-:W-:Y:S01]  /*1e80*/  FADD R21, R10, R10 ;  /* 0x0000000a0a157221 */ /* 0x000fe20000000000 */
[----:B------:R-:W-:Y:S02]  /*1e90*/  IADD3 R24, PT, PT, R8, 0x1, RZ ;  /* 0x0000000108187810 */ /* 0x000fe40007ffe0ff */
[----:B------:R-:W-:-:S02]  /*1ea0*/  FSEL R3, R3, |R10|, !P0 ;  /* 0x4000000a03037208 */ /* 0x000fc40004000000 */
[----:B------:R-:W-:Y:S02]  /*1eb0*/  IADD3 R26, PT, PT, R14, 0x1, RZ ;  /* 0x000000010e1a7810 */ /* 0x000fe40007ffe0ff */
[----:B------:R-:W4:Y:S05]  /*1ec0*/  MUFU.LG2 R9, R3 ;  /* 0x0000000300097308 */ /* 0x000f2a0000000c00 */
[----:B----4-:R-:W-:Y:S01]  /*1ed0*/  @!P0 FADD R9, R9, -24 ;  /* 0xc1c0000009098421 */ /* 0x010fe20000000000 */
[----:B------:R-:W-:-:S03]  /*1ee0*/  FSETP.NEU.AND P0, PT, R21, R10, PT ;  /* 0x0000000a1500720b */ /* 0x000fc60003f0d000 */
[----:B------:R-:W-:-:S06]  /*1ef0*/  FMUL R9, R9, -0.6666666865348815918 ;  /* 0xbf2aaaab09097820 */ /* 0x000fcc0000400000 */
[----:B------:R-:W4:Y:S02]  /*1f00*/  MUFU.EX2 R9, R9 ;  /* 0x0000000900097308 */ /* 0x000f240000000800 */
[----:B----4-:R-:W-:-:S04]  /*1f10*/  FMUL R12, |R10|, R9 ;  /* 0x000000090a0c7220 */ /* 0x010fc80000400200 */
[----:B0-----:R-:W-:-:S04]  /*1f20*/  FMUL R5, R9, -R12 ;  /* 0x8000000c09057220 */ /* 0x001fc80000400000 */
[----:B------:R-:W-:-:S04]  /*1f30*/  FFMA R5, R12, R5, 1 ;  /* 0x3f8000000c057423 */ /* 0x000fc80000000005 */
[----:B------:R-:W-:-:S04]  /*1f40*/  FMUL R5, R5, 0.3333333432674407959 ;  /* 0x3eaaaaab05057820 */ /* 0x000fc80000400000 */
[----:B------:R-:W-:-:S06]  /*1f50*/  @P0 FFMA R21, R12, R5, R12 ;  /* 0x000000050c150223 */ /* 0x000fcc000000000c */
[----:B------:R-:W0:Y:S08]  /*1f60*/  F2I.U32.TRUNC.NTZ R21, R21 ;  /* 0x0000001500157305 */ /* 0x000e30000020f000 */
[----:B0-----:R-:W0:Y:S01]  /*1f70*/  I2F.U32.RP R10, R21 ;  /* 0x00000015000a7306 */ /* 0x001e220000209000 */
[-C--:B------:R-:W-:Y:S02]  /*1f80*/  IADD3 R3, PT, PT, RZ, -R21.reuse, RZ ;  /* 0x80000015ff037210 */ /* 0x080fe40007ffe0ff */
[----:B------:R-:W-:-:S05]  /*1f90*/  LOP3.LUT R27, RZ, R21, RZ, 0x33, !PT ;  /* 0x00000015ff1b7212 */ /* 0x000fca00078e33ff */
[----:B0-----:R-:W0:Y:S02]  /*1fa0*/  MUFU.RCP R10, R10 ;  /* 0x0000000a000a7308 */ /* 0x001e240000001000 */
[----:B0-----:R-:W-:Y:S01]  /*1fb0*/  IADD3 R4, PT, PT, R10, 0xffffffe, RZ ;  /* 0x0ffffffe0a047810 */ /* 0x001fe20007ffe0ff */
[----:B------:R-:W-:-:S05]  /*1fc0*/  FADD R10, -R18, 1 ;  /* 0x3f800000120a7421 */ /* 0x000fca0000000100 */
[----:B------:R0:W4:Y:S01]  /*1fd0*/  F2I.FTZ.U32.TRUNC.NTZ R5, R4 ;  /* 0x0000000400057305 */ /* 0x000122000021f000 */
[----:B------:R-:W-:Y:S01]  /*1fe0*/  FMUL R15, R19, R10 ;  /* 0x0000000a130f7220 */ /* 0x000fe20000400000 */
[----:B0-----:R-:W-:Y:S02]  /*1ff0*/  IMAD.MOV.U32 R4, RZ, RZ, RZ ;  /* 0x000000ffff047224 */ /* 0x001fe400078e00ff */
[----:B----4-:R-:W-:-:S04]  /*2000*/  IMAD R3, R3, R5, RZ ;  /* 0x0000000503037224 */ /* 0x010fc800078e02ff */
[----:B------:R-:W-:-:S06]  /*2010*/  IMAD.HI.U32 R3, R5, R3, R4 ;  /* 0x0000000305037227 */ /* 0x000fcc00078e0004 */
[----:B------:R-:W-:-:S04]  /*2020*/  IMAD.HI.U32 R5, R3, R8, RZ ;  /* 0x0000000803057227 */ /* 0x000fc800078e00ff */
[----:B------:R-:W-:Y:S01]  /*2030*/  IMAD.HI.U32 R9, R3, R14, RZ ;  /* 0x0000000e03097227 */ /* 0x000fe200078e00ff */
[----:B------:R-:W-:-:S03]  /*2040*/  IADD3 R5, PT, PT, -R5, RZ, RZ ;  /* 0x000000ff05057210 */ /* 0x000fc60007ffe1ff */
[----:B------:R-:W-:Y:S01]  /*2050*/  IMAD.HI.U32 R11, R3, R16, RZ ;  /* 0x00000010030b7227 */ /* 0x000fe200078e00ff */
[----:B------:R-:W-:-:S03]  /*2060*/  IADD3 R9, PT, PT, -R9, RZ, RZ ;  /* 0x000000ff09097210 */ /* 0x000fc60007ffe1ff */
[----:B------:R-:W-:Y:S01]  /*2070*/  IMAD R4, R21, R5, R8 ;  /* 0x0000000515047224 */ /* 0x000fe200078e0208 */
[----:B------:R-:W-:Y:S01]  /*2080*/  IADD3 R11, PT, PT, -R11, RZ, RZ ;  /* 0x000000ff0b0b7210 */ /* 0x000fe20007ffe1ff */
[----:B------:R-:W-:Y:S02]  /*2090*/  IMAD R20, R21, R9, R14 ;  /* 0x0000000915147224 */ /* 0x000fe400078e020e */
[----:B------:R-:W-:Y:S01]  /*20a0*/  FMUL R5, R18, R19 ;  /* 0x0000001312057220 */ /* 0x000fe20000400000 */
[----:B------:R-:W-:Y:S01]  /*20b0*/  IMAD.HI.U32 R8, R3, R24, RZ ;  /* 0x0000001803087227 */ /* 0x000fe200078e00ff */
[-C--:B------:R-:W-:Y:S02]  /*20c0*/  ISETP.GE.U32.AND P0, PT, R4, R21.reuse, PT ;  /* 0x000000150400720c */ /* 0x080fe40003f06070 */
[----:B------:R-:W-:Y:S01]  /*20d0*/  ISETP.GE.U32.AND P1, PT, R20, R21, PT ;  /* 0x000000151400720c */ /* 0x000fe20003f26070 */
[----:B------:R-:W-:Y:S01]  /*20e0*/  IMAD R22, R21, R11, R16 ;  /* 0x0000000b15167224 */ /* 0x000fe200078e0210 */
[----:B------:R-:W-:Y:S01]  /*20f0*/  IADD3 R8, PT, PT, -R8, RZ, RZ ;  /* 0x000000ff08087210 */ /* 0x000fe20007ffe1ff */
[----:B------:R-:W-:-:S02]  /*2100*/  VIADD R16, R16, 0x1 ;  /* 0x0000000110107836 */ /* 0x000fc40000000000 */
[----:B------:R-:W-:Y:S01]  /*2110*/  FADD R11, -R19, 1 ;  /* 0x3f800000130b7421 */ /* 0x000fe20000000100 */
[----:B------:R-:W-:Y:S01]  /*2120*/  IMAD.HI.U32 R9, R3, R26, RZ ;  /* 0x0000001a03097227 */ /* 0x000fe200078e00ff */
[----:B------:R-:W-:-:S03]  /*2130*/  ISETP.GE.U32.AND P2, PT, R22, R21, PT ;  /* 0x000000151600720c */ /* 0x000fc60003f46070 */
[----:B------:R-:W-:Y:S01]  /*2140*/  FMUL R13, R18, R11 ;  /* 0x0000000b120d7220 */ /* 0x000fe20000400000 */
[----:B------:R-:W-:Y:S01]  /*2150*/  IMAD R14, R21, R8, R24 ;  /* 0x00000008150e7224 */ /* 0x000fe200078e0218 */
[----:B------:R-:W-:Y:S01]  /*2160*/  IADD3 R12, PT, PT, -R9, RZ, RZ ;  /* 0x000000ff090c7210 */ /* 0x000fe20007ffe1ff */
[----:B------:R-:W-:Y:S01]  /*2170*/  IMAD.HI.U32 R3, R3, R16, RZ ;  /* 0x0000001003037227 */ /* 0x000fe200078e00ff */
[----:B------:R-:W-:-:S03]  /*2180*/  @P0 IADD3 R4, PT, PT, -R21, R4, RZ ;  /* 0x0000000415040210 */ /* 0x000fc60007ffe1ff */
[----:B------:R-:W-:Y:S01]  /*2190*/  FMUL R11, R10, R11 ;  /* 0x0000000b0a0b7220 */ /* 0x000fe20000400000 */
[C---:B------:R-:W-:Y:S01]  /*21a0*/  @P1 IADD3 R20, PT, PT, -R21.reuse, R20, RZ ;  /* 0x0000001415141210 */ /* 0x040fe20007ffe1ff */
[----:B------:R-:W-:Y:S01]  /*21b0*/  IMAD R12, R21, R12, R26 ;  /* 0x0000000c150c7224 */ /* 0x000fe200078e021a */
[-C--:B------:R-:W-:Y:S01]  /*21c0*/  ISETP.GE.U32.AND P5, PT, R14, R21.reuse, PT ;  /* 0x000000150e00720c */ /* 0x080fe20003fa6070 */
[----:B------:R-:W-:Y:S01]  /*21d0*/  FADD R24, -R6, 1 ;  /* 0x3f80000006187421 */ /* 0x000fe20000000100 */
[----:B------:R-:W-:Y:S01]  /*21e0*/  IADD3 R10, PT, PT, -R3, RZ, RZ ;  /* 0x000000ff030a7210 */ /* 0x000fe20007ffe1ff */
[----:B------:R-:W-:Y:S01]  /*21f0*/  @P2 IMAD.IADD R22, R22, 0x1, -R21 ;  /* 0x0000000116162824 */ /* 0x000fe200078e0a15 */
[----:B------:R-:W-:Y:S01]  /*2200*/  ISETP.GE.U32.AND P2, PT, R4, R21, PT ;  /* 0x000000150400720c */ /* 0x000fe20003f46070 */
[----:B------:R-:W-:Y:S01]  /*2210*/  FMUL R3, R24, R5 ;  /* 0x0000000518037220 */ /* 0x000fe20000400000 */
[-C--:B------:R-:W-:Y:S01]  /*2220*/  ISETP.GE.U32.AND P3, PT, R20, R21.reuse, PT ;  /* 0x000000151400720c */ /* 0x080fe20003f66070 */
[----:B------:R-:W-:Y:S01]  /*2230*/  IMAD R10, R21, R10, R16 ;  /* 0x0000000a150a7224 */ /* 0x000fe200078e0210 */
[-C--:B------:R-:W-:Y:S01]  /*2240*/  ISETP.GE.U32.AND P4, PT, R22, R21.reuse, PT ;  /* 0x000000151600720c */ /* 0x080fe20003f86070 */
[-C--:B------:R-:W-:Y:S01]  /*2250*/  FMUL R29, R11, R24.reuse ;  /* 0x000000180b1d7220 */ /* 0x080fe20000400000 */
[-C--:B------:R-:W-:Y:S01]  /*2260*/  ISETP.GE.U32.AND P6, PT, R12, R21.reuse, PT ;  /* 0x000000150c00720c */ /* 0x080fe20003fc6070 */
[-C--:B------:R-:W-:Y:S01]  /*2270*/  FMUL R19, R13, R24.reuse ;  /* 0x000000180d137220 */ /* 0x080fe20000400000 */
[----:B------:R-:W-:Y:S01]  /*2280*/  ISETP.GE.U32.AND P1, PT, R10, R21, PT ;  /* 0x000000150a00720c */ /* 0x000fe20003f26070 */
[----:B------:R-:W-:Y:S01]  /*2290*/  FMUL R9, R15, R24 ;  /* 0x000000180f097220 */ /* 0x000fe20000400000 */
[C---:B------:R-:W-:Y:S01]  /*22a0*/  @P5 IADD3 R14, PT, PT, -R21.reuse, R14, RZ ;  /* 0x0000000e150e5210 */ /* 0x040fe20007ffe1ff */
[C---:B------:R-:W-:Y:S01]  /*22b0*/  FMUL R5, R6.reuse, R5 ;  /* 0x0000000506057220 */ /* 0x040fe20000400000 */
[C---:B------:R-:W-:Y:S01]  /*22c0*/  ISETP.NE.U32.AND P0, PT, R21.reuse, RZ, PT ;  /* 0x000000ff1500720c */ /* 0x040fe20003f05070 */
[C---:B------:R-:W-:Y:S01]  /*22d0*/  FMUL R11, R6.reuse, R11 ;  /* 0x0000000b060b7220 */ /* 0x040fe20000400000 */
[C---:B------:R-:W-:Y:S01]  /*22e0*/  @P2 IADD3 R4, PT, PT, -R21.reuse, R4, RZ ;  /* 0x0000000415042210 */ /* 0x040fe20007ffe1ff */
[C---:B------:R-:W-:Y:S01]  /*22f0*/  FMUL R13, R6.reuse, R13 ;  /* 0x0000000d060d7220 */ /* 0x040fe20000400000 */
[----:B------:R-:W-:Y:S01]  /*2300*/  @P3 IADD3 R20, PT, PT, -R21, R20, RZ ;  /* 0x0000001415143210 */ /* 0x000fe20007ffe1ff */
[----:B------:R-:W-:Y:S01]  /*2310*/  FMUL R15, R6, R15 ;  /* 0x0000000f060f7220 */ /* 0x000fe20000400000 */
[----:B------:R-:W-:-:S02]  /*2320*/  ISETP.GE.U32.AND P2, PT, R14, R21, PT ;  /* 0x000000150e00720c */ /* 0x000fc40003f46070 */
[----:B------:R-:W-:Y:S01]  /*2330*/  @P4 IADD3 R22, PT, PT, -R21, R22, RZ ;  /* 0x0000001615164210 */ /* 0x000fe20007ffe1ff */
[----:B------:R-:W-:Y:S01]  /*2340*/  @P1 IMAD.IADD R10, R10, 0x1, -R21 ;  /* 0x000000010a0a1824 */ /* 0x000fe200078e0a15 */
[----:B------:R-:W-:Y:S01]  /*2350*/  SEL R8, R27, R4, !P0 ;  /* 0x000000041b087207 */ /* 0x000fe20004000000 */
[-C--:B------:R-:W-:Y:S01]  /*2360*/  IMAD R4, R21, R21.reuse, RZ ;  /* 0x0000001515047224 */ /* 0x080fe200078e02ff */
[----:B------:R-:W-:Y:S02]  /*2370*/  SEL R18, R27, R20, !P0 ;  /* 0x000000141b127207 */ /* 0x000fe40004000000 */
[----:B------:R-:W-:Y:S02]  /*2380*/  @P6 IADD3 R12, PT, PT, -R21, R12, RZ ;  /* 0x0000000c150c6210 */ /* 0x000fe40007ffe1ff */
[----:B------:R-:W-:Y:S01]  /*2390*/  SEL R25, R27, R22, !P0 ;  /* 0x000000161b197207 */ /* 0x000fe20004000000 */
[----:B------:R-:W-:Y:S01]  /*23a0*/  IMAD R23, R21, R18, R8 ;  /* 0x0000001215177224 */ /* 0x000fe200078e0208 */
[----:B------:R-:W-:-:S02]  /*23b0*/  ISETP.GE.U32.AND P1, PT, R12, R21, PT ;  /* 0x000000150c00720c */ /* 0x000fc40003f26070 */
[----:B------:R-:W-:Y:S01]  /*23c0*/  ISETP.GE.U32.AND P3, PT, R10, R21, PT ;  /* 0x000000150a00720c */ /* 0x000fe20003f66070 */
[----:B------:R-:W-:Y:S01]  /*23d0*/  IMAD R16, R4, R25, R23 ;  /* 0x0000001904107224 */ /* 0x000fe200078e0217 */
[----:B------:R-:W-:-:S04]  /*23e0*/  @P2 IADD3 R14, PT, PT, -R21, R14, RZ ;  /* 0x0000000e150e2210 */ /* 0x000fc80007ffe1ff */
[----:B------:R-:W-:Y:S02]  /*23f0*/  LEA R17, P4, R16, R7, 0x1 ;  /* 0x0000000710117211 */ /* 0x000fe400078808ff */
[----:B------:R-:W-:Y:S02]  /*2400*/  SEL R14, R27, R14, !P0 ;  /* 0x0000000e1b0e7207 */ /* 0x000fe40004000000 */
[----:B------:R-:W-:Y:S02]  /*2410*/  IADD3.X R6, PT, PT, RZ, RZ, RZ, P4, !PT ;  /* 0x000000ffff067210 */ /* 0x000fe400027fe4ff */
[----:B-1----:R-:W-:Y:S01]  /*2420*/  LEA R16, P2, R17, UR6, 0x2 ;  /* 0x0000000611107c11 */ /* 0x002fe2000f8410ff */
[C---:B------:R-:W-:Y:S01]  /*2430*/  IMAD R18, R21.reuse, R18, R14 ;  /* 0x0000001215127224 */ /* 0x040fe200078e020e */
[----:B------:R-:W-:Y:S02]  /*2440*/  @P1 IADD3 R12, PT, PT, -R21, R12, RZ ;  /* 0x0000000c150c1210 */ /* 0x000fe40007ffe1ff */
[----:B------:R-:W-:Y:S01]  /*2450*/  LEA.HI.X R17, R17, UR7, R6, 0x2, P2 ;  /* 0x0000000711117c11 */ /* 0x000fe200090f1406 */
[----:B------:R-:W-:Y:S01]  /*2460*/  IMAD R6, R4, R25, R18 ;  /* 0x0000001904067224 */ /* 0x000fe200078e0212 */
[----:B------:R-:W-:-:S02]  /*2470*/  SEL R12, R27, R12, !P0 ;  /* 0x0000000c1b0c7207 */ /* 0x000fc40004000000 */
[----:B------:R-:W-:-:S03]  /*2480*/  @P3 IADD3 R10, PT, PT, -R21, R10, RZ ;  /* 0x0000000a150a3210 */ /* 0x000fc60007ffe1ff */
[----:B------:R-:W-:Y:S01]  /*2490*/  IMAD R8, R21, R12, R8 ;  /* 0x0000000c15087224 */ /* 0x000fe200078e0208 */
[----:B------:R-:W-:Y:S01]  /*24a0*/  SEL R27, R27, R10, !P0 ;  /* 0x0000000a1b1b7207 */ /* 0x000fe20004000000 */
[----:B------:R-:W-:Y:S01]  /*24b0*/  IMAD R14, R21, R12, R14 ;  /* 0x0000000c150e7224 */ /* 0x000fe200078e020e */
[----:B------:R-:W-:-:S03]  /*24c0*/  LEA R21, P0, R6, R7, 0x1 ;  /* 0x0000000706157211 */ /* 0x000fc600078008ff */
[C---:B------:R-:W-:Y:S01]  /*24d0*/  IMAD R10, R4.reuse, R25, R14 ;  /* 0x00000019040a7224 */ /* 0x040fe200078e020e */
[----:B------:R-:W-:Y:S01]  /*24e0*/  IADD3.X R26, PT, PT, RZ, RZ, RZ, P0, !PT ;  /* 0x000000ffff1a7210 */ /* 0x000fe200007fe4ff */
[C---:B------:R-:W-:Y:S02]  /*24f0*/  IMAD R12, R4.reuse, R27, R23 ;  /* 0x0000001b040c7224 */ /* 0x040fe400078e0217 */
[C---:B------:R-:W-:Y:S02]  /*2500*/  IMAD R6, R4.reuse, R25, R8 ;  /* 0x0000001904067224 */ /* 0x040fe400078e0208 */
[CC--:B------:R-:W-:Y:S02]  /*2510*/  IMAD R18, R4.reuse, R27.reuse, R18 ;  /* 0x0000001b04127224 */ /* 0x0c0fe400078e0212 */
[----:B------:R-:W-:Y:S01]  /*2520*/  IMAD R22, R4, R27, R8 ;  /* 0x0000001b04167224 */ /* 0x000fe200078e0208 */
[----:B------:R-:W-:Y:S01]  /*2530*/  LEA R8, P5, R10, R7, 0x1 ;  /* 0x000000070a087211 */ /* 0x000fe200078a08ff */
[----:B------:R-:W-:Y:S01]  /*2540*/  IMAD R24, R4, R27, R14 ;  /* 0x0000001b04187224 */ /* 0x000fe200078e020e */
[----:B------:R-:W-:-:S02]  /*2550*/  LEA R4, P4, R6, R7, 0x1 ;  /* 0x0000000706047211 */ /* 0x000fc400078808ff */
[-C--:B------:R-:W-:Y:S02]  /*2560*/  LEA R23, P1, R18, R7.reuse, 0x1 ;  /* 0x0000000712177211 */ /* 0x080fe400078208ff */
[----:B------:R-:W-:Y:S01]  /*2570*/  LEA R10, P2, R22, R7, 0x1 ;  /* 0x00000007160a7211 */ /* 0x000fe200078408ff */
[----:B--2---:R-:W-:-:S05]  /*2580*/  FMUL R20, R0, R29 ;  /* 0x0000001d00147220 */ /* 0x004fca0000400000 */
[----:B------:R0:W-:Y:S01]  /*2590*/  REDG.E.ADD.F32.FTZ.RN.STRONG.GPU desc[UR4][R16.64], R20 ;  /* 0x00000014100079a6 */ /* 0x0001e2000c12f304 */
[----:B---3--:R-:W-:Y:S01]  /*25a0*/  FMUL R29, R2, R29 ;  /* 0x0000001d021d7220 */ /* 0x008fe20000400000 */
[-C--:B------:R-:W-:Y:S01]  /*25b0*/  FMUL R25, R0, R19.reuse ;  /* 0x0000001300197220 */ /* 0x080fe20000400000 */
[----:B------:R-:W-:-:S03]  /*25c0*/  FMUL R27, R2, R19 ;  /* 0x00000013021b7220 */ /* 0x000fc60000400000 */
[----:B------:R1:W-:Y:S01]  /*25d0*/  REDG.E.ADD.F32.FTZ.RN.STRONG.GPU desc[UR4][R16.64+0x4], R29 ;  /* 0x0000041d100079a6 */ /* 0x0003e2000c12f304 */
[----:B0-----:R-:W-:-:S04]  /*25e0*/  LEA R20, P0, R21, UR6, 0x2 ;  /* 0x0000000615147c11 */ /* 0x001fc8000f8010ff */
[----:B------:R-:W-:Y:S02]  /*25f0*/  LEA.HI.X R21, R21, UR7, R26, 0x2, P0 ;  /* 0x0000000715157c11 */ /* 0x000fe400080f141a */
[----:B------:R-:W-:Y:S02]  /*2600*/  LEA R14, P0, R12, R7, 0x1 ;  /* 0x000000070c0e7211 */ /* 0x000fe400078008ff */
[----:B-1----:R-:W-:Y:S01]  /*2610*/  IADD3.X R17, PT, PT, RZ, RZ, RZ, P5, !PT ;  /* 0x000000ffff117210 */ /* 0x002fe20002ffe4ff */
[----:B------:R0:W-:Y:S01]  /*2620*/  REDG.E.ADD.F32.FTZ.RN.STRONG.GPU desc[UR4][R20.64], R25 ;  /* 0x00000019140079a6 */ /* 0x0001e2000c12f304 */
[----:B------:R-:W-:Y:S02]  /*2630*/  IADD3.X R19, PT, PT, RZ, RZ, RZ, P0, !PT ;  /* 0x000000ffff137210 */ /* 0x000fe400007fe4ff */
[----:B------:R-:W-:Y:S01]  /*2640*/  LEA R16, P5, R8, UR6, 0x2 ;  /* 0x0000000608107c11 */ /* 0x000fe2000f8a10ff */
[----:B------:R1:W-:Y:S01]  /*2650*/  REDG.E.ADD.F32.FTZ.RN.STRONG.GPU desc[UR4][R20.64+0x4], R27 ;  /* 0x0000041b140079a6 */ /* 0x0003e2000c12f304 */
[----:B------:R-:W-:-:S02]  /*2660*/  LEA R18, P0, R14, UR6, 0x2 ;  /* 0x000000060e127c11 */ /* 0x000fc4000f8010ff */
[----:B------:R-:W-:Y:S01]  /*2670*/  LEA R12, P3, R24, R7, 0x1 ;  /* 0x00000007180c7211 */ /* 0x000fe200078608ff */
[----:B------:R-:W-:Y:S01]  /*2680*/  IMAD.X R7, RZ, RZ, RZ, P4 ;  /* 0x000000ffff077224 */ /* 0x000fe200020e06ff */
[----:B------:R-:W-:Y:S02]  /*2690*/  LEA R6, P4, R4, UR6, 0x2 ;  /* 0x0000000604067c11 */ /* 0x000fe4000f8810ff */
[----:B------:R-:W-:Y:S02]  /*26a0*/  LEA.HI.X R17, R8, UR7, R17, 0x2, P5 ;  /* 0x0000000708117c11 */ /* 0x000fe4000a8f1411 */
[----:B------:R-:W-:Y:S02]  /*26b0*/  LEA.HI.X R19, R14, UR7, R19, 0x2, P0 ;  /* 0x000000070e137c11 */ /* 0x000fe400080f1413 */
[----:B------:R-:W-:Y:S02]  /*26c0*/  IADD3.X R24, PT, PT, RZ, RZ, RZ, P1, !PT ;  /* 0x000000ffff187210 */ /* 0x000fe40000ffe4ff */
[----:B0-----:R-:W-:-:S02]  /*26d0*/  IADD3.X R25, PT, PT, RZ, RZ, RZ, P2, !PT ;  /* 0x000000ffff197210 */ /* 0x001fc400017fe4ff */
[----:B------:R-:W-:Y:S02]  /*26e0*/  LEA R8, P0, R10, UR6, 0x2 ;  /* 0x000000060a087c11 */ /* 0x000fe4000f8010ff */
[C---:B------:R-:W-:Y:S01]  /*26f0*/  LEA R22, P1, R23.reuse, UR6, 0x2 ;  /* 0x0000000617167c11 */ /* 0x040fe2000f8210ff */
[-C--:B-1----:R-:W-:Y:S01]  /*2700*/  FMUL R27, R0, R9.reuse ;  /* 0x00000009001b7220 */ /* 0x082fe20000400000 */
[----:B------:R-:W-:Y:S01]  /*2710*/  LEA.HI.X R7, R4, UR7, R7, 0x2, P4 ;  /* 0x0000000704077c11 */ /* 0x000fe2000a0f1407 */
[----:B------:R-:W-:Y:S01]  /*2720*/  FMUL R29, R2, R9 ;  /* 0x00000009021d7220 */ /* 0x000fe20000400000 */
[----:B------:R-:W-:Y:S01]  /*2730*/  LEA.HI.X R9, R10, UR7, R25, 0x2, P0 ;  /* 0x000000070a097c11 */ /* 0x000fe200080f1419 */
[-C--:B------:R-:W-:Y:S01]  /*2740*/  FMUL R25, R0, R3.reuse ;  /* 0x0000000300197220 */ /* 0x080fe20000400000 */
[----:B------:R-:W-:Y:S01]  /*2750*/  LEA.HI.X R23, R23, UR7, R24, 0x2, P1 ;  /* 0x0000000717177c11 */ /* 0x000fe200088f1418 */
[----:B------:R-:W-:Y:S01]  /*2760*/  FMUL R3, R2, R3 ;  /* 0x0000000302037220 */ /* 0x000fe20000400000 */
[----:B------:R-:W-:Y:S01]  /*2770*/  IADD3.X R21, PT, PT, RZ, RZ, RZ, P3, !PT ;  /* 0x000000ffff157210 */ /* 0x000fe20001ffe4ff */
[-C--:B------:R-:W-:Y:S01]  /*2780*/  FMUL R4, R0, R11.reuse ;  /* 0x0000000b00047220 */ /* 0x080fe20000400000 */
[----:B------:R-:W-:Y:S01]  /*2790*/  LEA R20, P1, R12, UR6, 0x2 ;  /* 0x000000060c147c11 */ /* 0x000fe2000f8210ff */
[----:B------:R-:W-:Y:S01]  /*27a0*/  REDG.E.ADD.F32.FTZ.RN.STRONG.GPU desc[UR4][R6.64], R27 ;  /* 0x0000001b060079a6 */ /* 0x000fe2000c12f304 */
[----:B------:R-:W-:Y:S01]  /*27b0*/  FMUL R11, R2, R11 ;  /* 0x0000000b020b7220 */ /* 0x000fe20000400000 */
[-C--:B------:R-:W-:Y:S01]  /*27c0*/  FMUL R10, R0, R13.reuse ;  /* 0x0000000d000a7220 */ /* 0x080fe20000400000 */
[----:B------:R-:W-:Y:S01]  /*27d0*/  LEA.HI.X R21, R12, UR7, R21, 0x2, P1 ;  /* 0x000000070c157c11 */ /* 0x000fe200088f1415 */
[----:B------:R-:W-:Y:S01]  /*27e0*/  REDG.E.ADD.F32.FTZ.RN.STRONG.GPU desc[UR4][R6.64+0x4], R29 ;  /* 0x0000041d060079a6 */ /* 0x000fe2000c12f304 */
[----:B------:R-:W-:Y:S01]  /*27f0*/  FMUL R13, R2, R13 ;  /* 0x0000000d020d7220 */ /* 0x000fe20000400000 */
[----:B------:R-:W-:-:S02]  /*2800*/  FMUL R12, R0, R15 ;  /* 0x0000000f000c7220 */ /* 0x000fc40000400000 */
[----:B------:R-:W-:Y:S01]  /*2810*/  REDG.E.ADD.F32.FTZ.RN.STRONG.GPU desc[UR4][R16.64], R25 ;  /* 0x00000019100079a6 */ /* 0x000fe2000c12f304 */
[----:B------:R-:W-:Y:S01]  /*2820*/  FMUL R15, R2, R15 ;  /* 0x0000000f020f7220 */ /* 0x000fe20000400000 */
[-C--:B------:R-:W-:Y:S02]  /*2830*/  FMUL R0, R0, R5.reuse ;  /* 0x0000000500007220 */ /* 0x080fe40000400000 */
        /* <DEDUP_REMOVED lines=11> */
.L_x_60:
        /* <DEDUP_REMOVED lines=9> */
.L_x_355:


//--------------------- .text._Z21kernel_input_backwardILj3ELj1EEvPKfS1_Pfjjj --------------------------
	.section	.text._Z21kernel_input_backwardILj3ELj1EEvPKfS1_Pfjjj,"ax",@progbits
	.align	128
        .global         _Z21kernel_input_backwardILj3ELj1EEvPKfS1_Pfjjj
        .type           _Z21kernel_input_backwardILj3ELj1EEvPKfS1_Pfjjj,@function
        .size           _Z21kernel_input_backwardILj3ELj1EEvPKfS1_Pfjjj,(.L_x_356 - _Z21kernel_input_backwardILj3ELj1EEvPKfS1_Pfjjj)
        .other          _Z21kernel_input_backwardILj3ELj1EEvPKfS1_Pfjjj,@"STO_CUDA_ENTRY STV_DEFAULT"
_Z21kernel_input_backwardILj3ELj1EEvPKfS1_Pfjjj:
.text._Z21kernel_input_backwardILj3ELj1EEvPKfS1_Pfjjj:
        /* <DEDUP_REMOVED lines=9> */
[----:B------:R-:W0:Y:S01]  /*0090*/  LDCU UR6, c[0x0][0x3a0] ;  /* 0x00007400ff0677ac */ /* 0x000e220008000800 */
[----:B------:R-:W1:Y:S01]  /*00a0*/  S2R R5, SR_CTAID.Y ;  /* 0x0000000000057919 */ /* 0x000e620000002600 */
[----:B------:R-:W-:-:S05]  /*00b0*/  IMAD.HI.U32 R20, R0, -0x55555555, RZ ;  /* 0xaaaaaaab00147827 */ /* 0x000fca00078e00ff */
[----:B------:R-:W-:Y:S02]  /*00c0*/  SHF.R.U32.HI R20, RZ, 0x1, R20 ;  /* 0x00000001ff147819 */ /* 0x000fe40000011614 */
[----:B0-----:R-:W-:Y:S01]  /*00d0*/  ISETP.NE.AND P0, PT, RZ, UR6, PT ;  /* 0x00000006ff007c0c */ /* 0x001fe2000bf05270 */
[C---:B-1----:R-:W-:Y:S02]  /*00e0*/  IMAD R3, R5.reuse, UR4, RZ ;  /* 0x0000000405037c24 */ /* 0x042fe4000f8e02ff */
        /* <DEDUP_REMOVED lines=9> */
[----:B------:R-:W-:Y:S02]  /*0180*/  UISETP.GE.U32.AND UP0, UPT, UR6, 0x8, UPT ;  /* 0x000000080600788c */ /* 0x000fe4000bf06070 */
[----:B------:R-:W-:Y:S01]  /*0190*/  IMAD R22, R22, UR6, RZ ;  /* 0x0000000616167c24 */ /* 0x000fe2000f8e02ff */
[----:B------:R-:W-:Y:S01]  /*01a0*/  ULOP3.LUT UR7, UR6, 0x7, URZ, 0xc0, !UPT ;  /* 0x0000000706077892 */ /* 0x000fe2000f8ec0ff */
[----:B------:R-:W-:Y:S02]  /*01b0*/  UMOV UR4, URZ ;  /* 0x000000ff00047c82 */ /* 0x000fe40008000000 */
[----:B------:R-:W-:-:S03]  /*01c0*/  IMAD R21, R22, 0x3, RZ ;  /* 0x0000000316157824 */ /* 0x000fc600078e02ff */
[----:B0-----:R-:W-:Y:S06]  /*01d0*/  BRA.U !UP0, `(.L_x_61) ;  /* 0x00000005082c7547 */ /* 0x001fec000b800000 */
[----:B------:R-:W0:Y:S01]  /*01e0*/  LDCU.128 UR12, c[0x0][0x380] ;  /* 0x00007000ff0c77ac */ /* 0x000e220008000c00 */
[----:B------:R-:W-:Y:S01]  /*01f0*/  ULOP3.LUT UR4, UR6, 0xfffffff8, URZ, 0xc0, !UPT ;  /* 0xfffffff806047892 */ /* 0x000fe2000f8ec0ff */
[----:B------:R-:W-:-:S11]  /*0200*/  UMOV UR5, URZ ;  /* 0x000000ff00057c82 */ /* 0x000fd60008000000 */
.L_x_62:
[----:B------:R-:W-:Y:S02]  /*0210*/  IADD3 R5, PT, PT, -R20, UR5, RZ ;  /* 0x0000000514057c10 */ /* 0x000fe4000fffe1ff */
[----:B------:R-:W-:-:S03]  /*0220*/  IADD3 R7, P0, PT, R22, UR5, RZ ;  /* 0x0000000516077c10 */ /* 0x000fc6000ff1e0ff */
[----:B------:R-:W-:Y:S02]  /*0230*/  IMAD R26, R5, 0x3, R0 ;  /* 0x00000003051a7824 */ /* 0x000fe400078e0200 */
[----:B------:R-:W-:Y:S01]  /*0240*/  IMAD.X R12, RZ, RZ, RZ, P0 ;  /* 0x000000ffff0c7224 */ /* 0x000fe200000e06ff */
[----:B0-----:R-:W-:Y:S01]  /*0250*/  LEA R6, P0, R7, UR12, 0x2 ;  /* 0x0000000c07067c11 */ /* 0x001fe2000f8010ff */
[C---:B------:R-:W-:Y:S01]  /*0260*/  VIADD R4, R26.reuse, 0x3 ;  /* 0x000000031a047836 */ /* 0x040fe20000000000 */
[----:B------:R-:W-:Y:S01]  /*0270*/  IADD3 R10, P1, PT, R21, R26, RZ ;  /* 0x0000001a150a7210 */ /* 0x000fe20007f3e0ff */
[C---:B------:R-:W-:Y:S01]  /*0280*/  VIADD R8, R26.reuse, 0x6 ;  /* 0x000000061a087836 */ /* 0x040fe20000000000 */
[----:B------:R-:W-:Y:S01]  /*0290*/  LEA.HI.X R7, R7, UR13, R12, 0x2, P0 ;  /* 0x0000000d07077c11 */ /* 0x000fe200080f140c */
[----:B------:R-:W-:Y:S01]  /*02a0*/  VIADD R24, R26, 0x12 ;  /* 0x000000121a187836 */ /* 0x000fe20000000000 */
[C---:B------:R-:W-:Y:S01]  /*02b0*/  IADD3 R9, P2, PT, R21.reuse, R4, RZ ;  /* 0x0000000415097210 */ /* 0x040fe20007f5e0ff */
[----:B------:R-:W-:Y:S01]  /*02c0*/  IMAD.X R11, RZ, RZ, RZ, P1 ;  /* 0x000000ffff0b7224 */ /* 0x000fe200008e06ff */
[----:B------:R-:W-:Y:S01]  /*02d0*/  LEA R18, P1, R10, UR14, 0x2 ;  /* 0x0000000e0a127c11 */ /* 0x000fe2000f8210ff */
[----:B------:R-:W2:Y:S01]  /*02e0*/  LDG.E.CONSTANT R27, desc[UR10][R6.64+0x4] ;  /* 0x0000040a061b7981 */ /* 0x000ea2000c1e9900 */
[----:B------:R-:W-:Y:S01]  /*02f0*/  IADD3 R5, P3, PT, R21, R8, RZ ;  /* 0x0000000815057210 */ /* 0x000fe20007f7e0ff */
[----:B------:R-:W-:Y:S01]  /*0300*/  VIADD R8, R26, 0x9 ;  /* 0x000000091a087836 */ /* 0x000fe20000000000 */
[----:B------:R-:W-:Y:S01]  /*0310*/  LEA.HI.X R19, R10, UR15, R11, 0x2, P1 ;  /* 0x0000000f0a137c11 */ /* 0x000fe200088f140b */
[----:B------:R-:W-:Y:S01]  /*0320*/  IMAD.X R10, RZ, RZ, RZ, P2 ;  /* 0x000000ffff0a7224 */ /* 0x000fe200010e06ff */
[----:B------:R-:W-:Y:S01]  /*0330*/  LEA R16, P0, R9, UR14, 0x2 ;  /* 0x0000000e09107c11 */ /* 0x000fe2000f8010ff */
[----:B------:R-:W-:Y:S01]  /*0340*/  IMAD.X R12, RZ, RZ, RZ, P3 ;  /* 0x000000ffff0c7224 */ /* 0x000fe200018e06ff */
[----:B------:R-:W-:Y:S01]  /*0350*/  LEA R4, P1, R5, UR14, 0x2 ;  /* 0x0000000e05047c11 */ /* 0x000fe2000f8210ff */
[----:B------:R-:W3:Y:S01]  /*0360*/  LDG.E.CONSTANT R18, desc[UR10][R18.64] ;  /* 0x0000000a12127981 */ /* 0x000ee2000c1e9900 */
[----:B------:R-:W-:Y:S01]  /*0370*/  LEA.HI.X R17, R9, UR15, R10, 0x2, P0 ;  /* 0x0000000f09117c11 */ /* 0x000fe200080f140a */
[C---:B------:R-:W-:Y:S01]  /*0380*/  VIADD R10, R26.reuse, 0xc ;  /* 0x0000000c1a0a7836 */ /* 0x040fe20000000000 */
[----:B------:R-:W-:Y:S01]  /*0390*/  LEA.HI.X R5, R5, UR15, R12, 0x2, P1 ;  /* 0x0000000f05057c11 */ /* 0x000fe200088f140c */
[----:B------:R-:W-:Y:S01]  /*03a0*/  VIADD R12, R26, 0xf ;  /* 0x0000000f1a0c7836 */ /* 0x000fe20000000000 */
[C---:B------:R-:W-:Y:S01]  /*03b0*/  IADD3 R9, P0, PT, R21.reuse, R8, RZ ;  /* 0x0000000815097210 */ /* 0x040fe20007f1e0ff */
[----:B------:R-:W2:Y:S01]  /*03c0*/  LDG.E.CONSTANT R16, desc[UR10][R16.64] ;  /* 0x0000000a10107981 */ /* 0x000ea2000c1e9900 */
[----:B------:R-:W-:-:S02]  /*03d0*/  IADD3 R10, P1, PT, R21, R10, RZ ;  /* 0x0000000a150a7210 */ /* 0x000fc40007f3e0ff */
[----:B------:R-:W-:Y:S01]  /*03e0*/  IADD3 R11, P2, PT, R21, R12, RZ ;  /* 0x0000000c150b7210 */ /* 0x000fe20007f5e0ff */
[----:B------:R-:W-:Y:S01]  /*03f0*/  IMAD.X R28, RZ, RZ, RZ, P0 ;  /* 0x000000ffff1c7224 */ /* 0x000fe200000e06ff */
[----:B------:R-:W-:Y:S01]  /*0400*/  LEA R8, P0, R9, UR14, 0x2 ;  /* 0x0000000e09087c11 */ /* 0x000fe2000f8010ff */
[----:B------:R-:W-:Y:S01]  /*0410*/  IMAD.X R13, RZ, RZ, RZ, P1 ;  /* 0x000000ffff0d7224 */ /* 0x000fe200008e06ff */
[----:B------:R-:W-:Y:S01]  /*0420*/  IADD3 R24, P3, PT, R21, R24, RZ ;  /* 0x0000001815187210 */ /* 0x000fe20007f7e0ff */
[----:B------:R-:W4:Y:S01]  /*0430*/  LDG.E.CONSTANT R29, desc[UR10][R6.64+0xc] ;  /* 0x00000c0a061d7981 */ /* 0x000f22000c1e9900 */
[C---:B------:R-:W-:Y:S02]  /*0440*/  LEA R14, P1, R10.reuse, UR14, 0x2 ;  /* 0x0000000e0a0e7c11 */ /* 0x040fe4000f8210ff */
[----:B------:R-:W-:Y:S01]  /*0450*/  LEA.HI.X R9, R9, UR15, R28, 0x2, P0 ;  /* 0x0000000f09097c11 */ /* 0x000fe200080f141c */
[----:B------:R-:W-:Y:S01]  /*0460*/  IMAD.X R28, RZ, RZ, RZ, P2 ;  /* 0x000000ffff1c7224 */ /* 0x000fe200010e06ff */
[----:B------:R-:W-:Y:S01]  /*0470*/  LEA.HI.X R15, R10, UR15, R13, 0x2, P1 ;  /* 0x0000000f0a0f7c11 */ /* 0x000fe200088f140d */
[----:B------:R-:W-:Y:S01]  /*0480*/  IMAD.X R25, RZ, RZ, RZ, P3 ;  /* 0x000000ffff197224 */ /* 0x000fe200018e06ff */
[C---:B------:R-:W-:Y:S01]  /*0490*/  LEA R12, P0, R11.reuse, UR14, 0x2 ;  /* 0x0000000e0b0c7c11 */ /* 0x040fe2000f8010ff */
[----:B------:R-:W-:Y:S01]  /*04a0*/  VIADD R26, R26, 0x15 ;  /* 0x000000151a1a7836 */ /* 0x000fe20000000000 */
[----:B------:R-:W-:Y:S01]  /*04b0*/  LEA R10, P1, R24, UR14, 0x2 ;  /* 0x0000000e180a7c11 */ /* 0x000fe2000f8210ff */
[----:B------:R-:W4:Y:S01]  /*04c0*/  LDG.E.CONSTANT R8, desc[UR10][R8.64] ;  /* 0x0000000a08087981 */ /* 0x000f22000c1e9900 */
[----:B------:R-:W-:-:S02]  /*04d0*/  LEA.HI.X R13, R11, UR15, R28, 0x2, P0 ;  /* 0x0000000f0b0d7c11 */ /* 0x000fc400080f141c */
[----:B------:R-:W-:Y:S01]  /*04e0*/  LEA.HI.X R11, R24, UR15, R25, 0x2, P1 ;  /* 0x0000000f180b7c11 */ /* 0x000fe200088f1419 */
[----:B------:R-:W4:Y:S04]  /*04f0*/  LDG.E.CONSTANT R28, desc[UR10][R6.64+0x8] ;  /* 0x0000080a061c7981 */ /* 0x000f28000c1e9900 */
[----:B------:R-:W3:Y:S04]  /*0500*/  LDG.E.CONSTANT R24, desc[UR10][R6.64] ;  /* 0x0000000a06187981 */ /* 0x000ee8000c1e9900 */
[----:B------:R0:W4:Y:S01]  /*0510*/  LDG.E.CONSTANT R25, desc[UR10][R4.64] ;  /* 0x0000000a04197981 */ /* 0x000122000c1e9900 */
[----:B------:R-:W-:-:S03]  /*0520*/  IADD3 R26, P0, PT, R21, R26, RZ ;  /* 0x0000001a151a7210 */ /* 0x000fc60007f1e0ff */
[----:B------:R-:W4:Y:S04]  /*0530*/  LDG.E.CONSTANT R14, desc[UR10][R14.64] ;  /* 0x0000000a0e0e7981 */ /* 0x000f28000c1e9900 */
[----:B------:R-:W4:Y:S01]  /*0540*/  LDG.E.CONSTANT R19, desc[UR10][R6.64+0x10] ;  /* 0x0000100a06137981 */ /* 0x000f22000c1e9900 */
[----:B0-----:R-:W-:Y:S01]  /*0550*/  IMAD.X R5, RZ, RZ, RZ, P0 ;  /* 0x000000ffff057224 */ /* 0x001fe200000e06ff */
[C---:B------:R-:W-:Y:S02]  /*0560*/  LEA R4, P0, R26.reuse, UR14, 0x2 ;  /* 0x0000000e1a047c11 */ /* 0x040fe4000f8010ff */
[----:B------:R-:W4:Y:S04]  /*0570*/  LDG.E.CONSTANT R12, desc[UR10][R12.64] ;  /* 0x0000000a0c0c7981 */ /* 0x000f28000c1e9900 */
[----:B------:R-:W4:Y:S01]  /*0580*/  LDG.E.CONSTANT R17, desc[UR10][R6.64+0x14] ;  /* 0x0000140a06117981 */ /* 0x000f22000c1e9900 */
[----:B------:R-:W-:-:S03]  /*0590*/  LEA.HI.X R5, R26, UR15, R5, 0x2, P0 ;  /* 0x0000000f1a057c11 */ /* 0x000fc600080f1405 */
[----:B------:R-:W4:Y:S04]  /*05a0*/  LDG.E.CONSTANT R10, desc[UR10][R10.64] ;  /* 0x0000000a0a0a7981 */ /* 0x000f28000c1e9900 */
[----:B------:R-:W4:Y:S04]  /*05b0*/  LDG.E.CONSTANT R9, desc[UR10][R6.64+0x18] ;  /* 0x0000180a06097981 */ /* 0x000f28000c1e9900 */
[----:B------:R-:W4:Y:S04]  /*05c0*/  LDG.E.CONSTANT R15, desc[UR10][R6.64+0x1c] ;  /* 0x00001c0a060f7981 */ /* 0x000f28000c1e9900 */
[----:B------:R-:W4:Y:S01]  /*05d0*/  LDG.E.CONSTANT R4, desc[UR10][R4.64] ;  /* 0x0000000a04047981 */ /* 0x000f22000c1e9900 */
[----:B------:R-:W-:-:S04]  /*05e0*/  UIADD3 UR5, UPT, UPT, UR5, 0x8, URZ ;  /* 0x0000000805057890 */ /* 0x000fc8000fffe0ff */
[----:B------:R-:W-:Y:S01]  /*05f0*/  UISETP.NE.AND UP0, UPT, UR5, UR4, UPT ;  /* 0x000000040500728c */ /* 0x000fe2000bf05270 */
[----:B---3-5:R-:W-:-:S04]  /*0600*/  FFMA R18, R24, R18, R23 ;  /* 0x0000001218127223 */ /* 0x028fc80000000017 */
[----:B--2---:R-:W-:-:S04]  /*0610*/  FFMA R27, R27, R16, R18 ;  /* 0x000000101b1b7223 */ /* 0x004fc80000000012 */
[----:B----4-:R-:W-:-:S04]  /*0620*/  FFMA R28, R28, R25, R27 ;  /* 0x000000191c1c7223 */ /* 0x010fc8000000001b */
[----:B------:R-:W-:-:S04]  /*0630*/  FFMA R8, R29, R8, R28 ;  /* 0x000000081d087223 */ /* 0x000fc8000000001c */
[----:B------:R-:W-:-:S04]  /*0640*/  FFMA R8, R19, R14, R8 ;  /* 0x0000000e13087223 */ /* 0x000fc80000000008 */
[----:B------:R-:W-:-:S04]  /*0650*/  FFMA R8, R17, R12, R8 ;  /* 0x0000000c11087223 */ /* 0x000fc80000000008 */
[----:B------:R-:W-:-:S04]  /*0660*/  FFMA R8, R9, R10, R8 ;  /* 0x0000000a09087223 */ /* 0x000fc80000000008 */
[----:B------:R-:W-:Y:S01]  /*0670*/  FFMA R23, R15, R4, R8 ;  /* 0x000000040f177223 */ /* 0x000fe20000000008 */
[----:B------:R-:W-:Y:S06]  /*0680*/  BRA.U UP0, `(.L_x_62) ;  /* 0xfffffff900e07547 */ /* 0x000fec000b83ffff */
.L_x_61:
[----:B------:R-:W-:-:S09]  /*0690*/  UISETP.NE.AND UP0, UPT, UR7, URZ, UPT ;  /* 0x000000ff0700728c */ /* 0x000fd2000bf05270 */
[----:B------:R-:W-:Y:S05]  /*06a0*/  BRA.U !UP0, `(.L_x_63) ;  /* 0x0000000508587547 */ /* 0x000fea000b800000 */
[----:B------:R-:W-:Y:S02]  /*06b0*/  UISETP.GE.U32.AND UP0, UPT, UR7, 0x4, UPT ;  /* 0x000000040700788c */ /* 0x000fe4000bf06070 */
[----:B------:R-:W-:-:S04]  /*06c0*/  ULOP3.LUT UR8, UR6, 0x3, URZ, 0xc0, !UPT ;  /* 0x0000000306087892 */ /* 0x000fc8000f8ec0ff */
[----:B------:R-:W-:-:S03]  /*06d0*/  UISETP.NE.AND UP1, UPT, UR8, URZ, UPT ;  /* 0x000000ff0800728c */ /* 0x000fc6000bf25270 */
[----:B------:R-:W-:Y:S08]  /*06e0*/  BRA.U !UP0, `(.L_x_64) ;  /* 0x00000001089c7547 */ /* 0x000ff0000b800000 */
[----:B------:R-:W0:Y:S01]  /*06f0*/  LDCU.128 UR12, c[0x0][0x380] ;  /* 0x00007000ff0c77ac */ /* 0x000e220008000c00 */
[----:B------:R-:W-:-:S05]  /*0700*/  IADD3 R5, PT, PT, -R20, UR4, RZ ;  /* 0x0000000414057c10 */ /* 0x000fca000fffe1ff */
[----:B------:R-:W-:-:S04]  /*0710*/  IMAD R8, R5, 0x3, R0 ;  /* 0x0000000305087824 */ /* 0x000fc800078e0200 */
[C---:B------:R-:W-:Y:S01]  /*0720*/  VIADD R4, R8.reuse, 0x3 ;  /* 0x0000000308047836 */ /* 0x040fe20000000000 */
[C---:B------:R-:W-:Y:S01]  /*0730*/  IADD3 R5, P0, PT, R21.reuse, R8, RZ ;  /* 0x0000000815057210 */ /* 0x040fe20007f1e0ff */
[C---:B------:R-:W-:Y:S02]  /*0740*/  VIADD R6, R8.reuse, 0x6 ;  /* 0x0000000608067836 */ /* 0x040fe40000000000 */
[----:B------:R-:W-:Y:S01]  /*0750*/  VIADD R8, R8, 0x9 ;  /* 0x0000000908087836 */ /* 0x000fe20000000000 */
[----:B------:R-:W-:Y:S01]  /*0760*/  IADD3 R9, P3, PT, R21, R4, RZ ;  /* 0x0000000415097210 */ /* 0x000fe20007f7e0ff */
[----:B------:R-:W-:Y:S01]  /*0770*/  IMAD.X R10, RZ, RZ, RZ, P0 ;  /* 0x000000ffff0a7224 */ /* 0x000fe200000e06ff */
[----:B------:R-:W-:Y:S02]  /*0780*/  IADD3 R11, P0, PT, R22, UR4, RZ ;  /* 0x00000004160b7c10 */ /* 0x000fe4000ff1e0ff */
[----:B0-----:R-:W-:Y:S01]  /*0790*/  LEA R12, P1, R5, UR14, 0x2 ;  /* 0x0000000e050c7c11 */ /* 0x001fe2000f8210ff */
[----:B------:R-:W-:Y:S01]  /*07a0*/  IMAD.X R16, RZ, RZ, RZ, P3 ;  /* 0x000000ffff107224 */ /* 0x000fe200018e06ff */
[----:B------:R-:W-:Y:S01]  /*07b0*/  IADD3 R7, P2, PT, R21, R6, RZ ;  /* 0x0000000615077210 */ /* 0x000fe20007f5e0ff */
[----:B------:R-:W-:Y:S01]  /*07c0*/  IMAD.X R18, RZ, RZ, RZ, P0 ;  /* 0x000000ffff127224 */ /* 0x000fe200000e06ff */
[----:B------:R-:W-:-:S02]  /*07d0*/  LEA.HI.X R13, R5, UR15, R10, 0x2, P1 ;  /* 0x0000000f050d7c11 */ /* 0x000fc400088f140a */
[----:B------:R-:W-:Y:S01]  /*07e0*/  LEA R4, P1, R11, UR12, 0x2 ;  /* 0x0000000c0b047c11 */ /* 0x000fe2000f8210ff */
[----:B------:R-:W-:Y:S01]  /*07f0*/  IMAD.X R14, RZ, RZ, RZ, P2 ;  /* 0x000000ffff0e7224 */ /* 0x000fe200010e06ff */
[----:B------:R-:W-:Y:S01]  /*0800*/  LEA R10, P0, R9, UR14, 0x2 ;  /* 0x0000000e090a7c11 */ /* 0x000fe2000f8010ff */
[----:B------:R-:W2:Y:S01]  /*0810*/  LDG.E.CONSTANT R12, desc[UR10][R12.64] ;  /* 0x0000000a0c0c7981 */ /* 0x000ea2000c1e9900 */
[----:B------:R-:W-:Y:S02]  /*0820*/  LEA R6, P2, R7, UR14, 0x2 ;  /* 0x0000000e07067c11 */ /* 0x000fe4000f8410ff */
[----:B------:R-:W-:Y:S02]  /*0830*/  LEA.HI.X R5, R11, UR13, R18, 0x2, P1 ;  /* 0x0000000d0b057c11 */ /* 0x000fe400088f1412 */
[----:B------:R-:W-:Y:S02]  /*0840*/  LEA.HI.X R11, R9, UR15, R16, 0x2, P0 ;  /* 0x0000000f090b7c11 */ /* 0x000fe400080f1410 */
[----:B------:R-:W-:Y:S01]  /*0850*/  IADD3 R9, P0, PT, R21, R8, RZ ;  /* 0x0000000815097210 */ /* 0x000fe20007f1e0ff */
[----:B------:R-:W3:Y:S01]  /*0860*/  LDG.E.CONSTANT R15, desc[UR10][R4.64+0x4] ;  /* 0x0000040a040f7981 */ /* 0x000ee2000c1e9900 */
[----:B------:R-:W-:-:S03]  /*0870*/  LEA.HI.X R7, R7, UR15, R14, 0x2, P2 ;  /* 0x0000000f07077c11 */ /* 0x000fc600090f140e */
[----:B------:R-:W2:Y:S01]  /*0880*/  LDG.E.CONSTANT R14, desc[UR10][R4.64] ;  /* 0x0000000a040e7981 */ /* 0x000ea2000c1e9900 */
[----:B------:R-:W-:Y:S01]  /*0890*/  IMAD.X R16, RZ, RZ, RZ, P0 ;  /* 0x000000ffff107224 */ /* 0x000fe200000e06ff */
[C---:B------:R-:W-:Y:S02]  /*08a0*/  LEA R8, P1, R9.reuse, UR14, 0x2 ;  /* 0x0000000e09087c11 */ /* 0x040fe4000f8210ff */
[----:B------:R-:W3:Y:S02]  /*08b0*/  LDG.E.CONSTANT R10, desc[UR10][R10.64] ;  /* 0x0000000a0a0a7981 */ /* 0x000ee4000c1e9900 */
[----:B------:R-:W-:Y:S02]  /*08c0*/  LEA.HI.X R9, R9, UR15, R16, 0x2, P1 ;  /* 0x0000000f09097c11 */ /* 0x000fe400088f1410 */
[----:B------:R-:W4:Y:S04]  /*08d0*/  LDG.E.CONSTANT R6, desc[UR10][R6.64] ;  /* 0x0000000a06067981 */ /* 0x000f28000c1e9900 */
[----:B------:R-:W4:Y:S04]  /*08e0*/  LDG.E.CONSTANT R17, desc[UR10][R4.64+0x8] ;  /* 0x0000080a04117981 */ /* 0x000f28000c1e9900 */
[----:B------:R-:W4:Y:S04]  /*08f0*/  LDG.E.CONSTANT R19, desc[UR10][R4.64+0xc] ;  /* 0x00000c0a04137981 */ /* 0x000f28000c1e9900 */
[----:B------:R-:W4:Y:S01]  /*0900*/  LDG.E.CONSTANT R8, desc[UR10][R8.64] ;  /* 0x0000000a08087981 */ /* 0x000f22000c1e9900 */
[----:B------:R-:W-:Y:S01]  /*0910*/  UIADD3 UR4, UPT, UPT, UR4, 0x4, URZ ;  /* 0x0000000404047890 */ /* 0x000fe2000fffe0ff */
[----:B--2--5:R-:W-:-:S04]  /*0920*/  FFMA R12, R14, R12, R23 ;  /* 0x0000000c0e0c7223 */ /* 0x024fc80000000017 */
[----:B---3--:R-:W-:-:S04]  /*0930*/  FFMA R12, R15, R10, R12 ;  /* 0x0000000a0f0c7223 */ /* 0x008fc8000000000c */
[----:B----4-:R-:W-:-:S04]  /*0940*/  FFMA R12, R17, R6, R12 ;  /* 0x00000006110c7223 */ /* 0x010fc8000000000c */
[----:B------:R-:W-:-:S07]  /*0950*/  FFMA R23, R19, R8, R12 ;  /* 0x0000000813177223 */ /* 0x000fce000000000c */
.L_x_64:
[----:B------:R-:W-:Y:S05]  /*0960*/  BRA.U !UP1, `(.L_x_63) ;  /* 0x0000000109a87547 */ /* 0x000fea000b800000 */
[----:B------:R-:W-:Y:S02]  /*0970*/  UISETP.NE.AND UP0, UPT, UR8, 0x1, UPT ;  /* 0x000000010800788c */ /* 0x000fe4000bf05270 */
[----:B------:R-:W-:-:S04]  /*0980*/  ULOP3.LUT UR5, UR6, 0x1, URZ, 0xc0, !UPT ;  /* 0x0000000106057892 */ /* 0x000fc8000f8ec0ff */
[----:B------:R-:W-:-:S03]  /*0990*/  UISETP.NE.U32.AND UP1, UPT, UR5, 0x1, UPT ;  /* 0x000000010500788c */ /* 0x000fc6000bf25070 */
[----:B------:R-:W-:Y:S08]  /*09a0*/  BRA.U !UP0, `(.L_x_65) ;  /* 0x00000001085c7547 */ /* 0x000ff0000b800000 */
[----:B------:R-:W0:Y:S01]  /*09b0*/  LDCU.128 UR12, c[0x0][0x380] ;  /* 0x00007000ff0c77ac */ /* 0x000e220008000c00 */
[----:B------:R-:W-:-:S05]  /*09c0*/  IADD3 R5, PT, PT, -R20, UR4, RZ ;  /* 0x0000000414057c10 */ /* 0x000fca000fffe1ff */
[----:B------:R-:W-:Y:S01]  /*09d0*/  IMAD R6, R5, 0x3, R0 ;  /* 0x0000000305067824 */ /* 0x000fe200078e0200 */
[----:B------:R-:W-:-:S03]  /*09e0*/  IADD3 R5, P1, PT, R22, UR4, RZ ;  /* 0x0000000416057c10 */ /* 0x000fc6000ff3e0ff */
[----:B------:R-:W-:Y:S01]  /*09f0*/  VIADD R12, R6, 0x3 ;  /* 0x00000003060c7836 */ /* 0x000fe20000000000 */
[----:B------:R-:W-:Y:S01]  /*0a00*/  IADD3 R7, P2, PT, R21, R6, RZ ;  /* 0x0000000615077210 */ /* 0x000fe20007f5e0ff */
[----:B------:R-:W-:-:S04]  /*0a10*/  IMAD.X R8, RZ, RZ, RZ, P1 ;  /* 0x000000ffff087224 */ /* 0x000fc800008e06ff */
[----:B------:R-:W-:Y:S01]  /*0a20*/  IMAD.X R10, RZ, RZ, RZ, P2 ;  /* 0x000000ffff0a7224 */ /* 0x000fe200010e06ff */
[----:B------:R-:W-:Y:S02]  /*0a30*/  IADD3 R12, P2, PT, R21, R12, RZ ;  /* 0x0000000c150c7210 */ /* 0x000fe40007f5e0ff */
[----:B0-----:R-:W-:Y:S02]  /*0a40*/  LEA R4, P0, R5, UR12, 0x2 ;  /* 0x0000000c05047c11 */ /* 0x001fe4000f8010ff */
[----:B------:R-:W-:Y:S01]  /*0a50*/  LEA R6, P1, R7, UR14, 0x2 ;  /* 0x0000000e07067c11 */ /* 0x000fe2000f8210ff */
[----:B------:R-:W-:Y:S01]  /*0a60*/  IMAD.X R9, RZ, RZ, RZ, P2 ;  /* 0x000000ffff097224 */ /* 0x000fe200010e06ff */
[----:B------:R-:W-:Y:S02]  /*0a70*/  LEA.HI.X R5, R5, UR13, R8, 0x2, P0 ;  /* 0x0000000d05057c11 */ /* 0x000fe400080f1408 */
[----:B------:R-:W-:Y:S02]  /*0a80*/  LEA.HI.X R7, R7, UR15, R10, 0x2, P1 ;  /* 0x0000000f07077c11 */ /* 0x000fe400088f140a */
[C---:B------:R-:W-:Y:S01]  /*0a90*/  LEA R8, P0, R12.reuse, UR14, 0x2 ;  /* 0x0000000e0c087c11 */ /* 0x040fe2000f8010ff */
[----:B------:R-:W2:Y:S03]  /*0aa0*/  LDG.E.CONSTANT R10, desc[UR10][R4.64] ;  /* 0x0000000a040a7981 */ /* 0x000ea6000c1e9900 */
[----:B------:R-:W-:Y:S01]  /*0ab0*/  LEA.HI.X R9, R12, UR15, R9, 0x2, P0 ;  /* 0x0000000f0c097c11 */ /* 0x000fe200080f1409 */
[----:B------:R-:W2:Y:S04]  /*0ac0*/  LDG.E.CONSTANT R6, desc[UR10][R6.64] ;  /* 0x0000000a06067981 */ /* 0x000ea8000c1e9900 */
[----:B------:R-:W3:Y:S04]  /*0ad0*/  LDG.E.CONSTANT R11, desc[UR10][R4.64+0x4] ;  /* 0x0000040a040b7981 */ /* 0x000ee8000c1e9900 */
[----:B------:R-:W3:Y:S01]  /*0ae0*/  LDG.E.CONSTANT R8, desc[UR10][R8.64] ;  /* 0x0000000a08087981 */ /* 0x000ee2000c1e9900 */
[----:B------:R-:W-:Y:S01]  /*0af0*/  UIADD3 UR4, UPT, UPT, UR4, 0x2, URZ ;  /* 0x0000000204047890 */ /* 0x000fe2000fffe0ff */
[----:B--2--5:R-:W-:-:S04]  /*0b00*/  FFMA R10, R10, R6, R23 ;  /* 0x000000060a0a7223 */ /* 0x024fc80000000017 */
[----:B---3--:R-:W-:-:S07]  /*0b10*/  FFMA R23, R11, R8, R10 ;  /* 0x000000080b177223 */ /* 0x008fce000000000a */
.L_x_65:
[----:B------:R-:W-:Y:S05]  /*0b20*/  BRA.U UP1, `(.L_x_63) ;  /* 0x0000000101387547 */ /* 0x000fea000b800000 */
[----:B------:R-:W0:Y:S01]  /*0b30*/  LDCU.128 UR12, c[0x0][0x380] ;  /* 0x00007000ff0c77ac */ /* 0x000e220008000c00 */
[----:B------:R-:W-:Y:S02]  /*0b40*/  IADD3 R5, PT, PT, -R20, UR4, RZ ;  /* 0x0000000414057c10 */ /* 0x000fe4000fffe1ff */
[----:B------:R-:W-:-:S03]  /*0b50*/  IADD3 R22, P0, PT, R22, UR4, RZ ;  /* 0x0000000416167c10 */ /* 0x000fc6000ff1e0ff */
[----:B------:R-:W-:Y:S02]  /*0b60*/  IMAD R0, R5, 0x3, R0 ;  /* 0x0000000305007824 */ /* 0x000fe400078e0200 */
[----:B------:R-:W-:-:S03]  /*0b70*/  IMAD.X R5, RZ, RZ, RZ, P0 ;  /* 0x000000ffff057224 */ /* 0x000fc600000e06ff */
[----:B------:R-:W-:-:S05]  /*0b80*/  IADD3 R0, P2, PT, R21, R0, RZ ;  /* 0x0000000015007210 */ /* 0x000fca0007f5e0ff */
[----:B------:R-:W-:Y:S01]  /*0b90*/  IMAD.X R7, RZ, RZ, RZ, P2 ;  /* 0x000000ffff077224 */ /* 0x000fe200010e06ff */
[----:B0-----:R-:W-:Y:S02]  /*0ba0*/  LEA R4, P1, R22, UR12, 0x2 ;  /* 0x0000000c16047c11 */ /* 0x001fe4000f8210ff */
[----:B------:R-:W-:Y:S02]  /*0bb0*/  LEA R6, P0, R0, UR14, 0x2 ;  /* 0x0000000e00067c11 */ /* 0x000fe4000f8010ff */
[----:B------:R-:W-:Y:S02]  /*0bc0*/  LEA.HI.X R5, R22, UR13, R5, 0x2, P1 ;  /* 0x0000000d16057c11 */ /* 0x000fe400088f1405 */
[----:B------:R-:W-:-:S03]  /*0bd0*/  LEA.HI.X R7, R0, UR15, R7, 0x2, P0 ;  /* 0x0000000f00077c11 */ /* 0x000fc600080f1407 */
[----:B------:R-:W2:Y:S04]  /*0be0*/  LDG.E.CONSTANT R4, desc[UR10][R4.64] ;  /* 0x0000000a04047981 */ /* 0x000ea8000c1e9900 */
[----:B------:R-:W2:Y:S02]  /*0bf0*/  LDG.E.CONSTANT R6, desc[UR10][R6.64] ;  /* 0x0000000a06067981 */ /* 0x000ea4000c1e9900 */
[----:B--2--5:R-:W-:-:S07]  /*0c00*/  FFMA R23, R4, R6, R23 ;  /* 0x0000000604177223 */ /* 0x024fce0000000017 */
.L_x_63:
[----:B-----5:R-:W-:Y:S01]  /*0c10*/  STG.E desc[UR10][R2.64], R23 ;  /* 0x0000001702007986 */ /* 0x020fe2000c10190a */
[----:B------:R-:W-:Y:S05]  /*0c20*/  EXIT ;  /* 0x000000000000794d */ /* 0x000fea0003800000 */
.L_x_66:
        /* <DEDUP_REMOVED lines=13> */
.L_x_356:


//--------------------- .text._Z20kernel_grid_backwardILj3ELj1ELj1EEvPKfS1_S1_PKiPffjjjjj --------------------------
	.section	.text._Z20kernel_grid_backwardILj3ELj1ELj1EEvPKfS1_S1_PKiPffjjjjj,"ax",@progbits
	.align	128
        .global         _Z20kernel_grid_backwardILj3ELj1ELj1EEvPKfS1_S1_PKiPffjjjjj
        .type           _Z20kernel_grid_backwardILj3ELj1ELj1EEvPKfS1_S1_PKiPffjjjjj,@function
        .size           _Z20kernel_grid_backwardILj3ELj1ELj1EEvPKfS1_S1_PKiPffjjjjj,(.L_x_357 - _Z20kernel_grid_backwardILj3ELj1ELj1EEvPKfS1_S1_PKiPffjjjjj)
        .other          _Z20kernel_grid_backwardILj3ELj1ELj1EEvPKfS1_S1_PKiPffjjjjj,@"STO_CUDA_ENTRY STV_DEFAULT"
_Z20kernel_grid_backwardILj3ELj1ELj1EEvPKfS1_S1_PKiPffjjjjj:
.text._Z20kernel_grid_backwardILj3ELj1ELj1EEvPKfS1_S1_PKiPffjjjjj:
[----:B------:R-:W-:Y:S01]  /*0000*/  LDC R1, c[0x0][0x37c] ;  /* 0x0000df00ff017b82 */ /* 0x000fe20000000800 */
[----:B------:R-:W0:Y:S07]  /*0010*/  S2R R3, SR_TID.X ;  /* 0x0000000000037919 */ /* 0x000e2e0000002100 */
[----:B------:R-:W0:Y:S01]  /*0020*/  S2UR UR4, SR_CTAID.X ;  /* 0x00000000000479c3 */ /* 0x000e220000002500 */
[----:B------:R-:W1:Y:S07]  /*0030*/  LDCU UR6, c[0x0][0x3b0] ;  /* 0x00007600ff0677ac */ /* 0x000e6e0008000800 */
[----:B------:R-:W0:Y:S02]  /*0040*/  LDC R4, c[0x0][0x360] ;  /* 0x0000d800ff047b82 */ /* 0x000e240000000800 */
[----:B0-----:R-:W-:-:S05]  /*0050*/  IMAD R4, R4, UR4, R3 ;  /* 0x0000000404047c24 */ /* 0x001fca000f8e0203 */
        /* <DEDUP_REMOVED lines=14> */
[----:B------:R-:W-:-:S03]  /*0140*/  IMAD.MOV.U32 R15, RZ, RZ, 0x3a2c32e4 ;  /* 0x3a2c32e4ff0f7424 */ /* 0x000fc600078e00ff */
[----:B------:R-:W-:-:S04]  /*0150*/  FSEL R5, R5, |R0|, !P0 ;  /* 0x4000000005057208 */ /* 0x000fc80004000000 */
[----:B------:R-:W-:-:S04]  /*0160*/  IADD3 R9, PT, PT, R5, -0x3f3504f3, RZ ;  /* 0xc0cafb0d05097810 */ /* 0x000fc80007ffe0ff */
[----:B------:R-:W-:-:S04]  /*0170*/  LOP3.LUT R10, R9, 0xff800000, RZ, 0xc0, !PT ;  /* 0xff800000090a7812 */ /* 0x000fc800078ec0ff */
[-C--:B------:R-:W-:Y:S02]  /*0180*/  IADD3 R5, PT, PT, R5, -R10.reuse, RZ ;  /* 0x8000000a05057210 */ /* 0x080fe40007ffe0ff */
[----:B------:R-:W-:-:S03]  /*0190*/  I2FP.F32.S32 R10, R10 ;  /* 0x0000000a000a7245 */ /* 0x000fc60000201400 */
[C---:B------:R-:W-:Y:S01]  /*01a0*/  FADD R9, R5.reuse, 1 ;  /* 0x3f80000005097421 */ /* 0x040fe20000000000 */
[----:B------:R-:W-:Y:S01]  /*01b0*/  FADD R14, R5, -1 ;  /* 0xbf800000050e7421 */ /* 0x000fe20000000000 */
[----:B------:R-:W-:-:S03]  /*01c0*/  FSEL R5, RZ, -24, P0 ;  /* 0xc1c00000ff057808 */ /* 0x000fc60000000000 */
[----:B0-----:R-:W-:Y:S01]  /*01d0*/  FADD R12, R14, R14 ;  /* 0x0000000e0e0c7221 */ /* 0x001fe20000000000 */
[----:B------:R-:W0:Y:S01]  /*01e0*/  MUFU.RCP R9, R9 ;  /* 0x0000000900097308 */ /* 0x000e220000001000 */
[----:B------:R-:W-:Y:S02]  /*01f0*/  FFMA R10, R10, 1.1920928955078125e-07, R5 ;  /* 0x340000000a0a7823 */ /* 0x000fe40000000005 */
[----:B0-----:R-:W-:-:S04]  /*0200*/  FMUL R7, R9, R12 ;  /* 0x0000000c09077220 */ /* 0x001fc80000400000 */
[----:B------:R-:W-:Y:S01]  /*0210*/  FADD R5, R14, -R7 ;  /* 0x800000070e057221 */ /* 0x000fe20000000000 */
[----:B------:R-:W-:-:S03]  /*0220*/  FMUL R12, R7, R7 ;  /* 0x00000007070c7220 */ /* 0x000fc60000400000 */
[----:B------:R-:W-:Y:S01]  /*0230*/  FADD R13, R5, R5 ;  /* 0x00000005050d7221 */ /* 0x000fe20000000000 */
[----:B------:R-:W-:Y:S01]  /*0240*/  FFMA R5, R7, 1.4426950216293334961, R10 ;  /* 0x3fb8aa3b07057823 */ /* 0x000fe2000000000a */
[----:B------:R-:W-:Y:S02]  /*0250*/  FFMA R15, R12, R15, 0.0032181653659790754318 ;  /* 0x3b52e7db0c0f7423 */ /* 0x000fe4000000000f */
[----:B------:R-:W-:Y:S01]  /*0260*/  FFMA R14, R14, -R7, R13 ;  /* 0x800000070e0e7223 */ /* 0x000fe2000000000d */
[----:B------:R-:W-:Y:S01]  /*0270*/  FADD R10, R10, -R5 ;  /* 0x800000050a0a7221 */ /* 0x000fe20000000000 */
[C---:B------:R-:W-:Y:S02]  /*0280*/  FFMA R15, R12.reuse, R15, 0.018033718690276145935 ;  /* 0x3c93bb730c0f7423 */ /* 0x040fe4000000000f */
[----:B------:R-:W-:Y:S01]  /*0290*/  FMUL R14, R9, R14 ;  /* 0x0000000e090e7220 */ /* 0x000fe20000400000 */
[----:B------:R-:W-:Y:S01]  /*02a0*/  FFMA R9, R7, 1.4426950216293334961, R10 ;  /* 0x3fb8aa3b07097823 */ /* 0x000fe2000000000a */
[----:B------:R-:W-:-:S03]  /*02b0*/  FFMA R15, R12, R15, 0.12022458761930465698 ;  /* 0x3df6384f0c0f7423 */ /* 0x000fc6000000000f */
[----:B------:R-:W-:Y:S01]  /*02c0*/  FFMA R10, R14, 1.4426950216293334961, R9 ;  /* 0x3fb8aa3b0e0a7823 */ /* 0x000fe20000000009 */
[----:B------:R-:W-:Y:S02]  /*02d0*/  FMUL R12, R12, R15 ;  /* 0x0000000f0c0c7220 */ /* 0x000fe40000400000 */
[----:B------:R-:W0:Y:S01]  /*02e0*/  S2R R15, SR_CTAID.Z ;  /* 0x00000000000f7919 */ /* 0x000e220000002700 */
[----:B------:R-:W-:Y:S01]  /*02f0*/  FFMA R9, R7, 1.9251366722983220825e-08, R10 ;  /* 0x32a55e3407097823 */ /* 0x000fe2000000000a */
[----:B------:R-:W-:-:S04]  /*0300*/  FMUL R10, R12, 3 ;  /* 0x404000000c0a7820 */ /* 0x000fc80000400000 */
[----:B------:R-:W-:-:S04]  /*0310*/  FFMA R9, R14, R10, R9 ;  /* 0x0000000a0e097223 */ /* 0x000fc80000000009 */
[----:B------:R-:W-:Y:S01]  /*0320*/  FFMA R12, R7, R12, R9 ;  /* 0x0000000c070c7223 */ /* 0x000fe20000000009 */
[----:B------:R-:W-:-:S03]  /*0330*/  I2FP.F32.U32 R7, R3 ;  /* 0x0000000300077245 */ /* 0x000fc60000201000 */
[----:B------:R-:W-:-:S04]  /*0340*/  FADD R14, R5, R12 ;  /* 0x0000000c050e7221 */ /* 0x000fc80000000000 */
[----:B------:R-:W-:Y:S01]  /*0350*/  FMUL R10, R7, R14 ;  /* 0x0000000e070a7220 */ /* 0x000fe20000400000 */
[----:B------:R-:W-:-:S03]  /*0360*/  FADD R5, -R5, R14 ;  /* 0x0000000e05057221 */ /* 0x000fc60000000100 */
[----:B------:R-:W1:Y:S01]  /*0370*/  FRND R9, R10 ;  /* 0x0000000a00097307 */ /* 0x000e620000201000 */
[----:B------:R-:W-:Y:S01]  /*0380*/  FADD R12, R12, -R5 ;  /* 0x800000050c0c7221 */ /* 0x000fe20000000000 */
[C---:B------:R-:W-:Y:S01]  /*0390*/  FFMA R5, R7.reuse, R14, -R10 ;  /* 0x0000000e07057223 */ /* 0x040fe2000000080a */
[C---:B------:R-:W-:Y:S02]  /*03a0*/  FSETP.GT.AND P1, PT, |R10|.reuse, 152, PT ;  /* 0x431800000a00780b */ /* 0x040fe40003f24200 */
[C---:B------:R-:W-:Y:S01]  /*03b0*/  FSETP.GEU.AND P2, PT, R10.reuse, RZ, PT ;  /* 0x000000ff0a00720b */ /* 0x040fe20003f4e000 */
[----:B------:R-:W-:Y:S02]  /*03c0*/  FFMA R5, R7, R12, R5 ;  /* 0x0000000c07057223 */ /* 0x000fe40000000005 */
[----:B------:R-:W3:Y:S01]  /*03d0*/  F2I.NTZ R13, R10 ;  /* 0x0000000a000d7305 */ /* 0x000ee20000203100 */
[----:B0-----:R-:W-:Y:S02]  /*03e0*/  IMAD R4, R15, UR6, R4 ;  /* 0x000000060f047c24 */ /* 0x001fe4000f8e0204 */
[----:B-1----:R-:W-:Y:S01]  /*03f0*/  FADD R12, R10, -R9 ;  /* 0x800000090a0c7221 */ /* 0x002fe20000000000 */
[----:B------:R-:W-:-:S03]  /*0400*/  FSETP.GT.AND P0, PT, R9, RZ, PT ;  /* 0x000000ff0900720b */ /* 0x000fc60003f04000 */
[----:B------:R-:W-:Y:S01]  /*0410*/  FADD R12, R5, R12 ;  /* 0x0000000c050c7221 */ /* 0x000fe20000000000 */
[----:B------:R-:W-:Y:S01]  /*0420*/  HFMA2 R5, -RZ, RZ, 0.64013671875, -15.109375 ;  /* 0x391fcb8eff057431 */ /* 0x000fe200000001ff */
[----:B------:R-:W-:Y:S02]  /*0430*/  SEL R14, RZ, 0x83000000, P0 ;  /* 0x83000000ff0e7807 */ /* 0x000fe40000000000 */
[----:B------:R-:W-:-:S04]  /*0440*/  FSETP.NEU.AND P0, PT, R0, 1, PT ;  /* 0x3f8000000000780b */ /* 0x000fc80003f0d000 */
[----:B------:R-:W-:Y:S01]  /*0450*/  ISETP.EQ.OR P0, PT, R3, RZ, !P0 ;  /* 0x000000ff0300720c */ /* 0x000fe20004702670 */
[----:B------:R-:W-:-:S04]  /*0460*/  FFMA R5, R12, R5, 0.0013391353422775864601 ;  /* 0x3aaf85ed0c057423 */ /* 0x000fc80000000005 */
[----:B------:R-:W-:-:S04]  /*0470*/  FFMA R5, R12, R5, 0.0096188392490148544312 ;  /* 0x3c1d98560c057423 */ /* 0x000fc80000000005 */
[----:B------:R-:W-:-:S04]  /*0480*/  FFMA R5, R12, R5, 0.055503588169813156128 ;  /* 0x3d6357bb0c057423 */ /* 0x000fc80000000005 */
[----:B------:R-:W-:-:S04]  /*0490*/  FFMA R5, R12, R5, 0.24022644758224487305 ;  /* 0x3e75fdec0c057423 */ /* 0x000fc80000000005 */
[----:B------:R-:W-:Y:S01]  /*04a0*/  FFMA R9, R12, R5, 0.69314718246459960938 ;  /* 0x3f3172180c097423 */ /* 0x000fe20000000005 */
[----:B------:R-:W-:-:S03]  /*04b0*/  FMUL R5, R7, 0.5 ;  /* 0x3f00000007057820 */ /* 0x000fc60000400000 */
[----:B------:R-:W-:Y:S01]  /*04c0*/  FFMA R9, R12, R9, 1 ;  /* 0x3f8000000c097423 */ /* 0x000fe20000000009 */
[----:B------:R-:W-:Y:S01]  /*04d0*/  IADD3 R12, PT, PT, R14, 0x7f000000, RZ ;  /* 0x7f0000000e0c7810 */ /* 0x000fe20007ffe0ff */
[----:B---3--:R-:W-:Y:S01]  /*04e0*/  IMAD R14, R13, 0x800000, -R14 ;  /* 0x008000000d0e7824 */ /* 0x008fe200078e0a0e */
[----:B------:R-:W0:Y:S01]  /*04f0*/  FRND.TRUNC R5, R5 ;  /* 0x0000000500057307 */ /* 0x000e22000020d000 */
[----:B------:R-:W-:Y:S01]  /*0500*/  IMAD R13, R4, R2, R3 ;  /* 0x00000002040d7224 */ /* 0x000fe200078e0203 */
[----:B------:R-:W-:Y:S01]  /*0510*/  MOV R3, 0x3f800000 ;  /* 0x3f80000000037802 */ /* 0x000fe20000000f00 */
[----:B------:R-:W-:-:S04]  /*0520*/  FMUL R9, R9, R12 ;  /* 0x0000000c09097220 */ /* 0x000fc80000400000 */
[----:B------:R-:W-:Y:S01]  /*0530*/  FMUL R14, R9, R14 ;  /* 0x0000000e090e7220 */ /* 0x000fe20000400000 */
[----:B------:R-:W-:Y:S01]  /*0540*/  IMAD R9, R4, 0x3, RZ ;  /* 0x0000000304097824 */ /* 0x000fe200078e02ff */
[----:B------:R-:W-:Y:S01]  /*0550*/  @P1 FSEL R14, RZ, +INF , !P2 ;  /* 0x7f800000ff0e1808 */ /* 0x000fe20005000000 */
[----:B0-----:R-:W-:Y:S01]  /*0560*/  FADD R4, R5, R5 ;  /* 0x0000000505047221 */ /* 0x001fe20000000000 */
[----:B--2---:R-:W-:Y:S01]  /*0570*/  IMAD R2, R6, R15, R11 ;  /* 0x0000000f06027224 */ /* 0x004fe200078e020b */
[----:B----4-:R-:W-:Y:S01]  /*0580*/  IADD3 R11, PT, PT, -R11, R8, RZ ;  /* 0x000000080b0b7210 */ /* 0x010fe20007ffe1ff */
        /* <DEDUP_REMOVED lines=20> */
.L_x_67:
[----:B------:R-:W0:Y:S01]  /*06d0*/  LDC.64 R4, c[0x0][0x388] ;  /* 0x0000e200ff047b82 */ /* 0x000e220000000a00 */
[----:B------:R-:W1:Y:S07]  /*06e0*/  LDCU.64 UR6, c[0x0][0x3b8] ;  /* 0x00007700ff0677ac */ /* 0x000e6e0008000a00 */
[----:B------:R-:W2:Y:S01]  /*06f0*/  LDC.64 R6, c[0x0][0x380] ;  /* 0x0000e000ff067b82 */ /* 0x000ea20000000a00 */
[----:B0-----:R-:W-:-:S05]  /*0700*/  IMAD.WIDE.U32 R4, R9, 0x4, R4 ;  /* 0x0000000409047825 */ /* 0x001fca00078e0004 */
[----:B------:R-:W3:Y:S04]  /*0710*/  LDG.E.CONSTANT R9, desc[UR4][R4.64] ;  /* 0x0000000404097981 */ /* 0x000ee8000c1e9900 */
[----:B------:R-:W4:Y:S04]  /*0720*/  LDG.E.CONSTANT R15, desc[UR4][R4.64+0x4] ;  /* 0x00000404040f7981 */ /* 0x000f28000c1e9900 */
[----:B------:R-:W4:Y:S01]  /*0730*/  LDG.E.CONSTANT R17, desc[UR4][R4.64+0x8] ;  /* 0x0000080404117981 */ /* 0x000f22000c1e9900 */
[----:B-1----:R-:W-:Y:S01]  /*0740*/  I2FP.F32.U32 R8, UR6 ;  /* 0x0000000600087c45 */ /* 0x002fe20008201000 */
[----:B--2---:R-:W-:-:S04]  /*0750*/  IMAD.WIDE.U32 R6, R13, 0x4, R6 ;  /* 0x000000040d067825 */ /* 0x004fc800078e0006 */
[----:B------:R-:W-:Y:S01]  /*0760*/  FFMA R10, R8, R3, -1 ;  /* 0xbf800000080a7423 */ /* 0x000fe20000000003 */
[----:B------:R-:W-:Y:S01]  /*0770*/  UISETP.NE.AND UP0, UPT, UR7, 0x1, UPT ;  /* 0x000000010700788c */ /* 0x000fe2000bf05270 */
[----:B------:R0:W5:Y:S02]  /*0780*/  LDG.E.CONSTANT R0, desc[UR4][R6.64] ;  /* 0x0000000406007981 */ /* 0x000164000c1e9900 */
[C---:B---3--:R-:W-:Y:S01]  /*0790*/  FFMA R3, R10.reuse, R9, 0.5 ;  /* 0x3f0000000a037423 */ /* 0x048fe20000000009 */
[----:B----4-:R-:W-:-:S03]  /*07a0*/  FFMA R8, R10, R15, 0.5 ;  /* 0x3f0000000a087423 */ /* 0x010fc6000000000f */
[----:B------:R-:W1:Y:S01]  /*07b0*/  F2I.U32.FLOOR.NTZ R9, R3 ;  /* 0x0000000300097305 */ /* 0x000e620000207000 */
[----:B------:R-:W-:-:S07]  /*07c0*/  FFMA R17, R10, R17, 0.5 ;  /* 0x3f0000000a117423 */ /* 0x000fce0000000011 */
[----:B------:R-:W2:Y:S01]  /*07d0*/  F2I.U32.FLOOR.NTZ R15, R8 ;  /* 0x00000008000f7305 */ /* 0x000ea20000207000 */
[----:B-1----:R-:W-:-:S07]  /*07e0*/  I2FP.F32.U32 R4, R9 ;  /* 0x0000000900047245 */ /* 0x002fce0000201000 */
[----:B------:R-:W0:Y:S01]  /*07f0*/  F2I.U32.FLOOR.NTZ R16, R17 ;  /* 0x0000001100107305 */ /* 0x000e220000207000 */
[----:B------:R-:W-:Y:S01]  /*0800*/  FADD R19, R3, -R4 ;  /* 0x8000000403137221 */ /* 0x000fe20000000000 */
[----:B--2---:R-:W-:-:S05]  /*0810*/  I2FP.F32.U32 R5, R15 ;  /* 0x0000000f00057245 */ /* 0x004fca0000201000 */
[----:B------:R-:W-:Y:S01]  /*0820*/  FADD R18, R8, -R5 ;  /* 0x8000000508127221 */ /* 0x000fe20000000000 */
[----:B0-----:R-:W-:-:S05]  /*0830*/  I2FP.F32.U32 R6, R16 ;  /* 0x0000001000067245 */ /* 0x001fca0000201000 */
[----:B------:R-:W-:Y:S01]  /*0840*/  FADD R3, R17, -R6 ;  /* 0x8000000611037221 */ /* 0x000fe20000000000 */
[----:B------:R-:W-:Y:S06]  /*0850*/  BRA.U !UP0, `(.L_x_68) ;  /* 0x0000001108c07547 */ /* 0x000fec000b800000 */
[----:B------:R-:W-:-:S09]  /*0860*/  UISETP.NE.AND UP0, UPT, UR7, URZ, UPT ;  /* 0x000000ff0700728c */ /* 0x000fd2000bf05270 */
[----:B------:R-:W-:Y:S05]  /*0870*/  BRA.U UP0, `(.L_x_69) ;  /* 0x00000011002c7547 */ /* 0x000fea000b800000 */
[----:B------:R-:W0:Y:S01]  /*0880*/  I2F.U32.RP R12, R11 ;  /* 0x0000000b000c7306 */ /* 0x000e220000209000 */
[----:B------:R-:W-:Y:S01]  /*0890*/  ISETP.NE.AND P0, PT, R11, RZ, PT ;  /* 0x000000ff0b00720c */ /* 0x000fe20003f05270 */
[----:B------:R-:W-:Y:S02]  /*08a0*/  HFMA2 R6, -RZ, RZ, 0, 5.9604644775390625e-08 ;  /* 0x00000001ff067431 */ /* 0x000fe400000001ff */
[----:B------:R-:W-:Y:S01]  /*08b0*/  IMAD.MOV.U32 R7, RZ, RZ, RZ ;  /* 0x000000ffff077224 */ /* 0x000fe200078e00ff */
[----:B------:R-:W-:-:S03]  /*08c0*/  IADD3 R13, PT, PT, RZ, -R11, RZ ;  /* 0x8000000bff0d7210 */ /* 0x000fc60007ffe0ff */
[----:B------:R-:W1:Y:S08]  /*08d0*/  F2I.U32.CEIL.NTZ R8, R10 ;  /* 0x0000000a00087305 */ /* 0x000e70000020b000 */
[----:B0-----:R-:W0:Y:S01]  /*08e0*/  MUFU.RCP R12, R12 ;  /* 0x0000000c000c7308 */ /* 0x001e220000001000 */
[----:B-1----:R-:W-:Y:S01]  /*08f0*/  VIADD R8, R8, 0x2 ;  /* 0x0000000208087836 */ /* 0x002fe20000000000 */
[----:B0-----:R-:W-:-:S06]  /*0900*/  IADD3 R4, PT, PT, R12, 0xffffffe, RZ ;  /* 0x0ffffffe0c047810 */ /* 0x001fcc0007ffe0ff */
[----:B------:R0:W1:Y:S01]  /*0910*/  F2I.FTZ.U32.TRUNC.NTZ R5, R4 ;  /* 0x0000000400057305 */ /* 0x000062000021f000 */
        /* <DEDUP_REMOVED lines=10> */
.L_x_70:
[----:B------:R-:W-:Y:S01]  /*09c0*/  ISETP.GT.U32.AND P1, PT, R6, R11, PT ;  /* 0x0000000b0600720c */ /* 0x000fe20003f24070 */
[----:B------:R-:W-:Y:S01]  /*09d0*/  IMAD R20, R15, 0x127409f, RZ ;  /* 0x0127409f0f147824 */ /* 0x000fe200078e02ff */
[----:B0-----:R-:W-:Y:S01]  /*09e0*/  MOV R4, RZ ;  /* 0x000000ff00047202 */ /* 0x001fe20000000f00 */
[----:B------:R-:W-:Y:S01]  /*09f0*/  IMAD R17, R16, 0x4f9ffb7, RZ ;  /* 0x04f9ffb710117824 */ /* 0x000fe200078e02ff */
[----:B------:R-:W0:Y:S01]  /*0a00*/  LDCU.64 UR6, c[0x0][0x3a0] ;  /* 0x00007400ff0677ac */ /* 0x000e220008000a00 */
[----:B-1----:R-:W-:Y:S02]  /*0a10*/  IMAD R13, R13, R5, RZ ;  /* 0x000000050d0d7224 */ /* 0x002fe400078e02ff */
[----:B------:R-:W-:Y:S01]  /*0a20*/  FADD R23, -R19, 1 ;  /* 0x3f80000013177421 */ /* 0x000fe20000000100 */
[----:B------:R-:W-:Y:S01]  /*0a30*/  IMAD.MOV.U32 R6, RZ, RZ, R7 ;  /* 0x000000ffff067224 */ /* 0x000fe200078e0007 */
[----:B------:R-:W-:Y:S01]  /*0a40*/  LOP3.LUT R10, R20, R17, RZ, 0x3c, !PT ;  /* 0x00000011140a7212 */ /* 0x000fe200078e3cff */
[----:B------:R-:W-:-:S04]  /*0a50*/  IMAD.HI.U32 R7, R5, R13, R4 ;  /* 0x0000000d05077227 */ /* 0x000fc800078e0004 */
[----:B------:R-:W-:Y:S01]  /*0a60*/  FADD R12, -R18, 1 ;  /* 0x3f800000120c7421 */ /* 0x000fe20000000100 */
[----:B------:R-:W-:Y:S01]  /*0a70*/  FADD R21, -R3, 1 ;  /* 0x3f80000003157421 */ /* 0x000fe20000000100 */
[----:B------:R-:W-:Y:S02]  /*0a80*/  MOV R27, RZ ;  /* 0x000000ff001b7202 */ /* 0x000fe40000000f00 */
[----:B------:R-:W-:Y:S01]  /*0a90*/  @P1 LOP3.LUT R6, R10, R9, RZ, 0x3c, !PT ;  /* 0x000000090a061212 */ /* 0x000fe200078e3cff */
[----:B------:R-:W-:-:S04]  /*0aa0*/  FMUL R14, R23, R12 ;  /* 0x0000000c170e7220 */ /* 0x000fc80000400000 */
[----:B------:R-:W-:-:S04]  /*0ab0*/  IMAD.HI.U32 R4, R7, R6, RZ ;  /* 0x0000000607047227 */ /* 0x000fc800078e00ff */
[----:B------:R-:W-:Y:S01]  /*0ac0*/  FMUL R13, R14, R21 ;  /* 0x000000150e0d7220 */ /* 0x000fe20000400000 */
[----:B------:R-:W-:-:S03]  /*0ad0*/  IADD3 R4, PT, PT, -R4, RZ, RZ ;  /* 0x000000ff04047210 */ /* 0x000fc60007ffe1ff */
[----:B-----5:R-:W-:Y:S01]  /*0ae0*/  FMUL R25, R0, R13 ;  /* 0x0000000d00197220 */ /* 0x020fe20000400000 */
[----:B------:R-:W-:Y:S02]  /*0af0*/  VIADD R13, R9, 0x1 ;  /* 0x00000001090d7836 */ /* 0x000fe40000000000 */
        /* <DEDUP_REMOVED lines=8> */
[----:B------:R-:W-:-:S04]  /*0b80*/  IADD3 R5, P2, PT, R2, R5, RZ ;  /* 0x0000000502057210 */ /* 0x000fc80007f5e0ff */
[----:B------:R-:W-:Y:S02]  /*0b90*/  IADD3.X R22, PT, PT, RZ, RZ, RZ, P2, !PT ;  /* 0x000000ffff167210 */ /* 0x000fe400017fe4ff */
[----:B0-----:R-:W-:-:S04]  /*0ba0*/  LEA R4, P2, R5, UR6, 0x2 ;  /* 0x0000000605047c11 */ /* 0x001fc8000f8410ff */
[----:B------:R-:W-:Y:S02]  /*0bb0*/  LEA.HI.X R5, R5, UR7, R22, 0x2, P2 ;  /* 0x0000000705057c11 */ /* 0x000fe400090f1416 */
        /* <DEDUP_REMOVED lines=12> */
.L_x_71:
[----:B------:R-:W-:Y:S01]  /*0c80*/  ISETP.GT.U32.AND P2, PT, R22, R11, PT ;  /* 0x0000000b1600720c */ /* 0x000fe20003f44070 */
[----:B------:R-:W-:-:S04]  /*0c90*/  FMUL R12, R19, R12 ;  /* 0x0000000c130c7220 */ /* 0x000fc80000400000 */
[----:B0-----:R-:W-:-:S04]  /*0ca0*/  FMUL R25, R21, R12 ;  /* 0x0000000c15197220 */ /* 0x001fc80000400000 */
[----:B------:R-:W-:-:S04]  /*0cb0*/  FMUL R25, R0, R25 ;  /* 0x0000001900197220 */ /* 0x000fc80000400000 */
[----:B------:R-:W-:-:S05]  /*0cc0*/  @P2 LOP3.LUT R27, R10, R13, RZ, 0x3c, !PT ;  /* 0x0000000d0a1b2212 */ /* 0x000fca00078e3cff */
[----:B------:R-:W-:-:S05]  /*0cd0*/  IMAD.HI.U32 R4, R7, R27, RZ ;  /* 0x0000001b07047227 */ /* 0x000fca00078e00ff */
[----:B------:R-:W-:-:S05]  /*0ce0*/  IADD3 R4, PT, PT, -R4, RZ, RZ ;  /* 0x000000ff04047210 */ /* 0x000fca0007ffe1ff */
[----:B------:R-:W-:Y:S02]  /*0cf0*/  IMAD R4, R11, R4, R27 ;  /* 0x000000040b047224 */ /* 0x000fe400078e021b */
[----:B------:R-:W-:-:S03]  /*0d00*/  HFMA2 R27, -RZ, RZ, 0, 0 ;  /* 0x00000000ff1b7431 */ /* 0x000fc600000001ff */
[----:B------:R-:W-:-:S13]  /*0d10*/  ISETP.GE.U32.AND P2, PT, R4, R11, PT ;  /* 0x0000000b0400720c */ /* 0x000fda0003f46070 */
[----:B------:R-:W-:-:S05]  /*0d20*/  @P2 IMAD.IADD R4, R4, 0x1, -R11 ;  /* 0x0000000104042824 */ /* 0x000fca00078e0a0b */
[----:B------:R-:W-:-:S13]  /*0d30*/  ISETP.GE.U32.AND P2, PT, R4, R11, PT ;  /* 0x0000000b0400720c */ /* 0x000fda0003f46070 */
[----:B------:R-:W-:-:S04]  /*0d40*/  @P2 IADD3 R4, PT, PT, -R11, R4, RZ ;  /* 0x000000040b042210 */ /* 0x000fc80007ffe1ff */
[----:B------:R-:W-:-:S04]  /*0d50*/  SEL R5, R6, R4, !P1 ;  /* 0x0000000406057207 */ /* 0x000fc80004800000 */
[----:B------:R-:W-:-:S04]  /*0d60*/  IADD3 R5, P2, PT, R2, R5, RZ ;  /* 0x0000000502057210 */ /* 0x000fc80007f5e0ff */
[----:B------:R-:W-:Y:S02]  /*0d70*/  IADD3.X R10, PT, PT, RZ, RZ, RZ, P2, !PT ;  /* 0x000000ffff0a7210 */ /* 0x000fe400017fe4ff */
[----:B------:R-:W-:-:S04]  /*0d80*/  LEA R4, P2, R5, UR6, 0x2 ;  /* 0x0000000605047c11 */ /* 0x000fc8000f8410ff */
[----:B------:R-:W-:Y:S01]  /*0d90*/  LEA.HI.X R5, R5, UR7, R10, 0x2, P2 ;  /* 0x0000000705057c11 */ /* 0x000fe200090f140a */
[----:B------:R-:W-:Y:S01]  /*0da0*/  VIADD R10, R15, 0x1 ;  /* 0x000000010f0a7836 */ /* 0x000fe20000000000 */
        /* <DEDUP_REMOVED lines=12> */
.L_x_72:
[----:B------:R-:W-:Y:S01]  /*0e70*/  ISETP.GT.U32.AND P2, PT, R22, R11, PT ;  /* 0x0000000b1600720c */ /* 0x000fe20003f44070 */
[----:B------:R-:W-:Y:S01]  /*0e80*/  FMUL R22, R18, R23 ;  /* 0x0000001712167220 */ /* 0x000fe20000400000 */
[----:B------:R-:W-:-:S03]  /*0e90*/  IADD3 R20, PT, PT, R20, 0x127409f, RZ ;  /* 0x0127409f14147810 */ /* 0x000fc60007ffe0ff */
[----:B------:R-:W-:Y:S01]  /*0ea0*/  FMUL R23, R21, R22 ;  /* 0x0000001615177220 */ /* 0x000fe20000400000 */
[----:B------:R-:W-:-:S03]  /*0eb0*/  LOP3.LUT R24, R20, R17, RZ, 0x3c, !PT ;  /* 0x0000001114187212 */ /* 0x000fc600078e3cff */
[----:B------:R-:W-:-:S04]  /*0ec0*/  FMUL R23, R0, R23 ;  /* 0x0000001700177220 */ /* 0x000fc80000400000 */
[----:B------:R-:W-:-:S05]  /*0ed0*/  @P2 LOP3.LUT R27, R24, R9, RZ, 0x3c, !PT ;  /* 0x00000009181b2212 */ /* 0x000fca00078e3cff */
[----:B0-----:R-:W-:-:S04]  /*0ee0*/  IMAD.HI.U32 R4, R7, R27, RZ ;  /* 0x0000001b07047227 */ /* 0x001fc800078e00ff */
[----:B------:R-:W-:-:S04]  /*0ef0*/  IMAD.MOV R4, RZ, RZ, -R4 ;  /* 0x000000ffff047224 */ /* 0x000fc800078e0a04 */
[----:B------:R-:W-:-:S05]  /*0f00*/  IMAD R4, R11, R4, R27 ;  /* 0x000000040b047224 */ /* 0x000fca00078e021b */
[----:B------:R-:W-:-:S13]  /*0f10*/  ISETP.GE.U32.AND P2, PT, R4, R11, PT ;  /* 0x0000000b0400720c */ /* 0x000fda0003f46070 */
[----:B------:R-:W-:-:S04]  /*0f20*/  @P2 IADD3 R4, PT, PT, -R11, R4, RZ ;  /* 0x000000040b042210 */ /* 0x000fc80007ffe1ff */
[----:B------:R-:W-:-:S13]  /*0f30*/  ISETP.GE.U32.AND P2, PT, R4, R11, PT ;  /* 0x0000000b0400720c */ /* 0x000fda0003f46070 */
[----:B------:R-:W-:-:S04]  /*0f40*/  @P2 IADD3 R4, PT, PT, -R11, R4, RZ ;  /* 0x000000040b042210 */ /* 0x000fc80007ffe1ff */
[----:B------:R-:W-:-:S04]  /*0f50*/  SEL R5, R6, R4, !P1 ;  /* 0x0000000406057207 */ /* 0x000fc80004800000 */
[----:B------:R-:W-:-:S05]  /*0f60*/  IADD3 R5, P2, PT, R2, R5, RZ ;  /* 0x0000000502057210 */ /* 0x000fca0007f5e0ff */
[----:B------:R-:W-:Y:S01]  /*0f70*/  IMAD.X R26, RZ, RZ, RZ, P2 ;  /* 0x000000ffff1a7224 */ /* 0x000fe200010e06ff */
[----:B------:R-:W-:-:S04]  /*0f80*/  LEA R4, P2, R5, UR6, 0x2 ;  /* 0x0000000605047c11 */ /* 0x000fc8000f8410ff */
[----:B------:R-:W-:Y:S02]  /*0f90*/  LEA.HI.X R5, R5, UR7, R26, 0x2, P2 ;  /* 0x0000000705057c11 */ /* 0x000fe400090f141a */
        /* <DEDUP_REMOVED lines=13> */
.L_x_73:
[----:B------:R-:W-:Y:S01]  /*1070*/  ISETP.GT.U32.AND P2, PT, R26, R11, PT ;  /* 0x0000000b1a00720c */ /* 0x000fe20003f44070 */
[----:B------:R-:W-:Y:S01]  /*1080*/  FMUL R18, R19, R18 ;  /* 0x0000001213127220 */ /* 0x000fe20000400000 */
[----:B------:R-:W-:Y:S01]  /*1090*/  HFMA2 R19, -RZ, RZ, 0, 0 ;  /* 0x00000000ff137431 */ /* 0x000fe200000001ff */
[----:B------:R-:W-:Y:S02]  /*10a0*/  IADD3 R16, PT, PT, R16, 0x1, RZ ;  /* 0x0000000110107810 */ /* 0x000fe40007ffe0ff */
[----:B------:R-:W-:-:S04]  /*10b0*/  FMUL R21, R21, R18 ;  /* 0x0000001215157220 */ /* 0x000fc80000400000 */
[----:B------:R-:W-:-:S04]  /*10c0*/  FMUL R21, R0, R21 ;  /* 0x0000001500157220 */ /* 0x000fc80000400000 */
[----:B------:R-:W-:-:S05]  /*10d0*/  @P2 LOP3.LUT R25, R24, R13, RZ, 0x3c, !PT ;  /* 0x0000000d18192212 */ /* 0x000fca00078e3cff */
[----:B0-----:R-:W-:-:S05]  /*10e0*/  IMAD.HI.U32 R4, R7, R25, RZ ;  /* 0x0000001907047227 */ /* 0x001fca00078e00ff */
[----:B------:R-:W-:-:S05]  /*10f0*/  IADD3 R4, PT, PT, -R4, RZ, RZ ;  /* 0x000000ff04047210 */ /* 0x000fca0007ffe1ff */
[----:B------:R-:W-:-:S05]  /*1100*/  IMAD R4, R11, R4, R25 ;  /* 0x000000040b047224 */ /* 0x000fca00078e0219 */
[----:B------:R-:W-:-:S13]  /*1110*/  ISETP.GE.U32.AND P2, PT, R4, R11, PT ;  /* 0x0000000b0400720c */ /* 0x000fda0003f46070 */
[----:B------:R-:W-:-:S04]  /*1120*/  @P2 IADD3 R4, PT, PT, -R11, R4, RZ ;  /* 0x000000040b042210 */ /* 0x000fc80007ffe1ff */
[----:B------:R-:W-:-:S13]  /*1130*/  ISETP.GE.U32.AND P2, PT, R4, R11, PT ;  /* 0x0000000b0400720c */ /* 0x000fda0003f46070 */
[----:B------:R-:W-:-:S05]  /*1140*/  @P2 IMAD.IADD R4, R4, 0x1, -R11 ;  /* 0x0000000104042824 */ /* 0x000fca00078e0a0b */
[----:B------:R-:W-:-:S04]  /*1150*/  SEL R5, R6, R4, !P1 ;  /* 0x0000000406057207 */ /* 0x000fc80004800000 */
[----:B------:R-:W-:-:S04]  /*1160*/  IADD3 R5, P2, PT, R2, R5, RZ ;  /* 0x0000000502057210 */ /* 0x000fc80007f5e0ff */
[----:B------:R-:W-:Y:S02]  /*1170*/  IADD3.X R24, PT, PT, RZ, RZ, RZ, P2, !PT ;  /* 0x000000ffff187210 */ /* 0x000fe400017fe4ff */
[----:B------:R-:W-:-:S04]  /*1180*/  LEA R4, P2, R5, UR6, 0x2 ;  /* 0x0000000605047c11 */ /* 0x000fc8000f8410ff */
[----:B------:R-:W-:Y:S01]  /*1190*/  LEA.HI.X R5, R5, UR7, R24, 0x2, P2 ;  /* 0x0000000705057c11 */ /* 0x000fe200090f1418 */
[----:B------:R-:W-:-:S04]  /*11a0*/  IMAD.MOV.U32 R24, RZ, RZ, 0x1 ;  /* 0x00000001ff187424 */ /* 0x000fc800078e00ff */
        /* <DEDUP_REMOVED lines=11> */
.L_x_74:
[----:B------:R-:W-:Y:S01]  /*1260*/  ISETP.GT.U32.AND P2, PT, R24, R11, PT ;  /* 0x0000000b1800720c */ /* 0x000fe20003f44070 */
[----:B------:R-:W-:Y:S01]  /*1270*/  IMAD R24, R15, 0x127409f, RZ ;  /* 0x0127409f0f187824 */ /* 0x000fe200078e02ff */
[----:B------:R-:W-:Y:S01]  /*1280*/  IADD3 R17, PT, PT, R17, 0x4f9ffb7, RZ ;  /* 0x04f9ffb711117810 */ /* 0x000fe20007ffe0ff */
[----:B0-----:R-:W-:-:S03]  /*1290*/  IMAD.MOV.U32 R21, RZ, RZ, RZ ;  /* 0x000000ffff157224 */ /* 0x001fc600078e00ff */
[----:B------:R-:W-:-:S07]  /*12a0*/  LOP3.LUT R24, R24, R17, RZ, 0x3c, !PT ;  /* 0x0000001118187212 */ /* 0x000fce00078e3cff */
[----:B------:R-:W-:-:S05]  /*12b0*/  @P2 LOP3.LUT R19, R24, R9, RZ, 0x3c, !PT ;  /* 0x0000000918132212 */ /* 0x000fca00078e3cff */
[----:B------:R-:W-:-:S04]  /*12c0*/  IMAD.HI.U32 R4, R7, R19, RZ ;  /* 0x0000001307047227 */ /* 0x000fc800078e00ff */
[----:B------:R-:W-:-:S04]  /*12d0*/  IMAD.MOV R4, RZ, RZ, -R4 ;  /* 0x000000ffff047224 */ /* 0x000fc800078e0a04 */
[----:B------:R-:W-:Y:S02]  /*12e0*/  IMAD R4, R11, R4, R19 ;  /* 0x000000040b047224 */ /* 0x000fe400078e0213 */
[----:B------:R-:W-:Y:S01]  /*12f0*/  FMUL R19, R3, R14 ;  /* 0x0000000e03137220 */ /* 0x000fe20000400000 */
[----:B------:R-:W-:Y:S02]  /*1300*/  MOV R14, 0x1 ;  /* 0x00000001000e7802 */ /* 0x000fe40000000f00 */
[----:B------:R-:W-:Y:S01]  /*1310*/  ISETP.GE.U32.AND P2, PT, R4, R11, PT ;  /* 0x0000000b0400720c */ /* 0x000fe20003f46070 */
[----:B------:R-:W-:-:S12]  /*1320*/  FMUL R19, R0, R19 ;  /* 0x0000001300137220 */ /* 0x000fd80000400000 */
[----:B------:R-:W-:-:S04]  /*1330*/  @P2 IADD3 R4, PT, PT, -R11, R4, RZ ;  /* 0x000000040b042210 */ /* 0x000fc80007ffe1ff */
[----:B------:R-:W-:-:S13]  /*1340*/  ISETP.GE.U32.AND P2, PT, R4, R11, PT ;  /* 0x0000000b0400720c */ /* 0x000fda0003f46070 */
[----:B------:R-:W-:-:S04]  /*1350*/  @P2 IADD3 R4, PT, PT, -R11, R4, RZ ;  /* 0x000000040b042210 */ /* 0x000fc80007ffe1ff */
[----:B------:R-:W-:-:S04]  /*1360*/  SEL R5, R6, R4, !P1 ;  /* 0x0000000406057207 */ /* 0x000fc80004800000 */
[----:B------:R-:W-:-:S04]  /*1370*/  IADD3 R5, P2, PT, R2, R5, RZ ;  /* 0x0000000502057210 */ /* 0x000fc80007f5e0ff */
[----:B------:R-:W-:Y:S02]  /*1380*/  IADD3.X R26, PT, PT, RZ, RZ, RZ, P2, !PT ;  /* 0x000000ffff1a7210 */ /* 0x000fe400017fe4ff */
[----:B------:R-:W-:-:S04]  /*1390*/  LEA R4, P2, R5, UR6, 0x2 ;  /* 0x0000000605047c11 */ /* 0x000fc8000f8410ff */
[----:B------:R-:W-:-:S05]  /*13a0*/  LEA.HI.X R5, R5, UR7, R26, 0x2, P2 ;  /* 0x0000000705057c11 */ /* 0x000fca00090f141a */
        /* <DEDUP_REMOVED lines=11> */
.L_x_75:
[----:B------:R-:W-:Y:S01]  /*1460*/  ISETP.GT.U32.AND P2, PT, R14, R11, PT ;  /* 0x0000000b0e00720c */ /* 0x000fe20003f44070 */
[----:B------:R-:W-:Y:S01]  /*1470*/  FMUL R15, R3, R12 ;  /* 0x0000000c030f7220 */ /* 0x000fe20000400000 */
[----:B------:R-:W-:Y:S02]  /*1480*/  HFMA2 R12, -RZ, RZ, 0, 5.9604644775390625e-08 ;  /* 0x00000001ff0c7431 */ /* 0x000fe400000001ff */
[----:B0-----:R-:W-:Y:S02]  /*1490*/  IMAD.MOV.U32 R19, RZ, RZ, RZ ;  /* 0x000000ffff137224 */ /* 0x001fe400078e00ff */
        /* <DEDUP_REMOVED lines=25> */
.L_x_76:
[----:B------:R-:W-:Y:S01]  /*1630*/  ISETP.GT.U32.AND P2, PT, R12, R11, PT ;  /* 0x0000000b0c00720c */ /* 0x000fe20003f44070 */
[----:B0-----:R-:W-:Y:S01]  /*1640*/  IMAD.MOV.U32 R15, RZ, RZ, RZ ;  /* 0x000000ffff0f7224 */ /* 0x001fe200078e00ff */
[----:B------:R-:W-:-:S11]  /*1650*/  LOP3.LUT R20, R20, R17, RZ, 0x3c, !PT ;  /* 0x0000001114147212 */ /* 0x000fd600078e3cff */
[----:B------:R-:W-:Y:S01]  /*1660*/  @P2 LOP3.LUT R19, R20, R9, RZ, 0x3c, !PT ;  /* 0x0000000914132212 */ /* 0x000fe200078e3cff */
[----:B------:R-:W-:-:S04]  /*1670*/  FMUL R9, R3, R22 ;  /* 0x0000001603097220 */ /* 0x000fc80000400000 */
[----:B------:R-:W-:-:S04]  /*1680*/  IMAD.HI.U32 R4, R7, R19, RZ ;  /* 0x0000001307047227 */ /* 0x000fc800078e00ff */
[----:B------:R-:W-:Y:S01]  /*1690*/  FMUL R9, R0, R9 ;  /* 0x0000000900097220 */ /* 0x000fe20000400000 */
        /* <DEDUP_REMOVED lines=10> */
[----:B------:R-:W-:Y:S02]  /*1740*/  LEA.HI.X R5, R5, UR7, R12, 0x2, P2 ;  /* 0x0000000705057c11 */ /* 0x000fe400090f140c */
        /* <DEDUP_REMOVED lines=12> */
.L_x_77:
[----:B------:R-:W-:-:S13]  /*1810*/  ISETP.GT.U32.AND P0, PT, R12, R11, PT ;  /* 0x0000000b0c00720c */ /* 0x000fda0003f04070 */
[----:B------:R-:W-:-:S05]  /*1820*/  @P0 LOP3.LUT R15, R20, R13, RZ, 0x3c, !PT ;  /* 0x0000000d140f0212 */ /* 0x000fca00078e3cff */
[----:B------:R-:W-:-:S04]  /*1830*/  IMAD.HI.U32 R7, R7, R15, RZ ;  /* 0x0000000f07077227 */ /* 0x000fc800078e00ff */
[----:B0-----:R-:W-:Y:S02]  /*1840*/  IMAD.MOV R4, RZ, RZ, -R7 ;  /* 0x000000ffff047224 */ /* 0x001fe400078e0a07 */
[----:B------:R-:W-:Y:S02]  /*1850*/  FMUL R7, R3, R18 ;  /* 0x0000001203077220 */ /* 0x000fe40000400000 */
        /* <DEDUP_REMOVED lines=9> */
[----:B------:R-:W-:Y:S01]  /*18f0*/  LEA.HI.X R3, R5, UR7, R4, 0x2, P0 ;  /* 0x0000000705037c11 */ /* 0x000fe200080f1404 */
[----:B------:R-:W-:-:S05]  /*1900*/  FMUL R5, R0, R7 ;  /* 0x0000000700057220 */ /* 0x000fca0000400000 */
[----:B------:R-:W-:Y:S01]  /*1910*/  REDG.E.ADD.F32.FTZ.RN.STRONG.GPU desc[UR4][R2.64], R5 ;  /* 0x00000005020079a6 */ /* 0x000fe2000c12f304 */
[----:B------:R-:W-:Y:S05]  /*1920*/  EXIT ;  /* 0x000000000000794d */ /* 0x000fea0003800000 */
.L_x_69:
[----:B------:R-:W0:Y:S01]  /*1930*/  LDC.64 R4, c[0x0][0x3a0] ;  /* 0x0000e800ff047b82 */ /* 0x000e220000000a00 */
[C---:B------:R-:W-:Y:S01]  /*1940*/  FADD R6, -R18.reuse, 1 ;  /* 0x3f80000012067421 */ /* 0x040fe20000000100 */
[----:B------:R-:W-:Y:S01]  /*1950*/  FADD R7, -R19, 1 ;  /* 0x3f80000013077421 */ /* 0x000fe20000000100 */
[----:B------:R-:W-:Y:S01]  /*1960*/  FADD R11, -R3, 1 ;  /* 0x3f800000030b7421 */ /* 0x000fe20000000100 */
[C---:B------:R-:W-:Y:S01]  /*1970*/  FMUL R10, R19.reuse, R18 ;  /* 0x00000012130a7220 */ /* 0x040fe20000400000 */
[-C--:B------:R-:W-:Y:S01]  /*1980*/  FMUL R8, R19, R6.reuse ;  /* 0x0000000613087220 */ /* 0x080fe20000400000 */
[----:B------:R-:W-:Y:S01]  /*1990*/  FMUL R6, R7, R6 ;  /* 0x0000000607067220 */ /* 0x000fe20000400000 */
[----:B------:R-:W-:Y:S01]  /*19a0*/  FMUL R18, R18, R7 ;  /* 0x0000000712127220 */ /* 0x000fe20000400000 */
[----:B------:R-:W-:Y:S01]  /*19b0*/  FMUL R13, R11, R10 ;  /* 0x0000000a0b0d7220 */ /* 0x000fe20000400000 */
[-C--:B------:R-:W-:Y:S01]  /*19c0*/  FMUL R9, R8, R11.reuse ;  /* 0x0000000b08097220 */ /* 0x080fe20000400000 */
[-C--:B------:R-:W-:Y:S01]  /*19d0*/  FMUL R7, R6, R11.reuse ;  /* 0x0000000b06077220 */ /* 0x080fe20000400000 */
[----:B------:R-:W-:Y:S01]  /*19e0*/  FMUL R11, R18, R11 ;  /* 0x0000000b120b7220 */ /* 0x000fe20000400000 */
[C---:B------:R-:W-:Y:S01]  /*19f0*/  FMUL R15, R3.reuse, R6 ;  /* 0x00000006030f7220 */ /* 0x040fe20000400000 */
[C---:B------:R-:W-:Y:S01]  /*1a00*/  FMUL R19, R3.reuse, R10 ;  /* 0x0000000a03137220 */ /* 0x040fe20000400000 */
[C---:B-----5:R-:W-:Y:S01]  /*1a10*/  FMUL R7, R0.reuse, R7 ;  /* 0x0000000700077220 */ /* 0x060fe20000400000 */
[C---:B------:R-:W-:Y:S01]  /*1a20*/  FMUL R17, R3.reuse, R8 ;  /* 0x0000000803117220 */ /* 0x040fe20000400000 */
[C---:B------:R-:W-:Y:S01]  /*1a30*/  FMUL R9, R0.reuse, R9 ;  /* 0x0000000900097220 */ /* 0x040fe20000400000 */
[----:B------:R-:W-:Y:S01]  /*1a40*/  FMUL R3, R3, R18 ;  /* 0x0000001203037220 */ /* 0x000fe20000400000 */
[C---:B------:R-:W-:Y:S01]  /*1a50*/  FMUL R11, R0.reuse, R11 ;  /* 0x0000000b000b7220 */ /* 0x040fe20000400000 */
[C---:B------:R-:W-:Y:S01]  /*1a60*/  FMUL R13, R0.reuse, R13 ;  /* 0x0000000d000d7220 */ /* 0x040fe20000400000 */
[C---:B------:R-:W-:Y:S01]  /*1a70*/  FMUL R15, R0.reuse, R15 ;  /* 0x0000000f000f7220 */ /* 0x040fe20000400000 */
[C---:B------:R-:W-:Y:S01]  /*1a80*/  FMUL R17, R0.reuse, R17 ;  /* 0x0000001100117220 */ /* 0x040fe20000400000 */
[C---:B------:R-:W-:Y:S01]  /*1a90*/  FMUL R3, R0.reuse, R3 ;  /* 0x0000000300037220 */ /* 0x040fe20000400000 */
[----:B------:R-:W-:Y:S01]  /*1aa0*/  FMUL R19, R0, R19 ;  /* 0x0000001300137220 */ /* 0x000fe20000400000 */
[----:B0-----:R-:W-:-:S04]  /*1ab0*/  LEA R4, P0, R2, R4, 0x2 ;  /* 0x0000000402047211 */ /* 0x001fc800078010ff */
[----:B------:R-:W-:-:S05]  /*1ac0*/  LEA.HI.X R5, R2, R5, RZ, 0x2, P0 ;  /* 0x0000000502057211 */ /* 0x000fca00000f14ff */
        /* <DEDUP_REMOVED lines=9> */
.L_x_68:
[----:B------:R-:W-:Y:S01]  /*1b60*/  I2FP.F32.U32 R11, R11 ;  /* 0x0000000b000b7245 */ /* 0x000fe20000201000 */
[----:B------:R-:W-:Y:S01]  /*1b70*/  FADD R12, -R18, 1 ;  /* 0x3f800000120c7421 */ /* 0x000fe20000000100 */
[----:B------:R-:W-:Y:S01]  /*1b80*/  IADD3 R17, PT, PT, R9, 0x1, RZ ;  /* 0x0000000109117810 */ /* 0x000fe20007ffe0ff */
[----:B------:R-:W-:Y:S01]  /*1b90*/  FADD R13, -R19, 1 ;  /* 0x3f800000130d7421 */ /* 0x000fe20000000100 */
[C---:B------:R-:W-:Y:S01]  /*1ba0*/  FSETP.GEU.AND P0, PT, |R11|.reuse, 1.175494350822287508e-38, PT ;  /* 0x008000000b00780b */ /* 0x040fe20003f0e200 */
[----:B------:R-:W-:Y:S01]  /*1bb0*/  FMUL R4, |R11|, 16777216 ;  /* 0x4b8000000b047820 */ /* 0x000fe20000400200 */
[----:B------:R-:W-:Y:S01]  /*1bc0*/  IADD3 R29, PT, PT, R15, 0x1, RZ ;  /* 0x000000010f1d7810 */ /* 0x000fe20007ffe0ff */
[----:B------:R-:W-:Y:S02]  /*1bd0*/  VIADD R21, R16, 0x1 ;  /* 0x0000000110157836 */ /* 0x000fe40000000000 */
[----:B------:R-:W-:Y:S01]  /*1be0*/  FADD R23, -R3, 1 ;  /* 0x3f80000003177421 */ /* 0x000fe20000000100 */
[----:B------:R-:W0:Y:S01]  /*1bf0*/  LDCU.64 UR6, c[0x0][0x3a0] ;  /* 0x00007400ff0677ac */ /* 0x000e220008000a00 */
[----:B------:R-:W-:-:S04]  /*1c00*/  FSEL R5, R4, |R11|, !P0 ;  /* 0x4000000b04057208 */ /* 0x000fc80004000000 */
[----:B------:R-:W1:Y:S02]  /*1c10*/  MUFU.LG2 R4, R5 ;  /* 0x0000000500047308 */ /* 0x000e640000000c00 */
[----:B-1----:R-:W-:-:S04]  /*1c20*/  @!P0 FADD R4, R4, -24 ;  /* 0xc1c0000004048421 */ /* 0x002fc80000000000 */
[----:B------:R-:W-:Y:S01]  /*1c30*/  FMUL R6, R4, -0.6666666865348815918 ;  /* 0xbf2aaaab04067820 */ /* 0x000fe20000400000 */
[----:B------:R-:W-:-:S05]  /*1c40*/  FADD R4, R11, R11 ;  /* 0x0000000b0b047221 */ /* 0x000fca0000000000 */
[----:B------:R-:W1:Y:S01]  /*1c50*/  MUFU.EX2 R6, R6 ;  /* 0x0000000600067308 */ /* 0x000e620000000800 */
[----:B------:R-:W-:Y:S01]  /*1c60*/  FSETP.NEU.AND P0, PT, R4, R11, PT ;  /* 0x0000000b0400720b */ /* 0x000fe20003f0d000 */
[----:B-1----:R-:W-:-:S04]  /*1c70*/  FMUL R7, |R11|, R6 ;  /* 0x000000060b077220 */ /* 0x002fc80000400200 */
[----:B------:R-:W-:-:S04]  /*1c80*/  FMUL R8, R6, -R7 ;  /* 0x8000000706087220 */ /* 0x000fc80000400000 */
[----:B------:R-:W-:-:S04]  /*1c90*/  FFMA R8, R7, R8, 1 ;  /* 0x3f80000007087423 */ /* 0x000fc80000000008 */
[----:B------:R-:W-:-:S04]  /*1ca0*/  FMUL R8, R8, 0.3333333432674407959 ;  /* 0x3eaaaaab08087820 */ /* 0x000fc80000400000 */
[----:B------:R-:W-:-:S06]  /*1cb0*/  @P0 FFMA R4, R7, R8, R7 ;  /* 0x0000000807040223 */ /* 0x000fcc0000000007 */
[----:B------:R-:W1:Y:S08]  /*1cc0*/  F2I.U32.TRUNC.NTZ R4, R4 ;  /* 0x0000000400047305 */ /* 0x000e70000020f000 */
[----:B-1----:R-:W1:Y:S01]  /*1cd0*/  I2F.U32.RP R5, R4 ;  /* 0x0000000400057306 */ /* 0x002e620000209000 */
[----:B------:R-:W-:-:S07]  /*1ce0*/  IADD3 R11, PT, PT, RZ, -R4, RZ ;  /* 0x80000004ff0b7210 */ /* 0x000fce0007ffe0ff */
[----:B-1----:R-:W1:Y:S02]  /*1cf0*/  MUFU.RCP R5, R5 ;  /* 0x0000000500057308 */ /* 0x002e640000001000 */
[----:B-1----:R-:W-:-:S06]  /*1d00*/  VIADD R6, R5, 0xffffffe ;  /* 0x0ffffffe05067836 */ /* 0x002fcc0000000000 */
[----:B------:R1:W2:Y:S02]  /*1d10*/  F2I.FTZ.U32.TRUNC.NTZ R7, R6 ;  /* 0x0000000600077305 */ /* 0x0002a4000021f000 */
[----:B-1----:R-:W-:Y:S02]  /*1d20*/  HFMA2 R6, -RZ, RZ, 0, 0 ;  /* 0x00000000ff067431 */ /* 0x002fe400000001ff */
[----:B--2---:R-:W-:-:S04]  /*1d30*/  IMAD R11, R11, R7, RZ ;  /* 0x000000070b0b7224 */ /* 0x004fc800078e02ff */
[----:B------:R-:W-:-:S04]  /*1d40*/  IMAD.HI.U32 R8, R7, R11, R6 ;  /* 0x0000000b07087227 */ /* 0x000fc800078e0006 */
[----:B------:R-:W-:Y:S01]  /*1d50*/  FMUL R6, R19, R18 ;  /* 0x0000001213067220 */ /* 0x000fe20000400000 */
[----:B------:R-:W-:Y:S01]  /*1d60*/  FMUL R18, R18, R13 ;  /* 0x0000000d12127220 */ /* 0x000fe20000400000 */
[----:B------:R-:W-:-:S04]  /*1d70*/  IMAD.HI.U32 R7, R8, R9, RZ ;  /* 0x0000000908077227 */ /* 0x000fc800078e00ff */
[----:B------:R-:W-:Y:S01]  /*1d80*/  IMAD.HI.U32 R11, R8, R16, RZ ;  /* 0x00000010080b7227 */ /* 0x000fe200078e00ff */
[----:B------:R-:W-:-:S03]  /*1d90*/  IADD3 R7, PT, PT, -R7, RZ, RZ ;  /* 0x000000ff07077210 */ /* 0x000fc60007ffe1ff */
[----:B------:R-:W-:Y:S01]  /*1da0*/  IMAD.HI.U32 R10, R8, R15, RZ ;  /* 0x0000000f080a7227 */ /* 0x000fe200078e00ff */
[----:B------:R-:W-:-:S03]  /*1db0*/  IADD3 R5, PT, PT, -R11, RZ, RZ ;  /* 0x000000ff0b057210 */ /* 0x000fc60007ffe1ff */
[----:B------:R-:W-:Y:S02]  /*1dc0*/  IMAD.MOV R10, RZ, RZ, -R10 ;  /* 0x000000ffff0a7224 */ /* 0x000fe400078e0a0a */
[C---:B------:R-:W-:Y:S02]  /*1dd0*/  IMAD R27, R4.reuse, R7, R9 ;  /* 0x00000007041b7224 */ /* 0x040fe400078e0209 */
[C---:B------:R-:W-:Y:S02]  /*1de0*/  IMAD R11, R4.reuse, R10, R15 ;  /* 0x0000000a040b7224 */ /* 0x040fe400078e020f */
[----:B------:R-:W-:Y:S01]  /*1df0*/  FMUL R10, R19, R12 ;  /* 0x0000000c130a7220 */ /* 0x000fe20000400000 */
[----:B------:R-:W-:Y:S01]  /*1e00*/  IMAD R9, R4, R5, R16 ;  /* 0x0000000504097224 */ /* 0x000fe200078e0210 */
[-C--:B------:R-:W-:Y:S01]  /*1e10*/  ISETP.GE.U32.AND P0, PT, R27, R4.reuse, PT ;  /* 0x000000041b00720c */ /* 0x080fe20003f06070 */
[----:B------:R-:W-:Y:S01]  /*1e20*/  IMAD.HI.U32 R5, R8, R17, RZ ;  /* 0x0000001108057227 */ /* 0x000fe200078e00ff */
[----:B------:R-:W-:-:S03]  /*1e30*/  ISETP.GE.U32.AND P1, PT, R11, R4, PT ;  /* 0x000000040b00720c */ /* 0x000fc60003f26070 */
[----:B------:R-:W-:Y:S01]  /*1e40*/  FMUL R12, R13, R12 ;  /* 0x0000000c0d0c7220 */ /* 0x000fe20000400000 */
[----:B------:R-:W-:Y:S01]  /*1e50*/  ISETP.GE.U32.AND P2, PT, R9, R4, PT ;  /* 0x000000040900720c */ /* 0x000fe20003f46070 */
[----:B------:R-:W-:Y:S01]  /*1e60*/  IMAD.HI.U32 R7, R8, R29, RZ ;  /* 0x0000001d08077227 */ /* 0x000fe200078e00ff */
[----:B------:R-:W-:-:S03]  /*1e70*/  IADD3 R5, PT, PT, -R5, RZ, RZ ;  /* 0x000000ff05057210 */ /* 0x000fc60007ffe1ff */
[C---:B------:R-:W-:Y:S01]  /*1e80*/  FMUL R19, R3.reuse, R12 ;  /* 0x0000000c03137220 */ /* 0x040fe20000400000 */
[----:B------:R-:W-:Y:S01]  /*1e90*/  FMUL R25, R3, R10 ;  /* 0x0000000a03197220 */ /* 0x000fe20000400000 */
[----:B------:R-:W-:Y:S01]  /*1ea0*/  IMAD.HI.U32 R8, R8, R21, RZ ;  /* 0x0000001508087227 */ /* 0x000fe200078e00ff */
[----:B------:R-:W-:-:S03]  /*1eb0*/  IADD3 R7, PT, PT, -R7, RZ, RZ ;  /* 0x000000ff07077210 */ /* 0x000fc60007ffe1ff */
[----:B------:R-:W-:Y:S01]  /*1ec0*/  IMAD R13, R4, R5, R17 ;  /* 0x00000005040d7224 */ /* 0x000fe200078e0211 */
[----:B------:R-:W-:Y:S01]  /*1ed0*/  IADD3 R15, PT, PT, -R8, RZ, RZ ;  /* 0x000000ff080f7210 */ /* 0x000fe20007ffe1ff */
[C---:B------:R-:W-:Y:S01]  /*1ee0*/  IMAD R29, R4.reuse, R7, R29 ;  /* 0x00000007041d7224 */ /* 0x040fe200078e021d */
[C---:B------:R-:W-:Y:S01]  /*1ef0*/  @P1 IADD3 R11, PT, PT, -R4.reuse, R11, RZ ;  /* 0x0000000b040b1210 */ /* 0x040fe20007ffe1ff */
[--C-:B------:R-:W-:Y:S01]  /*1f00*/  @P0 IMAD.IADD R27, R27, 0x1, -R4.reuse ;  /* 0x000000011b1b0824 */ /* 0x100fe200078e0a04 */
[-C--:B------:R-:W-:Y:S01]  /*1f10*/  ISETP.GE.U32.AND P4, PT, R13, R4.reuse, PT ;  /* 0x000000040d00720c */ /* 0x080fe20003f86070 */
[----:B------:R-:W-:Y:S01]  /*1f20*/  IMAD R7, R4, R15, R21 ;  /* 0x0000000f04077224 */ /* 0x000fe200078e0215 */
[----:B------:R-:W-:Y:S01]  /*1f30*/  ISETP.GE.U32.AND P5, PT, R29, R4, PT ;  /* 0x000000041d00720c */ /* 0x000fe20003fa6070 */
[----:B------:R-:W-:Y:S01]  /*1f40*/  FMUL R5, R12, R23 ;  /* 0x000000170c057220 */ /* 0x000fe20000400000 */
[C---:B------:R-:W-:Y:S01]  /*1f50*/  @P2 IADD3 R9, PT, PT, -R4.reuse, R9, RZ ;  /* 0x0000000904092210 */ /* 0x040fe20007ffe1ff */
[----:B------:R-:W-:Y:S01]  /*1f60*/  FMUL R21, R23, R6 ;  /* 0x0000000617157220 */ /* 0x000fe20000400000 */
[----:B------:R-:W-:Y:S01]  /*1f70*/  ISETP.GE.U32.AND P3, PT, R27, R4, PT ;  /* 0x000000041b00720c */ /* 0x000fe20003f66070 */
[----:B------:R-:W-:Y:S01]  /*1f80*/  FMUL R17, R3, R6 ;  /* 0x0000000603117220 */ /* 0x000fe20000400000 */
[-C--:B------:R-:W-:Y:S01]  /*1f90*/  ISETP.GE.U32.AND P2, PT, R11, R4.reuse, PT ;  /* 0x000000040b00720c */ /* 0x080fe20003f46070 */
[-C--:B------:R-:W-:Y:S01]  /*1fa0*/  IMAD R6, R4, R4.reuse, RZ ;  /* 0x0000000404067224 */ /* 0x080fe200078e02ff */
[-C--:B------:R-:W-:Y:S01]  /*1fb0*/  ISETP.GE.U32.AND P0, PT, R9, R4.reuse, PT ;  /* 0x000000040900720c */ /* 0x080fe20003f06070 */
[-C--:B------:R-:W-:Y:S01]  /*1fc0*/  FMUL R15, R10, R23.reuse ;  /* 0x000000170a0f7220 */ /* 0x080fe20000400000 */
[----:B------:R-:W-:Y:S01]  /*1fd0*/  ISETP.GE.U32.AND P1, PT, R7, R4, PT ;  /* 0x000000040700720c */ /* 0x000fe20003f26070 */
[----:B------:R-:W-:Y:S01]  /*1fe0*/  FMUL R23, R18, R23 ;  /* 0x0000001712177220 */ /* 0x000fe20000400000 */
[C---:B------:R-:W-:Y:S01]  /*1ff0*/  @P4 IADD3 R13, PT, PT, -R4.reuse, R13, RZ ;  /* 0x0000000d040d4210 */ /* 0x040fe20007ffe1ff */
[----:B------:R-:W-:Y:S01]  /*2000*/  @P5 IMAD.IADD R29, R29, 0x1, -R4 ;  /* 0x000000011d1d5824 */ /* 0x000fe200078e0a04 */
[----:B------:R-:W-:Y:S01]  /*2010*/  ISETP.NE.U32.AND P4, PT, R4, RZ, PT ;  /* 0x000000ff0400720c */ /* 0x000fe20003f85070 */
[----:B------:R-:W-:Y:S01]  /*2020*/  FMUL R3, R3, R18 ;  /* 0x0000001203037220 */ /* 0x000fe20000400000 */
[-C--:B------:R-:W-:Y:S01]  /*2030*/  ISETP.GE.U32.AND P6, PT, R13, R4.reuse, PT ;  /* 0x000000040d00720c */ /* 0x080fe20003fc6070 */
[----:B-----5:R-:W-:Y:S01]  /*2040*/  FMUL R22, R0, R5 ;  /* 0x0000000500167220 */ /* 0x020fe20000400000 */
[----:B------:R-:W-:-:S02]  /*2050*/  LOP3.LUT R8, RZ, R4, RZ, 0x33, !PT ;  /* 0x00000004ff087212 */ /* 0x000fc400078e33ff */
[C---:B------:R-:W-:Y:S01]  /*2060*/  @P3 IADD3 R27, PT, PT, -R4.reuse, R27, RZ ;  /* 0x0000001b041b3210 */ /* 0x040fe20007ffe1ff */
[----:B------:R-:W-:Y:S01]  /*2070*/  @P0 IMAD.IADD R9, R9, 0x1, -R4 ;  /* 0x0000000109090824 */ /* 0x000fe200078e0a04 */
[----:B------:R-:W-:Y:S02]  /*2080*/  @P2 IADD3 R11, PT, PT, -R4, R11, RZ ;  /* 0x0000000b040b2210 */ /* 0x000fe40007ffe1ff */
[----:B------:R-:W-:Y:S02]  /*2090*/  ISETP.GE.U32.AND P5, PT, R29, R4, PT ;  /* 0x000000041d00720c */ /* 0x000fe40003fa6070 */
[C---:B------:R-:W-:Y:S02]  /*20a0*/  SEL R27, R8.reuse, R27, !P4 ;  /* 0x0000001b081b7207 */ /* 0x040fe40006000000 */
[----:B------:R-:W-:Y:S02]  /*20b0*/  SEL R12, R8, R11, !P4 ;  /* 0x0000000b080c7207 */ /* 0x000fe40006000000 */
[----:B------:R-:W-:-:S02]  /*20c0*/  @P1 IADD3 R7, PT, PT, -R4, R7, RZ ;  /* 0x0000000704071210 */ /* 0x000fc40007ffe1ff */
[----:B------:R-:W-:Y:S01]  /*20d0*/  SEL R9, R8, R9, !P4 ;  /* 0x0000000908097207 */ /* 0x000fe20006000000 */
[C---:B------:R-:W-:Y:S01]  /*20e0*/  IMAD R11, R4.reuse, R12, R27 ;  /* 0x0000000c040b7224 */ /* 0x040fe200078e021b */
[----:B------:R-:W-:Y:S02]  /*20f0*/  ISETP.GE.U32.AND P0, PT, R7, R4, PT ;  /* 0x000000040700720c */ /* 0x000fe40003f06070 */
[----:B------:R-:W-:Y:S01]  /*2100*/  @P6 IADD3 R13, PT, PT, -R4, R13, RZ ;  /* 0x0000000d040d6210 */ /* 0x000fe20007ffe1ff */
[----:B------:R-:W-:Y:S01]  /*2110*/  IMAD R14, R6, R9, R11 ;  /* 0x00000009060e7224 */ /* 0x000fe200078e020b */
[----:B------:R-:W-:Y:S02]  /*2120*/  @P5 IADD3 R29, PT, PT, -R4, R29, RZ ;  /* 0x0000001d041d5210 */ /* 0x000fe40007ffe1ff */
[----:B------:R-:W-:Y:S02]  /*2130*/  SEL R13, R8, R13, !P4 ;  /* 0x0000000d080d7207 */ /* 0x000fe40006000000 */
[----:B------:R-:W-:-:S02]  /*2140*/  IADD3 R14, P1, PT, R2, R14, RZ ;  /* 0x0000000e020e7210 */ /* 0x000fc40007f3e0ff */
[----:B------:R-:W-:Y:S01]  /*2150*/  SEL R10, R8, R29, !P4 ;  /* 0x0000001d080a7207 */ /* 0x000fe20006000000 */
[C---:B------:R-:W-:Y:S02]  /*2160*/  IMAD R29, R4.reuse, R12, R13 ;  /* 0x0000000c041d7224 */ /* 0x040fe400078e020d */
[----:B------:R-:W-:Y:S01]  /*2170*/  @P0 IADD3 R7, PT, PT, -R4, R7, RZ ;  /* 0x0000000704070210 */ /* 0x000fe20007ffe1ff */
[----:B------:R-:W-:Y:S01]  /*2180*/  IMAD.X R18, RZ, RZ, RZ, P1 ;  /* 0x000000ffff127224 */ /* 0x000fe200008e06ff */
[----:B0-----:R-:W-:Y:S01]  /*2190*/  LEA R12, P0, R14, UR6, 0x2 ;  /* 0x000000060e0c7c11 */ /* 0x001fe2000f8010ff */
[----:B------:R-:W-:Y:S01]  /*21a0*/  IMAD R16, R6, R9, R29 ;  /* 0x0000000906107224 */ /* 0x000fe200078e021d */
[----:B------:R-:W-:Y:S01]  /*21b0*/  SEL R7, R8, R7, !P4 ;  /* 0x0000000708077207 */ /* 0x000fe20006000000 */
[CC--:B------:R-:W-:Y:S02]  /*21c0*/  IMAD R27, R4.reuse, R10.reuse, R27 ;  /* 0x0000000a041b7224 */ /* 0x0c0fe400078e021b */
[----:B------:R-:W-:Y:S01]  /*21d0*/  IMAD R10, R4, R10, R13 ;  /* 0x0000000a040a7224 */ /* 0x000fe200078e020d */
[----:B------:R-:W-:Y:S01]  /*21e0*/  LEA.HI.X R13, R14, UR7, R18, 0x2, P0 ;  /* 0x000000070e0d7c11 */ /* 0x000fe200080f1412 */
[-C--:B------:R-:W-:Y:S01]  /*21f0*/  IMAD R8, R6, R9.reuse, R27 ;  /* 0x0000000906087224 */ /* 0x080fe200078e021b */
[----:B------:R-:W-:Y:S01]  /*2200*/  IADD3 R16, P0, PT, R2, R16, RZ ;  /* 0x0000001002107210 */ /* 0x000fe20007f1e0ff */
[----:B------:R-:W-:-:S02]  /*2210*/  IMAD R14, R6, R9, R10 ;  /* 0x00000009060e7224 */ /* 0x000fc400078e020a */
[CC--:B------:R-:W-:Y:S01]  /*2220*/  IMAD R9, R6.reuse, R7.reuse, R11 ;  /* 0x0000000706097224 */ /* 0x0c0fe200078e020b */
[----:B------:R-:W-:Y:S01]  /*2230*/  IADD3.X R18, PT, PT, RZ, RZ, RZ, P0, !PT ;  /* 0x000000ffff127210 */ /* 0x000fe200007fe4ff */
[-C--:B------:R-:W-:Y:S01]  /*2240*/  IMAD R11, R6, R7.reuse, R27 ;  /* 0x00000007060b7224 */ /* 0x080fe200078e021b */
[----:B------:R-:W-:Y:S01]  /*2250*/  LEA R4, P0, R16, UR6, 0x2 ;  /* 0x0000000610047c11 */ /* 0x000fe2000f8010ff */
[-C--:B------:R-:W-:Y:S01]  /*2260*/  IMAD R29, R6, R7.reuse, R29 ;  /* 0x00000007061d7224 */ /* 0x080fe200078e021d */
[----:B------:R-:W-:Y:S01]  /*2270*/  IADD3 R14, P1, PT, R2, R14, RZ ;  /* 0x0000000e020e7210 */ /* 0x000fe20007f3e0ff */
[----:B------:R-:W-:Y:S01]  /*2280*/  IMAD R27, R6, R7, R10 ;  /* 0x00000007061b7224 */ /* 0x000fe200078e020a */
[----:B------:R-:W-:Y:S01]  /*2290*/  LEA.HI.X R5, R16, UR7, R18, 0x2, P0 ;  /* 0x0000000710057c11 */ /* 0x000fe200080f1412 */
[----:B------:R0:W-:Y:S01]  /*22a0*/  REDG.E.ADD.F32.FTZ.RN.STRONG.GPU desc[UR4][R12.64], R22 ;  /* 0x000000160c0079a6 */ /* 0x0001e2000c12f304 */
[----:B------:R-:W-:Y:S02]  /*22b0*/  IADD3 R7, P0, PT, R2, R8, RZ ;  /* 0x0000000802077210 */ /* 0x000fe40007f1e0ff */
[----:B------:R-:W-:-:S02]  /*22c0*/  IADD3.X R10, PT, PT, RZ, RZ, RZ, P1, !PT ;  /* 0x000000ffff0a7210 */ /* 0x000fc40000ffe4ff */
[----:B------:R-:W-:Y:S02]  /*22d0*/  IADD3.X R18, PT, PT, RZ, RZ, RZ, P0, !PT ;  /* 0x000000ffff127210 */ /* 0x000fe400007fe4ff */
[C---:B------:R-:W-:Y:S02]  /*22e0*/  LEA R6, P0, R7.reuse, UR6, 0x2 ;  /* 0x0000000607067c11 */ /* 0x040fe4000f8010ff */
[----:B------:R-:W-:Y:S02]  /*22f0*/  LEA R8, P1, R14, UR6, 0x2 ;  /* 0x000000060e087c11 */ /* 0x000fe4000f8210ff */
[C---:B------:R-:W-:Y:S02]  /*2300*/  IADD3 R16, P2, PT, R2.reuse, R9, RZ ;  /* 0x0000000902107210 */ /* 0x040fe40007f5e0ff */
[----:B------:R-:W-:Y:S02]  /*2310*/  IADD3 R29, P3, PT, R2, R29, RZ ;  /* 0x0000001d021d7210 */ /* 0x000fe40007f7e0ff */
[----:B------:R-:W-:Y:S01]  /*2320*/  LEA.HI.X R7, R7, UR7, R18, 0x2, P0 ;  /* 0x0000000707077c11 */ /* 0x000fe200080f1412 */
[----:B------:R-:W-:Y:S01]  /*2330*/  IMAD.X R20, RZ, RZ, RZ, P2 ;  /* 0x000000ffff147224 */ /* 0x000fe200010e06ff */
[----:B------:R-:W-:-:S02]  /*2340*/  LEA.HI.X R9, R14, UR7, R10, 0x2, P1 ;  /* 0x000000070e097c11 */ /* 0x000fc400088f140a */
[----:B------:R-:W-:Y:S02]  /*2350*/  IADD3.X R18, PT, PT, RZ, RZ, RZ, P3, !PT ;  /* 0x000000ffff127210 */ /* 0x000fe40001ffe4ff */
[C---:B0-----:R-:W-:Y:S02]  /*2360*/  LEA R12, P1, R29.reuse, UR6, 0x2 ;  /* 0x000000061d0c7c11 */ /* 0x041fe4000f8210ff */
[----:B------:R-:W-:Y:S02]  /*2370*/  LEA R10, P0, R16, UR6, 0x2 ;  /* 0x00000006100a7c11 */ /* 0x000fe4000f8010ff */
[C---:B------:R-:W-:Y:S02]  /*2380*/  IADD3 R14, P2, PT, R2.reuse, R11, RZ ;  /* 0x0000000b020e7210 */ /* 0x040fe40007f5e0ff */
[----:B------:R-:W-:Y:S01]  /*2390*/  IADD3 R27, P3, PT, R2, R27, RZ ;  /* 0x0000001b021b7210 */ /* 0x000fe20007f7e0ff */
[C---:B------:R-:W-:Y:S01]  /*23a0*/  FMUL R15, R0.reuse, R15 ;  /* 0x0000000f000f7220 */ /* 0x040fe20000400000 */
[----:B------:R-:W-:Y:S01]  /*23b0*/  LEA.HI.X R13, R29, UR7, R18, 0x2, P1 ;  /* 0x000000071d0d7c11 */ /* 0x000fe200088f1412 */
[----:B------:R-:W-:Y:S01]  /*23c0*/  FMUL R29, R0, R17 ;  /* 0x00000011001d7220 */ /* 0x000fe20000400000 */
[----:B------:R-:W-:Y:S01]  /*23d0*/  LEA.HI.X R11, R16, UR7, R20, 0x2, P0 ;  /* 0x00000007100b7c11 */ /* 0x000fe200080f1414 */
[C---:B------:R-:W-:Y:S01]  /*23e0*/  FMUL R23, R0.reuse, R23 ;  /* 0x0000001700177220 */ /* 0x040fe20000400000 */
[----:B------:R-:W-:Y:S01]  /*23f0*/  IADD3.X R17, PT, PT, RZ, RZ, RZ, P2, !PT ;  /* 0x000000ffff117210 */ /* 0x000fe200017fe4ff */
[----:B------:R-:W-:Y:S01]  /*2400*/  FMUL R21, R0, R21 ;  /* 0x0000001500157220 */ /* 0x000fe20000400000 */
[----:B------:R-:W-:Y:S01]  /*2410*/  LEA R2, P0, R14, UR6, 0x2 ;  /* 0x000000060e027c11 */ /* 0x000fe2000f8010ff */
[C---:B------:R-:W-:Y:S01]  /*2420*/  FMUL R19, R0.reuse, R19 ;  /* 0x0000001300137220 */ /* 0x040fe20000400000 */
[----:B------:R-:W-:Y:S01]  /*2430*/  IADD3.X R18, PT, PT, RZ, RZ, RZ, P3, !PT ;  /* 0x000000ffff127210 */ /* 0x000fe20001ffe4ff */
[C---:B------:R-:W-:Y:S01]  /*2440*/  FMUL R25, R0.reuse, R25 ;  /* 0x0000001900197220 */ /* 0x040fe20000400000 */
[C---:B------:R-:W-:Y:S01]  /*2450*/  LEA R16, P1, R27.reuse, UR6, 0x2 ;  /* 0x000000061b107c11 */ /* 0x040fe2000f8210ff */
[----:B------:R-:W-:Y:S01]  /*2460*/  FMUL R0, R0, R3 ;  /* 0x0000000300007220 */ /* 0x000fe20000400000 */
[----:B------:R-:W-:Y:S01]  /*2470*/  LEA.HI.X R3, R14, UR7, R17, 0x2, P0 ;  /* 0x000000070e037c11 */ /* 0x000fe200080f1411 */
[----:B------:R-:W-:Y:S01]  /*2480*/  REDG.E.ADD.F32.FTZ.RN.STRONG.GPU desc[UR4][R4.64], R15 ;  /* 0x0000000f040079a6 */ /* 0x000fe2000c12f304 */
[----:B------:R-:W-:-:S03]  /*2490*/  LEA.HI.X R17, R27, UR7, R18, 0x2, P1 ;  /* 0x000000071b117c11 */ /* 0x000fc600088f1412 */
[----:B------:R-:W-:Y:S04]  /*24a0*/  REDG.E.ADD.F32.FTZ.RN.STRONG.GPU desc[UR4][R6.64], R23 ;  /* 0x00000017060079a6 */ /* 0x000fe8000c12f304 */
[----:B------:R-:W-:Y:S04]  /*24b0*/  REDG.E.ADD.F32.FTZ.RN.STRONG.GPU desc[UR4][R8.64], R21 ;  /* 0x00000015080079a6 */ /* 0x000fe8000c12f304 */
[----:B------:R-:W-:Y:S04]  /*24c0*/  REDG.E.ADD.F32.FTZ.RN.STRONG.GPU desc[UR4][R10.64], R19 ;  /* 0x000000130a0079a6 */ /* 0x000fe8000c12f304 */
[----:B------:R-:W-:Y:S04]  /*24d0*/  REDG.E.ADD.F32.FTZ.RN.STRONG.GPU desc[UR4][R12.64], R25 ;  /* 0x000000190c0079a6 */ /* 0x000fe8000c12f304 */
[----:B------:R-:W-:Y:S04]  /*24e0*/  REDG.E.ADD.F32.FTZ.RN.STRONG.GPU desc[UR4][R2.64], R0 ;  /* 0x00000000020079a6 */ /* 0x000fe8000c12f304 */
[----:B------:R-:W-:Y:S01]  /*24f0*/  REDG.E.ADD.F32.FTZ.RN.STRONG.GPU desc[UR4][R16.64], R29 ;  /* 0x0000001d100079a6 */ /* 0x000fe2000c12f304 */
[----:B------:R-:W-:Y:S05]  /*2500*/  EXIT ;  /* 0x000000000000794d */ /* 0x000fea0003800000 */
.L_x_78:
        /* <DEDUP_REMOVED lines=15> */
.L_x_357:


//--------------------- .text._Z21kernel_input_backwardILj2ELj32EEvPKfS1_Pfjjj --------------------------
	.section	.text._Z21kernel_input_backwardILj2ELj32EEvPKfS1_Pfjjj,"ax",@progbits
	.align	128
        .global         _Z21kernel_input_backwardILj2ELj32EEvPKfS1_Pfjjj
        .type           _Z21kernel_input_backwardILj2ELj32EEvPKfS1_Pfjjj,@function
        .size           _Z21kernel_input_backwardILj2ELj32EEvPKfS1_Pfjjj,(.L_x_358 - _Z21kernel_input_backwardILj2ELj32EEvPKfS1_Pfjjj)
        .other          _Z21kernel_input_backwardILj2ELj32EEvPKfS1_Pfjjj,@"STO_CUDA_ENTRY STV_DEFAULT"
_Z21kernel_input_backwardILj2ELj32EEvPKfS1_Pfjjj:
.text._Z21kernel_input_backwardILj2ELj32EEvPKfS1_Pfjjj:
[----:B------:R-:W-:Y:S01]  /*0000*/  LDC R1, c[0x0][0x37c] ;  /* 0x0000df00ff017b82 */ /* 0x000fe20000000800 */
[----:B------:R-:W0:Y:S07]  /*0010*/  S2R R0, SR_TID.X ;  /* 0x0000000000007919 */ /* 0x000e2e0000002100 */
[----:B------:R-:W0:Y:S01]  /*0020*/  S2UR UR4, SR_CTAID.X ;  /* 0x00000000000479c3 */ /* 0x000e220000002500 */
[----:B------:R-:W1:Y:S07]  /*0030*/  LDCU UR6, c[0x0][0x39c] ;  /* 0x00007380ff0677ac */ /* 0x000e6e0008000800 */
[----:B------:R-:W0:Y:S01]  /*0040*/  LDC R3, c[0x0][0x360] ;  /* 0x0000d800ff037b82 */ /* 0x000e220000000800 */
[----:B-1----:R-:W-:Y:S01]  /*0050*/  USHF.L.U32 UR5, UR6, 0x1, URZ ;  /* 0x0000000106057899 */ /* 0x002fe200080006ff */
[----:B0-----:R-:W-:-:S05]  /*0060*/  IMAD R0, R3, UR4, R0 ;  /* 0x0000000403007c24 */ /* 0x001fca000f8e0200 */
[----:B------:R-:W-:-:S13]  /*0070*/  ISETP.GE.U32.AND P0, PT, R0, UR5, PT ;  /* 0x0000000500007c0c */ /* 0x000fda000bf06070 */
[----:B------:R-:W-:Y:S05]  /*0080*/  @P0 EXIT ;  /* 0x000000000000094d */ /* 0x000fea0003800000 */
[----:B------:R-:W0:Y:S01]  /*0090*/  LDCU UR4, c[0x0][0x3a0] ;  /* 0x00007400ff0477ac */ /* 0x000e220008000800 */
[----:B------:R-:W1:Y:S01]  /*00a0*/  S2R R3, SR_CTAID.Y ;  /* 0x0000000000037919 */ /* 0x000e620000002600 */
[----:B------:R-:W-:Y:S02]  /*00b0*/  SHF.R.U32.HI R2, RZ, 0x1, R0 ;  /* 0x00000001ff027819 */ /* 0x000fe40000011600 */
[----:B0-----:R-:W-:-:S03]  /*00c0*/  ISETP.NE.AND P0, PT, RZ, UR4, PT ;  /* 0x00000004ff007c0c */ /* 0x001fc6000bf05270 */
[----:B-1----:R-:W-:-:S10]  /*00d0*/  IMAD R9, R3, UR6, R2 ;  /* 0x0000000603097c24 */ /* 0x002fd4000f8e0202 */
[----:B------:R-:W-:Y:S05]  /*00e0*/  @!P0 EXIT ;  /* 0x000000000000894d */ /* 0x000fea0003800000 */
[----:B------:R-:W0:Y:S01]  /*00f0*/  LDCU.64 UR6, c[0x0][0x390] ;  /* 0x00007200ff0677ac */ /* 0x000e220008000a00 */
[----:B------:R-:W-:Y:S01]  /*0100*/  IMAD R3, R3, UR5, RZ ;  /* 0x0000000503037c24 */ /* 0x000fe2000f8e02ff */
[----:B------:R-:W1:Y:S04]  /*0110*/  LDCU.64 UR8, c[0x0][0x358] ;  /* 0x00006b00ff0877ac */ /* 0x000e680008000a00 */
[----:B------:R-:W-:Y:S01]  /*0120*/  IADD3 R3, P0, PT, R3, R0, RZ ;  /* 0x0000000003037210 */ /* 0x000fe20007f1e0ff */
[----:B------:R-:W2:Y:S03]  /*0130*/  LDCU.128 UR12, c[0x0][0x380] ;  /* 0x00007000ff0c77ac */ /* 0x000ea60008000c00 */
[----:B------:R-:W-:-:S02]  /*0140*/  IADD3.X R4, PT, PT, RZ, RZ, RZ, P0, !PT ;  /* 0x000000ffff047210 */ /* 0x000fc400007fe4ff */
[----:B0-----:R-:W-:-:S04]  /*0150*/  LEA R2, P0, R3, UR6, 0x2 ;  /* 0x0000000603027c11 */ /* 0x001fc8000f8010ff */
[----:B------:R-:W-:-:S05]  /*0160*/  LEA.HI.X R3, R3, UR7, R4, 0x2, P0 ;  /* 0x0000000703037c11 */ /* 0x000fca00080f1404 */
[----:B-1----:R0:W5:Y:S01]  /*0170*/  LDG.E R29, desc[UR8][R2.64] ;  /* 0x00000008021d7981 */ /* 0x002162000c1e1900 */
[----:B------:R-:W-:Y:S01]  /*0180*/  SHF.L.U32 R0, R0, 0x5, RZ ;  /* 0x0000000500007819 */ /* 0x000fe200000006ff */
[----:B------:R-:W-:Y:S02]  /*0190*/  UIADD3 UR6, UPT, UPT, -UR4, URZ, URZ ;  /* 0x000000ff04067290 */ /* 0x000fe4000fffe1ff */
[----:B------:R-:W-:Y:S01]  /*01a0*/  IMAD R9, R9, UR4, RZ ;  /* 0x0000000409097c24 */ /* 0x000fe2000f8e02ff */
[----:B------:R-:W-:Y:S01]  /*01b0*/  LOP3.LUT R0, R0, 0x20, RZ, 0xc0, !PT ;  /* 0x0000002000007812 */ /* 0x000fe200078ec0ff */
[----:B--2---:R-:W-:-:S08]  /*01c0*/  UMOV UR4, URZ ;  /* 0x000000ff00047c82 */ /* 0x004fd00008000000 */
.L_x_79:
[C---:B------:R-:W-:Y:S02]  /*01d0*/  LEA R5, P1, R9.reuse, UR4, 0x5 ;  /* 0x0000000409057c11 */ /* 0x040fe4000f8228ff */
[----:B------:R-:W-:Y:S02]  /*01e0*/  LEA R7, P0, R9, R0, 0x6 ;  /* 0x0000000009077211 */ /* 0x000fe400078030ff */
[----:B------:R-:W-:Y:S02]  /*01f0*/  IADD3.X R10, PT, PT, RZ, RZ, RZ, P1, !PT ;  /* 0x000000ffff0a7210 */ /* 0x000fe40000ffe4ff */
[----:B------:R-:W-:Y:S02]  /*0200*/  IADD3.X R8, PT, PT, RZ, RZ, RZ, P0, !PT ;  /* 0x000000ffff087210 */ /* 0x000fe400007fe4ff */
[----:B------:R-:W-:Y:S02]  /*0210*/  LEA R4, P1, R5, UR12, 0x2 ;  /* 0x0000000c05047c11 */ /* 0x000fe4000f8210ff */
[----:B------:R-:W-:-:S02]  /*0220*/  LEA R6, P0, R7, UR14, 0x2 ;  /* 0x0000000e07067c11 */ /* 0x000fc4000f8010ff */
        /* <DEDUP_REMOVED lines=105> */
.L_x_80:
        /* <DEDUP_REMOVED lines=12> */
.L_x_358:


//--------------------- .text._Z20kernel_grid_backwardILj2ELj32ELj4EEvPKfS1_S1_PKiPffjjjjj --------------------------
	.section	.text._Z20kernel_grid_backwardILj2ELj32ELj4EEvPKfS1_S1_PKiPffjjjjj,"ax",@progbits
	.align	128
        .global         _Z20kernel_grid_backwardILj2ELj32ELj4EEvPKfS1_S1_PKiPffjjjjj
        .type           _Z20kernel_grid_backwardILj2ELj32ELj4EEvPKfS1_S1_PKiPffjjjjj,@function
        .size           _Z20kernel_grid_backwardILj2ELj32ELj4EEvPKfS1_S1_PKiPffjjjjj,(.L_x_359 - _Z20kernel_grid_backwardILj2ELj32ELj4EEvPKfS1_S1_PKiPffjjjjj)
        .other          _Z20kernel_grid_backwardILj2ELj32ELj4EEvPKfS1_S1_PKiPffjjjjj,@"STO_CUDA_ENTRY STV_DEFAULT"
_Z20kernel_grid_backwardILj2ELj32ELj4EEvPKfS1_S1_PKiPffjjjjj:
.text._Z20kernel_grid_backwardILj2ELj32ELj4EEvPKfS1_S1_PKiPffjjjjj:
        /* <DEDUP_REMOVED lines=16> */
[----:B0-----:R-:W-:Y:S01]  /*0100*/  IMAD.WIDE.U32 R14, R5, 0x4, R14 ;  /* 0x00000004050e7825 */ /* 0x001fe200078e000e */
[----:B--2---:R0:W2:Y:S04]  /*0110*/  LDG.E.CONSTANT R7, desc[UR4][R10.64] ;  /* 0x000000040a077981 */ /* 0x0040a8000c1e9900 */
[----:B------:R-:W2:Y:S04]  /*0120*/  LDG.E.CONSTANT R12, desc[UR4][R14.64] ;  /* 0x000000040e0c7981 */ /* 0x000ea8000c1e9900 */
[----:B------:R1:W4:Y:S01]  /*0130*/  LDG.E.CONSTANT R9, desc[UR4][R14.64+0x4] ;  /* 0x000004040e097981 */ /* 0x000322000c1e9900 */
[C---:B---3--:R-:W-:Y:S01]  /*0140*/  FMUL R13, |R2|.reuse, 16777216 ;  /* 0x4b800000020d7820 */ /* 0x048fe20000400200 */
[----:B------:R-:W-:-:S04]  /*0150*/  FSETP.GEU.AND P0, PT, |R2|, 1.175494350822287508e-38, PT ;  /* 0x008000000200780b */ /* 0x000fc80003f0e200 */
        /* <DEDUP_REMOVED lines=49> */
[----:B------:R-:W-:Y:S02]  /*0470*/  SHF.L.U32 R13, R6, 0x5, RZ ;  /* 0x00000005060d7819 */ /* 0x000fe400000006ff */
[----:B------:R-:W-:Y:S01]  /*0480*/  ISETP.EQ.OR P0, PT, R5, RZ, !P0 ;  /* 0x000000ff0500720c */ /* 0x000fe20004702670 */
[----:B------:R-:W-:Y:S01]  /*0490*/  FFMA R14, R15, R14, 0.0096188392490148544312 ;  /* 0x3c1d98560f0e7423 */ /* 0x000fe2000000000e */
[----:B------:R-:W-:Y:S01]  /*04a0*/  IADD3 R19, PT, PT, R17, 0x7f000000, RZ ;  /* 0x7f00000011137810 */ /* 0x000fe20007ffe0ff */
[----:B---3--:R-:W-:Y:S01]  /*04b0*/  IMAD R17, R18, 0x800000, -R17 ;  /* 0x0080000012117824 */ /* 0x008fe200078e0a11 */
[----:B------:R-:W-:Y:S01]  /*04c0*/  LEA R0, R0, -R13, 0x2 ;  /* 0x8000000d00007211 */ /* 0x000fe200078e10ff */
        /* <DEDUP_REMOVED lines=13> */
[----:B------:R-:W-:Y:S01]  /*05a0*/  LEA R3, R5, R0, 0x5 ;  /* 0x0000000005037211 */ /* 0x000fe200078e28ff */
        /* <DEDUP_REMOVED lines=24> */
.L_x_81:
[----:B------:R-:W0:Y:S01]  /*0730*/  LDC.64 R4, c[0x0][0x388] ;  /* 0x0000e200ff047b82 */ /* 0x000e220000000a00 */
[----:B------:R-:W-:Y:S01]  /*0740*/  IMAD.SHL.U32 R7, R8, 0x2, RZ ;  /* 0x0000000208077824 */ /* 0x000fe200078e00ff */
[----:B------:R-:W1:Y:S03]  /*0750*/  LDCU.64 UR6, c[0x0][0x3b8] ;  /* 0x00007700ff0677ac */ /* 0x000e660008000a00 */
[----:B0-----:R-:W-:-:S05]  /*0760*/  IMAD.WIDE.U32 R4, R7, 0x4, R4 ;  /* 0x0000000407047825 */ /* 0x001fca00078e0004 */
[----:B------:R-:W2:Y:S04]  /*0770*/  LDG.E.CONSTANT R9, desc[UR4][R4.64] ;  /* 0x0000000404097981 */ /* 0x000ea8000c1e9900 */
[----:B------:R-:W3:Y:S01]  /*0780*/  LDG.E.CONSTANT R11, desc[UR4][R4.64+0x4] ;  /* 0x00000404040b7981 */ /* 0x000ee2000c1e9900 */
[----:B-1----:R-:W-:Y:S01]  /*0790*/  I2FP.F32.U32 R7, UR6 ;  /* 0x0000000600077c45 */ /* 0x002fe20008201000 */
[----:B------:R-:W-:-:S04]  /*07a0*/  UISETP.NE.AND UP0, UPT, UR7, 0x1, UPT ;  /* 0x000000010700788c */ /* 0x000fc8000bf05270 */
[----:B------:R-:W-:-:S04]  /*07b0*/  FFMA R16, R7, R6, -1 ;  /* 0xbf80000007107423 */ /* 0x000fc80000000006 */
[C---:B--2---:R-:W-:Y:S01]  /*07c0*/  FFMA R9, R16.reuse, R9, 0.5 ;  /* 0x3f00000010097423 */ /* 0x044fe20000000009 */
[----:B---3--:R-:W-:-:S03]  /*07d0*/  FFMA R11, R16, R11, 0.5 ;  /* 0x3f000000100b7423 */ /* 0x008fc6000000000b */
[----:B------:R-:W0:Y:S08]  /*07e0*/  F2I.U32.FLOOR.NTZ R14, R9 ;  /* 0x00000009000e7305 */ /* 0x000e300000207000 */
[----:B------:R-:W1:Y:S01]  /*07f0*/  F2I.U32.FLOOR.NTZ R15, R11 ;  /* 0x0000000b000f7305 */ /* 0x000e620000207000 */
[----:B0-----:R-:W-:-:S05]  /*0800*/  I2FP.F32.U32 R6, R14 ;  /* 0x0000000e00067245 */ /* 0x001fca0000201000 */
[----:B------:R-:W-:Y:S01]  /*0810*/  FADD R6, R9, -R6 ;  /* 0x8000000609067221 */ /* 0x000fe20000000000 */
[----:B-1----:R-:W-:-:S05]  /*0820*/  I2FP.F32.U32 R2, R15 ;  /* 0x0000000f00027245 */ /* 0x002fca0000201000 */
[----:B------:R-:W-:Y:S01]  /*0830*/  FADD R7, R11, -R2 ;  /* 0x800000020b077221 */ /* 0x000fe20000000000 */
[----:B------:R-:W-:Y:S06]  /*0840*/  BRA.U !UP0, `(.L_x_82) ;  /* 0x0000000d082c7547 */ /* 0x000fec000b800000 */
[----:B------:R-:W-:-:S09]  /*0850*/  UISETP.NE.AND UP0, UPT, UR7, URZ, UPT ;  /* 0x000000ff0700728c */ /* 0x000fd2000bf05270 */
[----:B------:R-:W-:Y:S05]  /*0860*/  BRA.U UP0, `(.L_x_83) ;  /* 0x00000009005c7547 */ /* 0x000fea000b800000 */
[----:B------:R-:W0:Y:S01]  /*0870*/  LDC.64 R4, c[0x0][0x380] ;  /* 0x0000e000ff047b82 */ /* 0x000e220000000a00 */
[----:B------:R-:W1:Y:S01]  /*0880*/  I2F.U32.RP R18, R12 ;  /* 0x0000000c00127306 */ /* 0x000e620000209000 */
[----:B------:R-:W-:-:S07]  /*0890*/  ISETP.NE.AND P0, PT, R12, RZ, PT ;  /* 0x000000ff0c00720c */ /* 0x000fce0003f05270 */
[----:B------:R-:W2:Y:S01]  /*08a0*/  F2I.U32.CEIL.NTZ R17, R16 ;  /* 0x0000001000117305 */ /* 0x000ea2000020b000 */
[----:B------:R-:W-:Y:S02]  /*08b0*/  MOV R21, 0x1 ;  /* 0x0000000100157802 */ /* 0x000fe40000000f00 */
[----:B------:R-:W-:Y:S01]  /*08c0*/  IADD3 R27, PT, PT, RZ, -R12, RZ ;  /* 0x8000000cff1b7210 */ /* 0x000fe20007ffe0ff */
[----:B------:R-:W-:Y:S01]  /*08d0*/  HFMA2 R25, -RZ, RZ, 0, 0 ;  /* 0x00000000ff197431 */ /* 0x000fe200000001ff */
[----:B------:R-:W3:Y:S01]  /*08e0*/  LDCU.64 UR6, c[0x0][0x3a0] ;  /* 0x00007400ff0677ac */ /* 0x000ee20008000a00 */
[----:B0-----:R-:W-:-:S05]  /*08f0*/  IMAD.WIDE.U32 R2, R3, 0x4, R4 ;  /* 0x0000000403027825 */ /* 0x001fca00078e0004 */
[----:B------:R-:W4:Y:S04]  /*0900*/  LDG.E.CONSTANT R8, desc[UR4][R2.64] ;  /* 0x0000000402087981 */ /* 0x000f28000c1e9900 */
[----:B------:R-:W5:Y:S04]  /*0910*/  LDG.E.CONSTANT R9, desc[UR4][R2.64+0x4] ;  /* 0x0000040402097981 */ /* 0x000f68000c1e9900 */
[----:B------:R-:W5:Y:S04]  /*0920*/  LDG.E.CONSTANT R10, desc[UR4][R2.64+0x8] ;  /* 0x00000804020a7981 */ /* 0x000f68000c1e9900 */
[----:B------:R0:W5:Y:S01]  /*0930*/  LDG.E.CONSTANT R11, desc[UR4][R2.64+0xc] ;  /* 0x00000c04020b7981 */ /* 0x000162000c1e9900 */
[----:B-1----:R-:W1:Y:S01]  /*0940*/  MUFU.RCP R18, R18 ;  /* 0x0000001200127308 */ /* 0x002e620000001000 */
[----:B--2---:R-:W-:Y:S01]  /*0950*/  IADD3 R17, PT, PT, R17, 0x2, RZ ;  /* 0x0000000211117810 */ /* 0x004fe20007ffe0ff */
[----:B------:R-:W-:-:S02]  /*0960*/  HFMA2 R5, -RZ, RZ, 0, 5.9604644775390625e-08 ;  /* 0x00000001ff057431 */ /* 0x000fc400000001ff */
[----:B------:R-:W-:Y:S01]  /*0970*/  FADD R16, -R6, 1 ;  /* 0x3f80000006107421 */ /* 0x000fe20000000100 */
[CC--:B------:R-:W-:Y:S02]  /*0980*/  @P0 ISETP.GT.U32.AND P4, PT, R17.reuse, R12.reuse, PT ;  /* 0x0000000c1100020c */ /* 0x0c0fe40003f84070 */
[C---:B------:R-:W-:Y:S02]  /*0990*/  @P0 ISETP.GT.U32.AND P1, PT, R17.reuse, R12, PT ;  /* 0x0000000c1100020c */ /* 0x040fe40003f24070 */
[C---:B0-----:R-:W-:Y:S02]  /*09a0*/  @P0 SEL R2, R17.reuse, 0x1, !P4 ;  /* 0x0000000111020807 */ /* 0x041fe40006000000 */
[----:B------:R-:W-:-:S03]  /*09b0*/  @P0 SEL R4, R17, 0x1, !P1 ;  /* 0x0000000111040807 */ /* 0x000fc60004800000 */
[C---:B------:R-:W-:Y:S01]  /*09c0*/  @P0 IMAD R21, R17.reuse, R2, RZ ;  /* 0x0000000211150224 */ /* 0x040fe200078e02ff */
[----:B------:R-:W-:Y:S01]  /*09d0*/  MOV R2, RZ ;  /* 0x000000ff00027202 */ /* 0x000fe20000000f00 */
[----:B------:R-:W-:Y:S01]  /*09e0*/  @P0 IMAD R5, R17, R4, RZ ;  /* 0x0000000411050224 */ /* 0x000fe200078e02ff */
[----:B-1----:R-:W-:Y:S02]  /*09f0*/  IADD3 R19, PT, PT, R18, 0xffffffe, RZ ;  /* 0x0ffffffe12137810 */ /* 0x002fe40007ffe0ff */
[-C--:B------:R-:W-:Y:S01]  /*0a00*/  ISETP.GT.U32.AND P3, PT, R21, R12.reuse, PT ;  /* 0x0000000c1500720c */ /* 0x080fe20003f64070 */
[----:B------:R-:W-:Y:S01]  /*0a10*/  IMAD.MOV.U32 R21, RZ, RZ, RZ ;  /* 0x000000ffff157224 */ /* 0x000fe200078e00ff */
[----:B------:R0:W1:Y:S01]  /*0a20*/  F2I.FTZ.U32.TRUNC.NTZ R3, R19 ;  /* 0x0000001300037305 */ /* 0x000062000021f000 */
[----:B------:R-:W-:Y:S02]  /*0a30*/  IADD3 R18, PT, PT, R14, 0x1, RZ ;  /* 0x000000010e127810 */ /* 0x000fe40007ffe0ff */
[----:B------:R-:W-:Y:S01]  /*0a40*/  ISETP.GT.U32.AND P2, PT, R5, R12, PT ;  /* 0x0000000c0500720c */ /* 0x000fe20003f44070 */
[----:B------:R-:W-:-:S02]  /*0a50*/  @P0 IMAD R5, R15, R17, R14 ;  /* 0x000000110f050224 */ /* 0x000fc400078e020e */
[C---:B------:R-:W-:Y:S02]  /*0a60*/  @P0 IMAD R23, R15.reuse, R17, R18 ;  /* 0x000000110f170224 */ /* 0x040fe400078e0212 */
[----:B0-----:R-:W-:Y:S01]  /*0a70*/  IMAD R19, R15, 0x127409f, RZ ;  /* 0x0127409f0f137824 */ /* 0x001fe200078e02ff */
[----:B------:R-:W-:Y:S02]  /*0a80*/  @P0 SEL R21, R14, R5, P1 ;  /* 0x000000050e150207 */ /* 0x000fe40000800000 */
[----:B------:R-:W-:Y:S01]  /*0a90*/  @P0 SEL R25, R18, R23, P4 ;  /* 0x0000001712190207 */ /* 0x000fe20002000000 */
[----:B------:R-:W-:Y:S01]  /*0aa0*/  FADD R23, -R7, 1 ;  /* 0x3f80000007177421 */ /* 0x000fe20000000100 */
[----:B------:R-:W-:Y:S01]  /*0ab0*/  @P3 LOP3.LUT R25, R19, R18, RZ, 0x3c, !PT ;  /* 0x0000001213193212 */ /* 0x000fe200078e3cff */
[----:B-1----:R-:W-:Y:S02]  /*0ac0*/  IMAD R27, R27, R3, RZ ;  /* 0x000000031b1b7224 */ /* 0x002fe400078e02ff */
[----:B------:R-:W-:Y:S01]  /*0ad0*/  @P2 LOP3.LUT R21, R19, R14, RZ, 0x3c, !PT ;  /* 0x0000000e13152212 */ /* 0x000fe200078e3cff */
[----:B------:R-:W-:Y:S01]  /*0ae0*/  FMUL R22, R16, R23 ;  /* 0x0000001710167220 */ /* 0x000fe20000400000 */
[----:B------:R-:W-:-:S06]  /*0af0*/  IMAD.HI.U32 R20, R3, R27, R2 ;  /* 0x0000001b03147227 */ /* 0x000fcc00078e0002 */
[----:B------:R-:W-:-:S04]  /*0b00*/  IMAD.HI.U32 R3, R20, R25, RZ ;  /* 0x0000001914037227 */ /* 0x000fc800078e00ff */
[----:B------:R-:W-:Y:S01]  /*0b10*/  IMAD.HI.U32 R2, R20, R21, RZ ;  /* 0x0000001514027227 */ /* 0x000fe200078e00ff */
[----:B------:R-:W-:-:S04]  /*0b20*/  IADD3 R4, PT, PT, -R3, RZ, RZ ;  /* 0x000000ff03047210 */ /* 0x000fc80007ffe1ff */
[----:B------:R-:W-:Y:S01]  /*0b30*/  IADD3 R2, PT, PT, -R2, RZ, RZ ;  /* 0x000000ff02027210 */ /* 0x000fe20007ffe1ff */
[----:B------:R-:W-:-:S04]  /*0b40*/  IMAD R25, R12, R4, R25 ;  /* 0x000000040c197224 */ /* 0x000fc800078e0219 */
[----:B------:R-:W-:Y:S01]  /*0b50*/  IMAD R3, R12, R2, R21 ;  /* 0x000000020c037224 */ /* 0x000fe200078e0215 */
[-C--:B------:R-:W-:Y:S02]  /*0b60*/  ISETP.GE.U32.AND P2, PT, R25, R12.reuse, PT ;  /* 0x0000000c1900720c */ /* 0x080fe40003f46070 */
[-C--:B------:R-:W-:Y:S02]  /*0b70*/  LOP3.LUT R21, RZ, R12.reuse, RZ, 0x33, !PT ;  /* 0x0000000cff157212 */ /* 0x080fe400078e33ff */
[----:B------:R-:W-:-:S09]  /*0b80*/  ISETP.GE.U32.AND P1, PT, R3, R12, PT ;  /* 0x0000000c0300720c */ /* 0x000fd20003f26070 */
[----:B------:R-:W-:-:S04]  /*0b90*/  @P2 IADD3 R25, PT, PT, -R12, R25, RZ ;  /* 0x000000190c192210 */ /* 0x000fc80007ffe1ff */
[C---:B------:R-:W-:Y:S02]  /*0ba0*/  @P1 IADD3 R3, PT, PT, -R12.reuse, R3, RZ ;  /* 0x000000030c031210 */ /* 0x040fe40007ffe1ff */
[-C--:B------:R-:W-:Y:S02]  /*0bb0*/  ISETP.GE.U32.AND P3, PT, R25, R12.reuse, PT ;  /* 0x0000000c1900720c */ /* 0x080fe40003f66070 */
[----:B------:R-:W-:Y:S02]  /*0bc0*/  ISETP.GE.U32.AND P2, PT, R3, R12, PT ;  /* 0x0000000c0300720c */ /* 0x000fe40003f46070 */
[----:B------:R-:W-:-:S09]  /*0bd0*/  ISETP.NE.U32.AND P1, PT, R12, RZ, PT ;  /* 0x000000ff0c00720c */ /* 0x000fd20003f25070 */
[----:B------:R-:W-:Y:S02]  /*0be0*/  @P3 IADD3 R25, PT, PT, -R12, R25, RZ ;  /* 0x000000190c193210 */ /* 0x000fe40007ffe1ff */
[----:B------:R-:W-:Y:S02]  /*0bf0*/  @P2 IMAD.IADD R3, R3, 0x1, -R12 ;  /* 0x0000000103032824 */ /* 0x000fe400078e0a0c */
[----:B------:R-:W-:-:S03]  /*0c00*/  SEL R25, R21, R25, !P1 ;  /* 0x0000001915197207 */ /* 0x000fc60004800000 */
[----:B------:R-:W-:Y:S02]  /*0c10*/  SEL R3, R21, R3, !P1 ;  /* 0x0000000315037207 */ /* 0x000fe40004800000 */
[-C--:B------:R-:W-:Y:S02]  /*0c20*/  LEA R4, R25, R0.reuse, 0x5 ;  /* 0x0000000019047211 */ /* 0x080fe400078e28ff */
[----:B------:R-:W-:Y:S02]  /*0c30*/  LEA R2, R3, R0, 0x5 ;  /* 0x0000000003027211 */ /* 0x000fe400078e28ff */
[C---:B------:R-:W-:Y:S02]  /*0c40*/  IADD3 R5, P3, PT, R13.reuse, R4, RZ ;  /* 0x000000040d057210 */ /* 0x040fe40007f7e0ff */
[----:B------:R-:W-:Y:S02]  /*0c50*/  IADD3 R3, P2, PT, R13, R2, RZ ;  /* 0x000000020d037210 */ /* 0x000fe40007f5e0ff */
[----:B------:R-:W-:-:S02]  /*0c60*/  IADD3.X R24, PT, PT, RZ, RZ, RZ, P3, !PT ;  /* 0x000000ffff187210 */ /* 0x000fc40001ffe4ff */
[C---:B---3--:R-:W-:Y:S02]  /*0c70*/  LEA R4, P3, R5.reuse, UR6, 0x2 ;  /* 0x0000000605047c11 */ /* 0x048fe4000f8610ff */
[----:B------:R-:W-:Y:S02]  /*0c80*/  IADD3.X R26, PT, PT, RZ, RZ, RZ, P2, !PT ;  /* 0x000000ffff1a7210 */ /* 0x000fe400017fe4ff */
[----:B------:R-:W-:Y:S02]  /*0c90*/  LEA.HI.X R5, R5, UR7, R24, 0x2, P3 ;  /* 0x0000000705057c11 */ /* 0x000fe400098f1418 */
[----:B------:R-:W-:Y:S02]  /*0ca0*/  LEA R2, P2, R3, UR6, 0x2 ;  /* 0x0000000603027c11 */ /* 0x000fe4000f8410ff */
[----:B------:R-:W-:Y:S02]  /*0cb0*/  IADD3 R24, PT, PT, R15, 0x1, RZ ;  /* 0x000000010f187810 */ /* 0x000fe40007ffe0ff */
[----:B------:R-:W-:Y:S01]  /*0cc0*/  LEA.HI.X R3, R3, UR7, R26, 0x2, P2 ;  /* 0x0000000703037c11 */ /* 0x000fe200090f141a */
[----:B------:R-:W-:Y:S01]  /*0cd0*/  HFMA2 R15, -RZ, RZ, 0, 0 ;  /* 0x00000000ff0f7431 */ /* 0x000fe200000001ff */
[C---:B------:R-:W-:Y:S01]  /*0ce0*/  @P0 ISETP.GT.U32.AND P2, PT, R17.reuse, R12, PT ;  /* 0x0000000c1100020c */ /* 0x040fe20003f44070 */
[C---:B------:R-:W-:Y:S01]  /*0cf0*/  @P0 IMAD R26, R17.reuse, R24, R14 ;  /* 0x00000018111a0224 */ /* 0x040fe200078e020e */
[C---:B------:R-:W-:Y:S01]  /*0d00*/  @P0 ISETP.GT.U32.AND P3, PT, R17.reuse, R12, PT ;  /* 0x0000000c1100020c */ /* 0x040fe20003f64070 */
[C---:B------:R-:W-:Y:S01]  /*0d10*/  @P0 IMAD R24, R17.reuse, R24, R18 ;  /* 0x0000001811180224 */ /* 0x040fe200078e0212 */
[----:B------:R-:W-:-:S02]  /*0d20*/  @P0 SEL R28, R17, 0x1, !P2 ;  /* 0x00000001111c0807 */ /* 0x000fc40005000000 */
[----:B------:R-:W-:Y:S01]  /*0d30*/  @P0 SEL R15, R14, R26, P2 ;  /* 0x0000001a0e0f0207 */ /* 0x000fe20001000000 */
[----:B------:R-:W-:Y:S02]  /*0d40*/  IMAD.MOV.U32 R26, RZ, RZ, 0x1 ;  /* 0x00000001ff1a7424 */ /* 0x000fe400078e00ff */
[----:B------:R-:W-:-:S05]  /*0d50*/  @P0 IMAD R26, R17, R28, RZ ;  /* 0x0000001c111a0224 */ /* 0x000fca00078e02ff */
[----:B------:R-:W-:Y:S02]  /*0d60*/  ISETP.GT.U32.AND P2, PT, R26, R12, PT ;  /* 0x0000000c1a00720c */ /* 0x000fe40003f44070 */
[----:B------:R-:W-:-:S11]  /*0d70*/  IADD3 R19, PT, PT, R19, 0x127409f, RZ ;  /* 0x0127409f13137810 */ /* 0x000fd60007ffe0ff */
[----:B------:R-:W-:-:S05]  /*0d80*/  @P2 LOP3.LUT R15, R19, R14, RZ, 0x3c, !PT ;  /* 0x0000000e130f2212 */ /* 0x000fca00078e3cff */
[----:B------:R-:W-:-:S05]  /*0d90*/  IMAD.HI.U32 R14, R20, R15, RZ ;  /* 0x0000000f140e7227 */ /* 0x000fca00078e00ff */
[----:B------:R-:W-:-:S05]  /*0da0*/  IADD3 R14, PT, PT, -R14, RZ, RZ ;  /* 0x000000ff0e0e7210 */ /* 0x000fca0007ffe1ff */
[----:B------:R-:W-:Y:S02]  /*0db0*/  IMAD R15, R12, R14, R15 ;  /* 0x0000000e0c0f7224 */ /* 0x000fe400078e020f */
[C---:B------:R-:W-:Y:S01]  /*0dc0*/  FMUL R23, R6.reuse, R23 ;  /* 0x0000001706177220 */ /* 0x040fe20000400000 */
[----:B------:R-:W-:Y:S01]  /*0dd0*/  FMUL R6, R6, R7 ;  /* 0x0000000706067220 */ /* 0x000fe20000400000 */
[----:B------:R-:W-:Y:S01]  /*0de0*/  FMUL R7, R7, R16 ;  /* 0x0000001007077220 */ /* 0x000fe20000400000 */
[C---:B----4-:R-:W-:Y:S01]  /*0df0*/  FMUL R25, R22.reuse, R8 ;  /* 0x0000000816197220 */ /* 0x050fe20000400000 */
[----:B-----5:R-:W-:-:S04]  /*0e00*/  FMUL R27, R22, R9 ;  /* 0x00000009161b7220 */ /* 0x020fc80000400000 */
[----:B------:R0:W-:Y:S04]  /*0e10*/  REDG.E.ADD.F32.FTZ.RN.STRONG.GPU desc[UR4][R2.64], R25 ;  /* 0x00000019020079a6 */ /* 0x0001e8000c12f304 */
[----:B------:R1:W-:Y:S01]  /*0e20*/  REDG.E.ADD.F32.FTZ.RN.STRONG.GPU desc[UR4][R2.64+0x4], R27 ;  /* 0x0000041b020079a6 */ /* 0x0003e2000c12f304 */
[----:B------:R-:W-:-:S05]  /*0e30*/  FMUL R29, R22, R10 ;  /* 0x0000000a161d7220 */ /* 0x000fca0000400000 */
[----:B------:R2:W-:Y:S01]  /*0e40*/  REDG.E.ADD.F32.FTZ.RN.STRONG.GPU desc[UR4][R2.64+0x8], R29 ;  /* 0x0000081d020079a6 */ /* 0x0005e2000c12f304 */
[----:B0-----:R-:W-:Y:S02]  /*0e50*/  MOV R25, RZ ;  /* 0x000000ff00197202 */ /* 0x001fe40000000f00 */
[----:B------:R-:W-:Y:S01]  /*0e60*/  @P0 SEL R25, R18, R24, P3 ;  /* 0x0000001812190207 */ /* 0x000fe20001800000 */
[----:B-1----:R-:W-:Y:S01]  /*0e70*/  HFMA2 R27, -RZ, RZ, 0, 5.9604644775390625e-08 ;  /* 0x00000001ff1b7431 */ /* 0x002fe200000001ff */
[----:B------:R-:W-:-:S05]  /*0e80*/  @P0 SEL R24, R17, 0x1, !P3 ;  /* 0x0000000111180807 */ /* 0x000fca0005800000 */
[----:B------:R-:W-:Y:S02]  /*0e90*/  @P0 IMAD R27, R17, R24, RZ ;  /* 0x00000018111b0224 */ /* 0x000fe400078e02ff */
[----:B------:R-:W-:-:S03]  /*0ea0*/  FMUL R17, R22, R11 ;  /* 0x0000000b16117220 */ /* 0x000fc60000400000 */
[----:B------:R-:W-:Y:S02]  /*0eb0*/  ISETP.GT.U32.AND P0, PT, R27, R12, PT ;  /* 0x0000000c1b00720c */ /* 0x000fe40003f04070 */
[----:B------:R-:W-:Y:S11]  /*0ec0*/  REDG.E.ADD.F32.FTZ.RN.STRONG.GPU desc[UR4][R2.64+0xc], R17 ;  /* 0x00000c11020079a6 */ /* 0x000ff6000c12f304 */
[----:B------:R-:W-:-:S02]  /*0ed0*/  @P0 LOP3.LUT R25, R19, R18, RZ, 0x3c, !PT ;  /* 0x0000001213190212 */ /* 0x000fc400078e3cff */
[----:B------:R-:W-:-:S03]  /*0ee0*/  ISETP.GE.U32.AND P0, PT, R15, R12, PT ;  /* 0x0000000c0f00720c */ /* 0x000fc60003f06070 */
[----:B------:R-:W-:-:S05]  /*0ef0*/  IMAD.HI.U32 R20, R20, R25, RZ ;  /* 0x0000001914147227 */ /* 0x000fca00078e00ff */
[----:B------:R-:W-:-:S05]  /*0f00*/  IADD3 R20, PT, PT, -R20, RZ, RZ ;  /* 0x000000ff14147210 */ /* 0x000fca0007ffe1ff */
[C---:B------:R-:W-:Y:S01]  /*0f10*/  IMAD R25, R12.reuse, R20, R25 ;  /* 0x000000140c197224 */ /* 0x040fe200078e0219 */
[----:B------:R-:W-:-:S04]  /*0f20*/  @P0 IADD3 R15, PT, PT, -R12, R15, RZ ;  /* 0x0000000f0c0f0210 */ /* 0x000fc80007ffe1ff */
[-C--:B------:R-:W-:Y:S02]  /*0f30*/  ISETP.GE.U32.AND P2, PT, R25, R12.reuse, PT ;  /* 0x0000000c1900720c */ /* 0x080fe40003f46070 */
[----:B------:R-:W-:-:S11]  /*0f40*/  ISETP.GE.U32.AND P0, PT, R15, R12, PT ;  /* 0x0000000c0f00720c */ /* 0x000fd60003f06070 */
[----:B------:R-:W-:Y:S02]  /*0f50*/  @P2 IADD3 R25, PT, PT, -R12, R25, RZ ;  /* 0x000000190c192210 */ /* 0x000fe40007ffe1ff */
[----:B------:R-:W-:Y:S02]  /*0f60*/  @P0 IMAD.IADD R15, R15, 0x1, -R12 ;  /* 0x000000010f0f0824 */ /* 0x000fe400078e0a0c */
[----:B------:R-:W-:-:S03]  /*0f70*/  ISETP.GE.U32.AND P2, PT, R25, R12, PT ;  /* 0x0000000c1900720c */ /* 0x000fc60003f46070 */
[----:B------:R-:W-:-:S10]  /*0f80*/  SEL R15, R21, R15, !P1 ;  /* 0x0000000f150f7207 */ /* 0x000fd40004800000 */
[----:B------:R-:W-:Y:S02]  /*0f90*/  @P2 IADD3 R25, PT, PT, -R12, R25, RZ ;  /* 0x000000190c192210 */ /* 0x000fe40007ffe1ff */
[----:B------:R-:W-:Y:S02]  /*0fa0*/  LEA R12, R15, R0, 0x5 ;  /* 0x000000000f0c7211 */ /* 0x000fe400078e28ff */
[----:B------:R-:W-:Y:S02]  /*0fb0*/  SEL R21, R21, R25, !P1 ;  /* 0x0000001915157207 */ /* 0x000fe40004800000 */
[----:B------:R-:W-:Y:S02]  /*0fc0*/  IADD3 R18, P0, PT, R13, R12, RZ ;  /* 0x0000000c0d127210 */ /* 0x000fe40007f1e0ff */
[----:B------:R-:W-:-:S04]  /*0fd0*/  LEA R0, R21, R0, 0x5 ;  /* 0x0000000015007211 */ /* 0x000fc800078e28ff */
[----:B------:R-:W-:Y:S01]  /*0fe0*/  IADD3 R0, P1, PT, R13, R0, RZ ;  /* 0x000000000d007210 */ /* 0x000fe20007f3e0ff */
[-C--:B------:R-:W-:Y:S01]  /*0ff0*/  FMUL R19, R8, R23.reuse ;  /* 0x0000001708137220 */ /* 0x080fe20000400000 */
[----:B------:R-:W-:Y:S02]  /*1000*/  IADD3.X R13, PT, PT, RZ, RZ, RZ, P0, !PT ;  /* 0x000000ffff0d7210 */ /* 0x000fe400007fe4ff */
[----:B------:R-:W-:Y:S02]  /*1010*/  IADD3.X R15, PT, PT, RZ, RZ, RZ, P1, !PT ;  /* 0x000000ffff0f7210 */ /* 0x000fe40000ffe4ff */
[----:B------:R-:W-:Y:S01]  /*1020*/  LEA R14, P1, R0, UR6, 0x2 ;  /* 0x00000006000e7c11 */ /* 0x000fe2000f8210ff */
[C---:B------:R-:W-:Y:S01]  /*1030*/  FMUL R21, R9.reuse, R23 ;  /* 0x0000001709157220 */ /* 0x040fe20000400000 */
[----:B------:R-:W-:Y:S01]  /*1040*/  LEA R12, P0, R18, UR6, 0x2 ;  /* 0x00000006120c7c11 */ /* 0x000fe2000f8010ff */
[C---:B------:R-:W-:Y:S01]  /*1050*/  FMUL R27, R9.reuse, R7 ;  /* 0x00000007091b7220 */ /* 0x040fe20000400000 */
[----:B------:R-:W-:Y:S01]  /*1060*/  LEA.HI.X R15, R0, UR7, R15, 0x2, P1 ;  /* 0x00000007000f7c11 */ /* 0x000fe200088f140f */
[----:B------:R-:W-:Y:S01]  /*1070*/  FMUL R0, R9, R6 ;  /* 0x0000000609007220 */ /* 0x000fe20000400000 */
[-C--:B------:R-:W-:Y:S01]  /*1080*/  FMUL R9, R10, R23.reuse ;  /* 0x000000170a097220 */ /* 0x080fe20000400000 */
[C---:B------:R-:W-:Y:S01]  /*1090*/  FMUL R23, R11.reuse, R23 ;  /* 0x000000170b177220 */ /* 0x040fe20000400000 */
[----:B------:R-:W-:Y:S01]  /*10a0*/  LEA.HI.X R13, R18, UR7, R13, 0x2, P0 ;  /* 0x00000007120d7c11 */ /* 0x000fe200080f140d */
[-C--:B------:R-:W-:Y:S01]  /*10b0*/  FMUL R25, R8, R7.reuse ;  /* 0x0000000708197220 */ /* 0x080fe20000400000 */
[----:B------:R-:W-:Y:S01]  /*10c0*/  REDG.E.ADD.F32.FTZ.RN.STRONG.GPU desc[UR4][R4.64], R19 ;  /* 0x00000013040079a6 */ /* 0x000fe2000c12f304 */
[-C--:B--2---:R-:W-:Y:S01]  /*10d0*/  FMUL R29, R10, R7.reuse ;  /* 0x000000070a1d7220 */ /* 0x084fe20000400000 */
[----:B------:R-:W-:-:S02]  /*10e0*/  FMUL R7, R11, R7 ;  /* 0x000000070b077220 */ /* 0x000fc40000400000 */
        /* <DEDUP_REMOVED lines=15> */
.L_x_83:
[----:B------:R-:W0:Y:S01]  /*11e0*/  LDC.64 R4, c[0x0][0x380] ;  /* 0x0000e000ff047b82 */ /* 0x000e220000000a00 */
[----:B------:R-:W1:Y:S01]  /*11f0*/  LDCU.64 UR6, c[0x0][0x3a0] ;  /* 0x00007400ff0677ac */ /* 0x000e620008000a00 */
[----:B0-----:R-:W-:-:S05]  /*1200*/  IMAD.WIDE.U32 R8, R3, 0x4, R4 ;  /* 0x0000000403087825 */ /* 0x001fca00078e0004 */
[----:B------:R-:W2:Y:S04]  /*1210*/  LDG.E.CONSTANT R27, desc[UR4][R8.64] ;  /* 0x00000004081b7981 */ /* 0x000ea8000c1e9900 */
[----:B------:R-:W3:Y:S04]  /*1220*/  LDG.E.CONSTANT R29, desc[UR4][R8.64+0x4] ;  /* 0x00000404081d7981 */ /* 0x000ee8000c1e9900 */
[----:B------:R-:W4:Y:S04]  /*1230*/  LDG.E.CONSTANT R5, desc[UR4][R8.64+0x8] ;  /* 0x0000080408057981 */ /* 0x000f28000c1e9900 */
[----:B------:R2:W5:Y:S01]  /*1240*/  LDG.E.CONSTANT R4, desc[UR4][R8.64+0xc] ;  /* 0x00000c0408047981 */ /* 0x000562000c1e9900 */
[----:B------:R-:W-:Y:S01]  /*1250*/  IADD3 R13, P0, PT, R0, R13, RZ ;  /* 0x0000000d000d7210 */ /* 0x000fe20007f1e0ff */
[C---:B------:R-:W-:Y:S01]  /*1260*/  FADD R12, -R6.reuse, 1 ;  /* 0x3f800000060c7421 */ /* 0x040fe20000000100 */
[----:B------:R-:W-:Y:S01]  /*1270*/  FADD R11, -R7, 1 ;  /* 0x3f800000070b7421 */ /* 0x000fe20000000100 */
[----:B------:R-:W-:Y:S01]  /*1280*/  FMUL R14, R6, R7 ;  /* 0x00000007060e7220 */ /* 0x000fe20000400000 */
[----:B------:R-:W-:-:S02]  /*1290*/  IADD3.X R10, PT, PT, RZ, RZ, RZ, P0, !PT ;  /* 0x000000ffff0a7210 */ /* 0x000fc400007fe4ff */
[----:B-1----:R-:W-:Y:S01]  /*12a0*/  LEA R2, P0, R13, UR6, 0x2 ;  /* 0x000000060d027c11 */ /* 0x002fe2000f8010ff */
[----:B------:R-:W-:-:S03]  /*12b0*/  FMUL R0, R12, R11 ;  /* 0x0000000b0c007220 */ /* 0x000fc60000400000 */
[----:B------:R-:W-:Y:S01]  /*12c0*/  LEA.HI.X R3, R13, UR7, R10, 0x2, P0 ;  /* 0x000000070d037c11 */ /* 0x000fe200080f140a */
[----:B------:R-:W-:Y:S01]  /*12d0*/  FMUL R10, R6, R11 ;  /* 0x0000000b060a7220 */ /* 0x000fe20000400000 */
[----:B------:R-:W-:Y:S01]  /*12e0*/  FMUL R6, R7, R12 ;  /* 0x0000000c07067220 */ /* 0x000fe20000400000 */
[-C--:B--2---:R-:W-:Y:S01]  /*12f0*/  FMUL R9, R27, R0.reuse ;  /* 0x000000001b097220 */ /* 0x084fe20000400000 */
[----:B---3--:R-:W-:-:S04]  /*1300*/  FMUL R11, R29, R0 ;  /* 0x000000001d0b7220 */ /* 0x008fc80000400000 */
[----:B------:R-:W-:Y:S01]  /*1310*/  REDG.E.ADD.F32.FTZ.RN.STRONG.GPU desc[UR4][R2.64], R9 ;  /* 0x00000009020079a6 */ /* 0x000fe2000c12f304 */
[----:B------:R-:W-:Y:S01]  /*1320*/  FMUL R15, R27, R10 ;  /* 0x0000000a1b0f7220 */ /* 0x000fe20000400000 */
[----:B----4-:R-:W-:Y:S02]  /*1330*/  FMUL R13, R5, R0 ;  /* 0x00000000050d7220 */ /* 0x010fe40000400000 */
[----:B------:R0:W-:Y:S01]  /*1340*/  REDG.E.ADD.F32.FTZ.RN.STRONG.GPU desc[UR4][R2.64+0x4], R11 ;  /* 0x0000040b020079a6 */ /* 0x0001e2000c12f304 */
[----:B------:R-:W-:Y:S01]  /*1350*/  FMUL R17, R29, R10 ;  /* 0x0000000a1d117220 */ /* 0x000fe20000400000 */
[----:B-----5:R-:W-:Y:S01]  /*1360*/  FMUL R7, R4, R0 ;  /* 0x0000000004077220 */ /* 0x020fe20000400000 */
[C---:B------:R-:W-:Y:S01]  /*1370*/  FMUL R19, R5.reuse, R10 ;  /* 0x0000000a05137220 */ /* 0x040fe20000400000 */
[-C--:B------:R-:W-:Y:S01]  /*1380*/  FMUL R25, R5, R6.reuse ;  /* 0x0000000605197220 */ /* 0x080fe20000400000 */
[----:B------:R1:W-:Y:S01]  /*1390*/  REDG.E.ADD.F32.FTZ.RN.STRONG.GPU desc[UR4][R2.64+0x8], R13 ;  /* 0x0000080d020079a6 */ /* 0x0003e2000c12f304 */
[-C--:B------:R-:W-:Y:S01]  /*13a0*/  FMUL R21, R27, R6.reuse ;  /* 0x000000061b157220 */ /* 0x080fe20000400000 */
[----:B------:R-:W-:-:S02]  /*13b0*/  FMUL R23, R29, R6 ;  /* 0x000000061d177220 */ /* 0x000fc40000400000 */
[----:B------:R-:W-:Y:S01]  /*13c0*/  REDG.E.ADD.F32.FTZ.RN.STRONG.GPU desc[UR4][R2.64+0xc], R7 ;  /* 0x00000c07020079a6 */ /* 0x000fe2000c12f304 */
[----:B0-----:R-:W-:Y:S01]  /*13d0*/  FMUL R11, R5, R14 ;  /* 0x0000000e050b7220 */ /* 0x001fe20000400000 */
[C---:B------:R-:W-:Y:S02]  /*13e0*/  FMUL R5, R4.reuse, R10 ;  /* 0x0000000a04057220 */ /* 0x040fe40000400000 */
[----:B------:R-:W-:Y:S01]  /*13f0*/  REDG.E.ADD.F32.FTZ.RN.STRONG.GPU desc[UR4][R2.64], R15 ;  /* 0x0000000f020079a6 */ /* 0x000fe2000c12f304 */
[----:B------:R-:W-:Y:S01]  /*1400*/  FMUL R9, R4, R6 ;  /* 0x0000000604097220 */ /* 0x000fe20000400000 */
[-C--:B------:R-:W-:Y:S02]  /*1410*/  FMUL R27, R27, R14.reuse ;  /* 0x0000000e1b1b7220 */ /* 0x080fe40000400000 */
[----:B------:R-:W-:Y:S01]  /*1420*/  REDG.E.ADD.F32.FTZ.RN.STRONG.GPU desc[UR4][R2.64+0x4], R17 ;  /* 0x00000411020079a6 */ /* 0x000fe2000c12f304 */
[----:B------:R-:W-:-:S03]  /*1430*/  FMUL R29, R29, R14 ;  /* 0x0000000e1d1d7220 */ /* 0x000fc60000400000 */
[----:B------:R-:W-:Y:S01]  /*1440*/  REDG.E.ADD.F32.FTZ.RN.STRONG.GPU desc[UR4][R2.64+0x8], R19 ;  /* 0x00000813020079a6 */ /* 0x000fe2000c12f304 */
[----:B-1----:R-:W-:-:S03]  /*1450*/  FMUL R13, R4, R14 ;  /* 0x0000000e040d7220 */ /* 0x002fc60000400000 */
        /* <DEDUP_REMOVED lines=10> */
.L_x_82:
[----:B------:R-:W0:Y:S01]  /*1500*/  LDC.64 R4, c[0x0][0x380] ;  /* 0x0000e000ff047b82 */ /* 0x000e220000000a00 */
[----:B------:R-:W-:Y:S01]  /*1510*/  I2FP.F32.U32 R12, R12 ;  /* 0x0000000c000c7245 */ /* 0x000fe20000201000 */
[----:B------:R-:W1:Y:S01]  /*1520*/  LDCU.64 UR6, c[0x0][0x3a0] ;  /* 0x00007400ff0677ac */ /* 0x000e620008000a00 */
[----:B0-----:R-:W-:-:S05]  /*1530*/  IMAD.WIDE.U32 R8, R3, 0x4, R4 ;  /* 0x0000000403087825 */ /* 0x001fca00078e0004 */
[----:B------:R-:W2:Y:S04]  /*1540*/  LDG.E.CONSTANT R4, desc[UR4][R8.64] ;  /* 0x0000000408047981 */ /* 0x000ea8000c1e9900 */
[----:B------:R-:W3:Y:S04]  /*1550*/  LDG.E.CONSTANT R3, desc[UR4][R8.64+0x4] ;  /* 0x0000040408037981 */ /* 0x000ee8000c1e9900 */
[----:B------:R-:W4:Y:S04]  /*1560*/  LDG.E.CONSTANT R2, desc[UR4][R8.64+0x8] ;  /* 0x0000080408027981 */ /* 0x000f28000c1e9900 */
[----:B------:R0:W5:Y:S01]  /*1570*/  LDG.E.CONSTANT R5, desc[UR4][R8.64+0xc] ;  /* 0x00000c0408057981 */ /* 0x000162000c1e9900 */
[C---:B------:R-:W-:Y:S01]  /*1580*/  FMUL R11, |R12|.reuse, 16777216 ;  /* 0x4b8000000c0b7820 */ /* 0x040fe20000400200 */
[C---:B------:R-:W-:Y:S01]  /*1590*/  FSETP.GEU.AND P0, PT, |R12|.reuse, 1.175494350822287508e-38, PT ;  /* 0x008000000c00780b */ /* 0x040fe20003f0e200 */
[----:B------:R-:W-:Y:S01]  /*15a0*/  FADD R17, R12, R12 ;  /* 0x0000000c0c117221 */ /* 0x000fe20000000000 */
[----:B------:R-:W-:-:S02]  /*15b0*/  IADD3 R18, PT, PT, R14, 0x1, RZ ;  /* 0x000000010e127810 */ /* 0x000fc40007ffe0ff */
[-C--:B------:R-:W-:Y:S02]  /*15c0*/  FSEL R11, R11, |R12|.reuse, !P0 ;  /* 0x4000000c0b0b7208 */ /* 0x080fe40004000000 */
[----:B------:R-:W-:Y:S02]  /*15d0*/  IADD3 R20, PT, PT, R15, 0x1, RZ ;  /* 0x000000010f147810 */ /* 0x000fe40007ffe0ff */
[----:B------:R-:W1:Y:S05]  /*15e0*/  MUFU.LG2 R10, R11 ;  /* 0x0000000b000a7308 */ /* 0x000e6a0000000c00 */
[----:B-1----:R-:W-:Y:S01]  /*15f0*/  @!P0 FADD R10, R10, -24 ;  /* 0xc1c000000a0a8421 */ /* 0x002fe20000000000 */
[----:B------:R-:W-:-:S03]  /*1600*/  FSETP.NEU.AND P0, PT, R17, R12, PT ;  /* 0x0000000c1100720b */ /* 0x000fc60003f0d000 */
[----:B------:R-:W-:-:S04]  /*1610*/  FMUL R10, R10, -0.6666666865348815918 ;  /* 0xbf2aaaab0a0a7820 */ /* 0x000fc80000400000 */
[----:B------:R-:W1:Y:S02]  /*1620*/  MUFU.EX2 R19, R10 ;  /* 0x0000000a00137308 */ /* 0x000e640000000800 */
[----:B-1----:R-:W-:-:S04]  /*1630*/  FMUL R16, |R12|, R19 ;  /* 0x000000130c107220 */ /* 0x002fc80000400200 */
[----:B------:R-:W-:-:S04]  /*1640*/  FMUL R19, R19, -R16 ;  /* 0x8000001013137220 */ /* 0x000fc80000400000 */
[----:B------:R-:W-:-:S04]  /*1650*/  FFMA R19, R16, R19, 1 ;  /* 0x3f80000010137423 */ /* 0x000fc80000000013 */
[----:B------:R-:W-:-:S04]  /*1660*/  FMUL R19, R19, 0.3333333432674407959 ;  /* 0x3eaaaaab13137820 */ /* 0x000fc80000400000 */
[----:B------:R-:W-:-:S04]  /*1670*/  @P0 FFMA R17, R16, R19, R16 ;  /* 0x0000001310110223 */ /* 0x000fc80000000010 */
[----:B0-----:R-:W0:Y:S08]  /*1680*/  F2I.U32.TRUNC.NTZ R8, R17 ;  /* 0x0000001100087305 */ /* 0x001e30000020f000 */
[----:B0-----:R-:W0:Y:S01]  /*1690*/  I2F.U32.RP R9, R8 ;  /* 0x0000000800097306 */ /* 0x001e220000209000 */
[----:B------:R-:W-:-:S07]  /*16a0*/  IMAD.MOV R19, RZ, RZ, -R8 ;  /* 0x000000ffff137224 */ /* 0x000fce00078e0a08 */
[----:B0-----:R-:W0:Y:S02]  /*16b0*/  MUFU.RCP R9, R9 ;  /* 0x0000000900097308 */ /* 0x001e240000001000 */
[----:B0-----:R-:W-:-:S06]  /*16c0*/  IADD3 R10, PT, PT, R9, 0xffffffe, RZ ;  /* 0x0ffffffe090a7810 */ /* 0x001fcc0007ffe0ff */
[----:B------:R0:W1:Y:S02]  /*16d0*/  F2I.FTZ.U32.TRUNC.NTZ R11, R10 ;  /* 0x0000000a000b7305 */ /* 0x000064000021f000 */
[----:B0-----:R-:W-:Y:S01]  /*16e0*/  MOV R10, RZ ;  /* 0x000000ff000a7202 */ /* 0x001fe20000000f00 */
[----:B-1----:R-:W-:-:S04]  /*16f0*/  IMAD R19, R19, R11, RZ ;  /* 0x0000000b13137224 */ /* 0x002fc800078e02ff */
[----:B------:R-:W-:-:S06]  /*1700*/  IMAD.HI.U32 R11, R11, R19, R10 ;  /* 0x000000130b0b7227 */ /* 0x000fcc00078e000a */
[----:B------:R-:W-:-:S04]  /*1710*/  IMAD.HI.U32 R12, R11, R14, RZ ;  /* 0x0000000e0b0c7227 */ /* 0x000fc800078e00ff */
[----:B------:R-:W-:Y:S01]  /*1720*/  IMAD.HI.U32 R9, R11, R15, RZ ;  /* 0x0000000f0b097227 */ /* 0x000fe200078e00ff */
[----:B------:R-:W-:-:S03]  /*1730*/  IADD3 R17, PT, PT, -R12, RZ, RZ ;  /* 0x000000ff0c117210 */ /* 0x000fc60007ffe1ff */
[----:B------:R-:W-:Y:S01]  /*1740*/  FMUL R12, R6, R7 ;  /* 0x00000007060c7220 */ /* 0x000fe20000400000 */
[----:B------:R-:W-:Y:S01]  /*1750*/  IMAD.HI.U32 R16, R11, R18, RZ ;  /* 0x000000120b107227 */ /* 0x000fe200078e00ff */
[----:B------:R-:W-:-:S03]  /*1760*/  IADD3 R10, PT, PT, -R9, RZ, RZ ;  /* 0x000000ff090a7210 */ /* 0x000fc60007ffe1ff */
[----:B------:R-:W-:Y:S01]  /*1770*/  IMAD.HI.U32 R11, R11, R20, RZ ;  /* 0x000000140b0b7227 */ /* 0x000fe200078e00ff */
[----:B------:R-:W-:-:S03]  /*1780*/  IADD3 R19, PT, PT, -R16, RZ, RZ ;  /* 0x000000ff10137210 */ /* 0x000fc60007ffe1ff */
[----:B------:R-:W-:Y:S01]  /*1790*/  FADD R16, -R6, 1 ;  /* 0x3f80000006107421 */ /* 0x000fe20000000100 */
[C---:B------:R-:W-:Y:S01]  /*17a0*/  IMAD R9, R8.reuse, R17, R14 ;  /* 0x0000001108097224 */ /* 0x040fe200078e020e */
[----:B------:R-:W-:Y:S01]  /*17b0*/  IADD3 R21, PT, PT, -R11, RZ, RZ ;  /* 0x000000ff0b157210 */ /* 0x000fe20007ffe1ff */
[C---:B------:R-:W-:Y:S01]  /*17c0*/  IMAD R15, R8.reuse, R10, R15 ;  /* 0x0000000a080f7224 */ /* 0x040fe200078e020f */
[-C--:B------:R-:W-:Y:S01]  /*17d0*/  LOP3.LUT R10, RZ, R8.reuse, RZ, 0x33, !PT ;  /* 0x00000008ff0a7212 */ /* 0x080fe200078e33ff */
[C---:B------:R-:W-:Y:S01]  /*17e0*/  IMAD R11, R8.reuse, R19, R18 ;  /* 0x00000013080b7224 */ /* 0x040fe200078e0212 */
[-C--:B------:R-:W-:Y:S01]  /*17f0*/  ISETP.GE.U32.AND P0, PT, R9, R8.reuse, PT ;  /* 0x000000080900720c */ /* 0x080fe20003f06070 */
[----:B------:R-:W-:Y:S01]  /*1800*/  IMAD R19, R8, R21, R20 ;  /* 0x0000001508137224 */ /* 0x000fe200078e0214 */
[-C--:B------:R-:W-:Y:S01]  /*1810*/  ISETP.GE.U32.AND P1, PT, R15, R8.reuse, PT ;  /* 0x000000080f00720c */ /* 0x080fe20003f26070 */
[----:B------:R-:W-:Y:S01]  /*1820*/  FADD R21, -R7, 1 ;  /* 0x3f80000007157421 */ /* 0x000fe20000000100 */
[----:B------:R-:W-:-:S02]  /*1830*/  ISETP.GE.U32.AND P2, PT, R11, R8, PT ;  /* 0x000000080b00720c */ /* 0x000fc40003f46070 */
[----:B------:R-:W-:Y:S01]  /*1840*/  ISETP.GE.U32.AND P3, PT, R19, R8, PT ;  /* 0x000000081300720c */ /* 0x000fe20003f66070 */
[----:B------:R-:W-:-:S06]  /*1850*/  FMUL R14, R6, R21 ;  /* 0x00000015060e7220 */ /* 0x000fcc0000400000 */
[----:B------:R-:W-:Y:S02]  /*1860*/  @P0 IMAD.IADD R9, R9, 0x1, -R8 ;  /* 0x0000000109090824 */ /* 0x000fe400078e0a08 */
[C---:B------:R-:W-:Y:S02]  /*1870*/  @P1 IADD3 R15, PT, PT, -R8.reuse, R15, RZ ;  /* 0x0000000f080f1210 */ /* 0x040fe40007ffe1ff */
[C---:B------:R-:W-:Y:S02]  /*1880*/  @P2 IADD3 R11, PT, PT, -R8.reuse, R11, RZ ;  /* 0x0000000b080b2210 */ /* 0x040fe40007ffe1ff */
[----:B------:R-:W-:Y:S02]  /*1890*/  @P3 IADD3 R19, PT, PT, -R8, R19, RZ ;  /* 0x0000001308133210 */ /* 0x000fe40007ffe1ff */
[-C--:B------:R-:W-:Y:S02]  /*18a0*/  ISETP.GE.U32.AND P0, PT, R9, R8.reuse, PT ;  /* 0x000000080900720c */ /* 0x080fe40003f06070 */
[----:B------:R-:W-:-:S02]  /*18b0*/  ISETP.GE.U32.AND P2, PT, R15, R8, PT ;  /* 0x000000080f00720c */ /* 0x000fc40003f46070 */
[-C--:B------:R-:W-:Y:S02]  /*18c0*/  ISETP.GE.U32.AND P3, PT, R11, R8.reuse, PT ;  /* 0x000000080b00720c */ /* 0x080fe40003f66070 */
[----:B------:R-:W-:Y:S02]  /*18d0*/  ISETP.GE.U32.AND P4, PT, R19, R8, PT ;  /* 0x000000081300720c */ /* 0x000fe40003f86070 */
[----:B------:R-:W-:-:S05]  /*18e0*/  ISETP.NE.U32.AND P1, PT, R8, RZ, PT ;  /* 0x000000ff0800720c */ /* 0x000fca0003f25070 */
[C---:B------:R-:W-:Y:S02]  /*18f0*/  @P0 IADD3 R9, PT, PT, -R8.reuse, R9, RZ ;  /* 0x0000000908090210 */ /* 0x040fe40007ffe1ff */
[C---:B------:R-:W-:Y:S02]  /*1900*/  @P2 IADD3 R15, PT, PT, -R8.reuse, R15, RZ ;  /* 0x0000000f080f2210 */ /* 0x040fe40007ffe1ff */
[C---:B------:R-:W-:Y:S02]  /*1910*/  @P3 IADD3 R11, PT, PT, -R8.reuse, R11, RZ ;  /* 0x0000000b080b3210 */ /* 0x040fe40007ffe1ff */
[----:B------:R-:W-:Y:S02]  /*1920*/  @P4 IADD3 R19, PT, PT, -R8, R19, RZ ;  /* 0x0000001308134210 */ /* 0x000fe40007ffe1ff */
[C---:B------:R-:W-:Y:S02]  /*1930*/  SEL R9, R10.reuse, R9, !P1 ;  /* 0x000000090a097207 */ /* 0x040fe40004800000 */
[----:B------:R-:W-:-:S02]  /*1940*/  SEL R15, R10, R15, !P1 ;  /* 0x0000000f0a0f7207 */ /* 0x000fc40004800000 */
[C---:B------:R-:W-:Y:S02]  /*1950*/  SEL R17, R10.reuse, R11, !P1 ;  /* 0x0000000b0a117207 */ /* 0x040fe40004800000 */
[----:B------:R-:W-:Y:S01]  /*1960*/  SEL R10, R10, R19, !P1 ;  /* 0x000000130a0a7207 */ /* 0x000fe20004800000 */
[CC--:B------:R-:W-:Y:S02]  /*1970*/  IMAD R11, R8.reuse, R15.reuse, R9 ;  /* 0x0000000f080b7224 */ /* 0x0c0fe400078e0209 */
[----:B------:R-:W-:Y:S02]  /*1980*/  IMAD R19, R8, R15, R17 ;  /* 0x0000000f08137224 */ /* 0x000fe400078e0211 */
[----:B------:R-:W-:Y:S01]  /*1990*/  FMUL R15, R16, R21 ;  /* 0x00000015100f7220 */ /* 0x000fe20000400000 */
[C---:B------:R-:W-:Y:S02]  /*19a0*/  IMAD R9, R8.reuse, R10, R9 ;  /* 0x0000000a08097224 */ /* 0x040fe400078e0209 */
[----:B------:R-:W-:Y:S01]  /*19b0*/  FMUL R16, R7, R16 ;  /* 0x0000001007107220 */ /* 0x000fe20000400000 */
[----:B------:R-:W-:Y:S01]  /*19c0*/  IMAD R17, R8, R10, R17 ;  /* 0x0000000a08117224 */ /* 0x000fe200078e0211 */
[-C--:B------:R-:W-:Y:S01]  /*19d0*/  LEA R8, R19, R0.reuse, 0x5 ;  /* 0x0000000013087211 */ /* 0x080fe200078e28ff */
[----:B------:R-:W-:Y:S01]  /*19e0*/  IMAD R6, R11, 0x20, R0 ;  /* 0x000000200b067824 */ /* 0x000fe200078e0200 */
[----:B------:R-:W-:-:S02]  /*19f0*/  LEA R10, R9, R0, 0x5 ;  /* 0x00000000090a7211 */ /* 0x000fc400078e28ff */
[----:B------:R-:W-:Y:S02]  /*1a00*/  LEA R0, R17, R0, 0x5 ;  /* 0x0000000011007211 */ /* 0x000fe400078e28ff */
[C---:B------:R-:W-:Y:S02]  /*1a10*/  IADD3 R11, P0, PT, R13.reuse, R6, RZ ;  /* 0x000000060d0b7210 */ /* 0x040fe40007f1e0ff */
[----:B------:R-:W-:Y:S02]  /*1a20*/  IADD3 R7, P2, PT, R13, R10, RZ ;  /* 0x0000000a0d077210 */ /* 0x000fe40007f5e0ff */
[----:B------:R-:W-:Y:S02]  /*1a30*/  IADD3.X R22, PT, PT, RZ, RZ, RZ, P0, !PT ;  /* 0x000000ffff167210 */ /* 0x000fe400007fe4ff */
[----:B------:R-:W-:Y:S02]  /*1a40*/  IADD3.X R18, PT, PT, RZ, RZ, RZ, P2, !PT ;  /* 0x000000ffff127210 */ /* 0x000fe400017fe4ff */
[----:B------:R-:W-:-:S02]  /*1a50*/  LEA R10, P0, R11, UR6, 0x2 ;  /* 0x000000060b0a7c11 */ /* 0x000fc4000f8010ff */
[----:B------:R-:W-:Y:S02]  /*1a60*/  LEA R6, P2, R7, UR6, 0x2 ;  /* 0x0000000607067c11 */ /* 0x000fe4000f8410ff */
[C---:B------:R-:W-:Y:S02]  /*1a70*/  IADD3 R9, P1, PT, R13.reuse, R8, RZ ;  /* 0x000000080d097210 */ /* 0x040fe40007f3e0ff */
[----:B------:R-:W-:Y:S02]  /*1a80*/  IADD3 R0, P3, PT, R13, R0, RZ ;  /* 0x000000000d007210 */ /* 0x000fe40007f7e0ff */
[----:B------:R-:W-:Y:S02]  /*1a90*/  LEA.HI.X R11, R11, UR7, R22, 0x2, P0 ;  /* 0x000000070b0b7c11 */ /* 0x000fe400080f1416 */
[----:B------:R-:W-:Y:S02]  /*1aa0*/  LEA.HI.X R7, R7, UR7, R18, 0x2, P2 ;  /* 0x0000000707077c11 */ /* 0x000fe400090f1412 */
[----:B------:R-:W-:-:S02]  /*1ab0*/  IADD3.X R20, PT, PT, RZ, RZ, RZ, P1, !PT ;  /* 0x000000ffff147210 */ /* 0x000fc40000ffe4ff */
[----:B------:R-:W-:Y:S02]  /*1ac0*/  IADD3.X R13, PT, PT, RZ, RZ, RZ, P3, !PT ;  /* 0x000000ffff0d7210 */ /* 0x000fe40001ffe4ff */
[C---:B------:R-:W-:Y:S02]  /*1ad0*/  LEA R18, P0, R0.reuse, UR6, 0x2 ;  /* 0x0000000600127c11 */ /* 0x040fe4000f8010ff */
[C---:B------:R-:W-:Y:S02]  /*1ae0*/  LEA R8, P1, R9.reuse, UR6, 0x2 ;  /* 0x0000000609087c11 */ /* 0x040fe4000f8210ff */
[----:B------:R-:W-:Y:S02]  /*1af0*/  LEA.HI.X R19, R0, UR7, R13, 0x2, P0 ;  /* 0x0000000700137c11 */ /* 0x000fe400080f140d */
[----:B------:R-:W-:Y:S01]  /*1b00*/  LEA.HI.X R9, R9, UR7, R20, 0x2, P1 ;  /* 0x0000000709097c11 */ /* 0x000fe200088f1414 */
[CC--:B--2---:R-:W-:Y:S01]  /*1b10*/  FMUL R17, R4.reuse, R15.reuse ;  /* 0x0000000f04117220 */ /* 0x0c4fe20000400000 */
[----:B------:R-:W-:Y:S01]  /*1b20*/  FMUL R13, R4, R14 ;  /* 0x0000000e040d7220 */ /* 0x000fe20000400000 */
[----:B---3--:R-:W-:-:S03]  /*1b30*/  FMUL R21, R3, R15 ;  /* 0x0000000f03157220 */ /* 0x008fc60000400000 */
[----:B------:R0:W-:Y:S01]  /*1b40*/  REDG.E.ADD.F32.FTZ.RN.STRONG.GPU desc[UR4][R10.64], R17 ;  /* 0x000000110a0079a6 */ /* 0x0001e2000c12f304 */
[CC--:B----4-:R-:W-:Y:S01]  /*1b50*/  FMUL R23, R2.reuse, R15.reuse ;  /* 0x0000000f02177220 */ /* 0x0d0fe20000400000 */
[C---:B------:R-:W-:Y:S01]  /*1b60*/  FMUL R25, R3.reuse, R14 ;  /* 0x0000000e03197220 */ /* 0x040fe20000400000 */
[C---:B------:R-:W-:Y:S01]  /*1b70*/  FMUL R29, R3.reuse, R16 ;  /* 0x00000010031d7220 */ /* 0x040fe20000400000 */
[----:B------:R-:W-:Y:S01]  /*1b80*/  FMUL R20, R3, R12 ;  /* 0x0000000c03147220 */ /* 0x000fe20000400000 */
[C---:B-----5:R-:W-:Y:S01]  /*1b90*/  FMUL R15, R5.reuse, R15 ;  /* 0x0000000f050f7220 */ /* 0x060fe20000400000 */
[----:B------:R1:W-:Y:S01]  /*1ba0*/  REDG.E.ADD.F32.FTZ.RN.STRONG.GPU desc[UR4][R10.64+0x4], R21 ;  /* 0x000004150a0079a6 */ /* 0x0003e2000c12f304 */
[----:B------:R-:W-:Y:S01]  /*1bb0*/  FMUL R3, R2, R14 ;  /* 0x0000000e02037220 */ /* 0x000fe20000400000 */
[----:B------:R-:W-:Y:S02]  /*1bc0*/  FMUL R27, R4, R16 ;  /* 0x00000010041b7220 */ /* 0x000fe40000400000 */
[----:B------:R-:W-:Y:S01]  /*1bd0*/  REDG.E.ADD.F32.FTZ.RN.STRONG.GPU desc[UR4][R10.64+0x8], R23 ;  /* 0x000008170a0079a6 */ /* 0x000fe2000c12f304 */
[----:B0-----:R-:W-:Y:S01]  /*1be0*/  FMUL R17, R5, R14 ;  /* 0x0000000e05117220 */ /* 0x001fe20000400000 */
[----:B------:R-:W-:-:S02]  /*1bf0*/  FMUL R0, R2, R16 ;  /* 0x0000001002007220 */ /* 0x000fc40000400000 */
[----:B------:R-:W-:Y:S01]  /*1c00*/  REDG.E.ADD.F32.FTZ.RN.STRONG.GPU desc[UR4][R10.64+0xc], R15 ;  /* 0x00000c0f0a0079a6 */ /* 0x000fe2000c12f304 */
[----:B------:R-:W-:-:S03]  /*1c10*/  FMUL R4, R4, R12 ;  /* 0x0000000c04047220 */ /* 0x000fc60000400000 */
[----:B------:R-:W-:Y:S01]  /*1c20*/  REDG.E.ADD.F32.FTZ.RN.STRONG.GPU desc[UR4][R8.64], R13 ;  /* 0x0000000d080079a6 */ /* 0x000fe2000c12f304 */
[----:B-1----:R-:W-:-:S03]  /*1c30*/  FMUL R21, R5, R16 ;  /* 0x0000001005157220 */ /* 0x002fc60000400000 */
        /* <DEDUP_REMOVED lines=14> */
.L_x_84:
        /* <DEDUP_REMOVED lines=14> */
.L_x_359:


//--------------------- .text._Z21kernel_input_backwardILj2ELj8EEvPKfS1_Pfjjj --------------------------
	.section	.text._Z21kernel_input_backwardILj2ELj8EEvPKfS1_Pfjjj,"ax",@progbits
	.align	128
        .global         _Z21kernel_input_backwardILj2ELj8EEvPKfS1_Pfjjj
        .type           _Z21kernel_input_backwardILj2ELj8EEvPKfS1_Pfjjj,@function
        .size           _Z21kernel_input_backwardILj2ELj8EEvPKfS1_Pfjjj,(.L_x_360 - _Z21kernel_input_backwardILj2ELj8EEvPKfS1_Pfjjj)
        .other          _Z21kernel_input_backwardILj2ELj8EEvPKfS1_Pfjjj,@"STO_CUDA_ENTRY STV_DEFAULT"
_Z21kernel_input_backwardILj2ELj8EEvPKfS1_Pfjjj:
.text._Z21kernel_input_backwardILj2ELj8EEvPKfS1_Pfjjj:
        /* <DEDUP_REMOVED lines=19> */
[----:B------:R-:W2:Y:S04]  /*0130*/  LDCU.128 UR12, c[0x0][0x380] ;  /* 0x00007000ff0c77ac */ /* 0x000ea80008000c00 */
[----:B------:R-:W-:Y:S01]  /*0140*/  IMAD.X R6, RZ, RZ, RZ, P0 ;  /* 0x000000ffff067224 */ /* 0x000fe200000e06ff */
        /* <DEDUP_REMOVED lines=8> */
.L_x_85:
[C---:B------:R-:W-:Y:S02]  /*01d0*/  LEA R7, P1, R0.reuse, UR4, 0x3 ;  /* 0x0000000400077c11 */ /* 0x040fe4000f8218ff */
[----:B------:R-:W-:-:S03]  /*01e0*/  LEA R5, P0, R0, R9, 0x4 ;  /* 0x0000000900057211 */ /* 0x000fc600078020ff */
[----:B------:R-:W-:Y:S01]  /*01f0*/  IMAD.X R10, RZ, RZ, RZ, P1 ;  /* 0x000000ffff0a7224 */ /* 0x000fe200008e06ff */
[----:B------:R-:W-:Y:S02]  /*0200*/  IADD3.X R8, PT, PT, RZ, RZ, RZ, P0, !PT ;  /* 0x000000ffff087210 */ /* 0x000fe400007fe4ff */
[----:B------:R-:W-:Y:S02]  /*0210*/  LEA R6, P1, R7, UR12, 0x2 ;  /* 0x0000000c07067c11 */ /* 0x000fe4000f8210ff */
        /* <DEDUP_REMOVED lines=20> */
[----:B------:R-:W-:Y:S01]  /*0360*/  VIADD R9, R9, 0x10 ;  /* 0x0000001009097836 */ /* 0x000fe20000000000 */
        /* <DEDUP_REMOVED lines=13> */
.L_x_86:
        /* <DEDUP_REMOVED lines=12> */
.L_x_360:


//--------------------- .text._Z20kernel_grid_backwardILj2ELj8ELj2EEvPKfS1_S1_PKiPffjjjjj --------------------------
	.section	.text._Z20kernel_grid_backwardILj2ELj8ELj2EEvPKfS1_S1_PKiPffjjjjj,"ax",@progbits
	.align	128
        .global         _Z20kernel_grid_backwardILj2ELj8ELj2EEvPKfS1_S1_PKiPffjjjjj
        .type           _Z20kernel_grid_backwardILj2ELj8ELj2EEvPKfS1_S1_PKiPffjjjjj,@function
        .size           _Z20kernel_grid_backwardILj2ELj8ELj2EEvPKfS1_S1_PKiPffjjjjj,(.L_x_361 - _Z20kernel_grid_backwardILj2ELj8ELj2EEvPKfS1_S1_PKiPffjjjjj)
        .other          _Z20kernel_grid_backwardILj2ELj8ELj2EEvPKfS1_S1_PKiPffjjjjj,@"STO_CUDA_ENTRY STV_DEFAULT"
_Z20kernel_grid_backwardILj2ELj8ELj2EEvPKfS1_S1_PKiPffjjjjj:
.text._Z20kernel_grid_backwardILj2ELj8ELj2EEvPKfS1_S1_PKiPffjjjjj:
        /* <DEDUP_REMOVED lines=21> */
[----:B------:R-:W-:Y:S01]  /*0150*/  FSETP.GEU.AND P0, PT, |R2|, 1.175494350822287508e-38, PT ;  /* 0x008000000200780b */ /* 0x000fe20003f0e200 */
[----:B------:R-:W-:-:S03]  /*0160*/  IMAD.MOV.U32 R17, RZ, RZ, 0x3a2c32e4 ;  /* 0x3a2c32e4ff117424 */ /* 0x000fc600078e00ff */
[----:B------:R-:W-:Y:S02]  /*0170*/  FSEL R15, R15, |R2|, !P0 ;  /* 0x400000020f0f7208 */ /* 0x000fe40004000000 */
[----:B0-----:R-:W-:Y:S02]  /*0180*/  FSEL R11, RZ, -24, P0 ;  /* 0xc1c00000ff0b7808 */ /* 0x001fe40000000000 */
[----:B------:R-:W-:-:S04]  /*0190*/  IADD3 R14, PT, PT, R15, -0x3f3504f3, RZ ;  /* 0xc0cafb0d0f0e7810 */ /* 0x000fc80007ffe0ff */
[----:B------:R-:W-:-:S04]  /*01a0*/  LOP3.LUT R14, R14, 0xff800000, RZ, 0xc0, !PT ;  /* 0xff8000000e0e7812 */ /* 0x000fc800078ec0ff */
[-C--:B------:R-:W-:Y:S02]  /*01b0*/  IADD3 R15, PT, PT, R15, -R14.reuse, RZ ;  /* 0x8000000e0f0f7210 */ /* 0x080fe40007ffe0ff */
[----:B------:R-:W-:-:S03]  /*01c0*/  I2FP.F32.S32 R14, R14 ;  /* 0x0000000e000e7245 */ /* 0x000fc60000201400 */
[C---:B------:R-:W-:Y:S01]  /*01d0*/  FADD R16, R15.reuse, 1 ;  /* 0x3f8000000f107421 */ /* 0x040fe20000000000 */
[----:B------:R-:W-:-:S04]  /*01e0*/  FADD R15, R15, -1 ;  /* 0xbf8000000f0f7421 */ /* 0x000fc80000000000 */
[----:B-1----:R-:W-:Y:S01]  /*01f0*/  FADD R13, R15, R15 ;  /* 0x0000000f0f0d7221 */ /* 0x002fe20000000000 */
[----:B------:R-:W0:Y:S03]  /*0200*/  MUFU.RCP R16, R16 ;  /* 0x0000001000107308 */ /* 0x000e260000001000 */
[----:B0-----:R-:W-:Y:S01]  /*0210*/  FMUL R10, R16, R13 ;  /* 0x0000000d100a7220 */ /* 0x001fe20000400000 */
[----:B------:R-:W-:-:S03]  /*0220*/  FFMA R13, R14, 1.1920928955078125e-07, R11 ;  /* 0x340000000e0d7823 */ /* 0x000fc6000000000b */
        /* <DEDUP_REMOVED lines=12> */
[----:B------:R-:W-:-:S03]  /*02f0*/  FMUL R17, R12, R17 ;  /* 0x000000110c117220 */ /* 0x000fc60000400000 */
        /* <DEDUP_REMOVED lines=11> */
[----:B------:R-:W-:Y:S01]  /*03b0*/  HFMA2 R14, -RZ, RZ, 0.64013671875, -15.109375 ;  /* 0x391fcb8eff0e7431 */ /* 0x000fe200000001ff */
[C---:B------:R-:W-:Y:S02]  /*03c0*/  FSETP.GT.AND P1, PT, |R10|.reuse, 152, PT ;  /* 0x431800000a00780b */ /* 0x040fe40003f24200 */
[----:B------:R-:W-:Y:S01]  /*03d0*/  FFMA R12, R13, R12, R11 ;  /* 0x0000000c0d0c7223 */ /* 0x000fe2000000000b */
[C---:B------:R-:W-:Y:S01]  /*03e0*/  FSETP.GEU.AND P2, PT, R10.reuse, RZ, PT ;  /* 0x000000ff0a00720b */ /* 0x040fe20003f4e000 */
[----:B------:R-:W1:Y:S01]  /*03f0*/  S2R R11, SR_CTAID.Z ;  /* 0x00000000000b7919 */ /* 0x000e620000002700 */
[----:B------:R-:W3:Y:S01]  /*0400*/  F2I.NTZ R16, R10 ;  /* 0x0000000a00107305 */ /* 0x000ee20000203100 */
[----:B0-----:R-:W-:Y:S01]  /*0410*/  FADD R17, R10, -R15 ;  /* 0x8000000f0a117221 */ /* 0x001fe20000000000 */
[----:B------:R-:W-:-:S02]  /*0420*/  FSETP.GT.AND P0, PT, R15, RZ, PT ;  /* 0x000000ff0f00720b */ /* 0x000fc40003f04000 */
[----:B------:R-:W-:Y:S01]  /*0430*/  SHF.L.U32 R15, R6, 0x3, RZ ;  /* 0x00000003060f7819 */ /* 0x000fe200000006ff */
[----:B------:R-:W-:Y:S01]  /*0440*/  FADD R17, R12, R17 ;  /* 0x000000110c117221 */ /* 0x000fe20000000000 */
[----:B------:R-:W-:Y:S02]  /*0450*/  SEL R19, RZ, 0x83000000, P0 ;  /* 0x83000000ff137807 */ /* 0x000fe40000000000 */
[----:B------:R-:W-:Y:S01]  /*0460*/  FSETP.NEU.AND P0, PT, R2, 1, PT ;  /* 0x3f8000000200780b */ /* 0x000fe20003f0d000 */
[----:B------:R-:W-:Y:S01]  /*0470*/  FFMA R12, R17, R14, 0.0013391353422775864601 ;  /* 0x3aaf85ed110c7423 */ /* 0x000fe2000000000e */
[----:B------:R-:W-:Y:S01]  /*0480*/  LEA R0, R0, -R15, 0x1 ;  /* 0x8000000f00007211 */ /* 0x000fe200078e08ff */
[----:B------:R-:W-:Y:S01]  /*0490*/  VIADD R21, R19, 0x7f000000 ;  /* 0x7f00000013157836 */ /* 0x000fe20000000000 */
[----:B------:R-:W-:Y:S01]  /*04a0*/  ISETP.EQ.OR P0, PT, R5, RZ, !P0 ;  /* 0x000000ff0500720c */ /* 0x000fe20004702670 */
[----:B------:R-:W-:Y:S01]  /*04b0*/  FFMA R12, R17, R12, 0.0096188392490148544312 ;  /* 0x3c1d9856110c7423 */ /* 0x000fe2000000000c */
[----:B---3--:R-:W-:-:S03]  /*04c0*/  LEA R19, R16, -R19, 0x17 ;  /* 0x8000001310137211 */ /* 0x008fc600078eb8ff */
[----:B------:R-:W-:-:S04]  /*04d0*/  FFMA R12, R17, R12, 0.055503588169813156128 ;  /* 0x3d6357bb110c7423 */ /* 0x000fc8000000000c */
[----:B------:R-:W-:-:S04]  /*04e0*/  FFMA R12, R17, R12, 0.24022644758224487305 ;  /* 0x3e75fdec110c7423 */ /* 0x000fc8000000000c */
[----:B------:R-:W-:Y:S01]  /*04f0*/  FFMA R14, R17, R12, 0.69314718246459960938 ;  /* 0x3f317218110e7423 */ /* 0x000fe2000000000c */
[----:B------:R-:W-:Y:S01]  /*0500*/  FMUL R12, R13, 0.5 ;  /* 0x3f0000000d0c7820 */ /* 0x000fe20000400000 */
[----:B-1----:R-:W-:Y:S02]  /*0510*/  IMAD R6, R11, UR6, R6 ;  /* 0x000000060b067c24 */ /* 0x002fe4000f8e0206 */
[----:B------:R-:W-:Y:S01]  /*0520*/  FFMA R14, R17, R14, 1 ;  /* 0x3f800000110e7423 */ /* 0x000fe2000000000e */
[----:B------:R-:W-:Y:S02]  /*0530*/  IMAD R10, R11, UR6, R3 ;  /* 0x000000060b0a7c24 */ /* 0x000fe4000f8e0203 */
[----:B------:R-:W0:Y:S01]  /*0540*/  FRND.TRUNC R12, R12 ;  /* 0x0000000c000c7307 */ /* 0x000e22000020d000 */
[----:B------:R-:W-:Y:S01]  /*0550*/  FMUL R14, R14, R21 ;  /* 0x000000150e0e7220 */ /* 0x000fe20000400000 */
[----:B------:R-:W-:Y:S01]  /*0560*/  IMAD R15, R6, R4, R5 ;  /* 0x00000004060f7224 */ /* 0x000fe200078e0205 */
[----:B------:R-:W-:-:S02]  /*0570*/  MOV R5, 0x3f800000 ;  /* 0x3f80000000057802 */ /* 0x000fc40000000f00 */
[----:B------:R-:W-:Y:S01]  /*0580*/  FMUL R14, R14, R19 ;  /* 0x000000130e0e7220 */ /* 0x000fe20000400000 */
[----:B------:R-:W-:Y:S02]  /*0590*/  @P1 FSEL R14, RZ, +INF , !P2 ;  /* 0x7f800000ff0e1808 */ /* 0x000fe40005000000 */
[----:B------:R-:W-:Y:S01]  /*05a0*/  LEA R4, R15, R0, 0x3 ;  /* 0x000000000f047211 */ /* 0x000fe200078e18ff */
[----:B0-----:R-:W-:Y:S01]  /*05b0*/  FADD R12, R12, R12 ;  /* 0x0000000c0c0c7221 */ /* 0x001fe20000000000 */
[--C-:B--2---:R-:W-:Y:S02]  /*05c0*/  IMAD R3, R7, R11, R8.reuse ;  /* 0x0000000b07037224 */ /* 0x104fe400078e0208 */
[----:B----4-:R-:W-:Y:S02]  /*05d0*/  IMAD.IADD R8, R9, 0x1, -R8 ;  /* 0x0000000109087824 */ /* 0x010fe400078e0a08 */
        /* <DEDUP_REMOVED lines=21> */
.L_x_87:
        /* <DEDUP_REMOVED lines=24> */
[----:B------:R-:W-:Y:S02]  /*08b0*/  HFMA2 R13, -RZ, RZ, 0, 0 ;  /* 0x00000000ff0d7431 */ /* 0x000fe400000001ff */
[----:B------:R-:W-:Y:S02]  /*08c0*/  IMAD.MOV.U32 R21, RZ, RZ, 0x1 ;  /* 0x00000001ff157424 */ /* 0x000fe400078e00ff */
[----:B------:R-:W-:Y:S01]  /*08d0*/  HFMA2 R19, -RZ, RZ, 0, 5.9604644775390625e-08 ;  /* 0x00000001ff137431 */ /* 0x000fe200000001ff */
[----:B------:R-:W-:Y:S01]  /*08e0*/  MOV R17, 0x1 ;  /* 0x0000000100117802 */ /* 0x000fe20000000f00 */
[----:B------:R-:W-:Y:S01]  /*08f0*/  VIADD R29, R11, 0x1 ;  /* 0x000000010b1d7836 */ /* 0x000fe20000000000 */
[----:B------:R-:W-:Y:S01]  /*0900*/  MOV R27, 0x1 ;  /* 0x00000001001b7802 */ /* 0x000fe20000000f00 */
[----:B------:R-:W3:Y:S01]  /*0910*/  LDCU.64 UR6, c[0x0][0x3a0] ;  /* 0x00007400ff0677ac */ /* 0x000ee20008000a00 */
[----:B0-----:R-:W-:-:S05]  /*0920*/  IMAD.WIDE.U32 R4, R4, 0x4, R6 ;  /* 0x0000000404047825 */ /* 0x001fca00078e0006 */
[----:B------:R-:W4:Y:S04]  /*0930*/  LDG.E.CONSTANT R7, desc[UR4][R4.64] ;  /* 0x0000000404077981 */ /* 0x000f28000c1e9900 */
[----:B------:R0:W5:Y:S01]  /*0940*/  LDG.E.CONSTANT R6, desc[UR4][R4.64+0x4] ;  /* 0x0000040404067981 */ /* 0x000162000c1e9900 */
[----:B-1----:R-:W1:Y:S01]  /*0950*/  MUFU.RCP R14, R14 ;  /* 0x0000000e000e7308 */ /* 0x002e620000001000 */
[----:B--2---:R-:W-:-:S04]  /*0960*/  IADD3 R15, PT, PT, R15, 0x2, RZ ;  /* 0x000000020f0f7810 */ /* 0x004fc80007ffe0ff */
[CC--:B------:R-:W-:Y:S01]  /*0970*/  @P2 ISETP.GT.U32.AND P3, PT, R15.reuse, R8.reuse, PT ;  /* 0x000000080f00220c */ /* 0x0c0fe20003f64070 */
[C-C-:B------:R-:W-:Y:S01]  /*0980*/  @P2 IMAD R25, R15.reuse, R29, R10.reuse ;  /* 0x0000001d0f192224 */ /* 0x140fe200078e020a */
[CC--:B------:R-:W-:Y:S02]  /*0990*/  @P2 ISETP.GT.U32.AND P1, PT, R15.reuse, R8.reuse, PT ;  /* 0x000000080f00220c */ /* 0x0c0fe40003f24070 */
[----:B0-----:R-:W-:Y:S01]  /*09a0*/  @P2 SEL R4, R15, 0x1, !P3 ;  /* 0x000000010f042807 */ /* 0x001fe20005800000 */
[----:B------:R-:W-:Y:S01]  /*09b0*/  @P2 IMAD R5, R11, R15, R10 ;  /* 0x0000000f0b052224 */ /* 0x000fe200078e020a */
[C---:B------:R-:W-:Y:S02]  /*09c0*/  @P2 ISETP.GT.U32.AND P0, PT, R15.reuse, R8, PT ;  /* 0x000000080f00220c */ /* 0x040fe40003f04070 */
[C---:B------:R-:W-:Y:S01]  /*09d0*/  @P2 SEL R16, R15.reuse, 0x1, !P1 ;  /* 0x000000010f102807 */ /* 0x040fe20004800000 */
[C---:B------:R-:W-:Y:S01]  /*09e0*/  @P2 IMAD R21, R15.reuse, R4, RZ ;  /* 0x000000040f152224 */ /* 0x040fe200078e02ff */
[----:B------:R-:W-:Y:S01]  /*09f0*/  @P2 SEL R13, R10, R5, P3 ;  /* 0x000000050a0d2207 */ /* 0x000fe20001800000 */
[----:B-1----:R-:W-:Y:S01]  /*0a00*/  VIADD R14, R14, 0xffffffe ;  /* 0x0ffffffe0e0e7836 */ /* 0x002fe20000000000 */
[C---:B------:R-:W-:Y:S01]  /*0a10*/  @P2 ISETP.GT.U32.AND P5, PT, R15.reuse, R8, PT ;  /* 0x000000080f00220c */ /* 0x040fe20003fa4070 */
[----:B------:R-:W-:Y:S01]  /*0a20*/  @P2 IMAD R19, R15, R16, RZ ;  /* 0x000000100f132224 */ /* 0x000fe200078e02ff */
[----:B------:R-:W-:Y:S01]  /*0a30*/  ISETP.GT.U32.AND P6, PT, R21, R8, PT ;  /* 0x000000081500720c */ /* 0x000fe20003fc4070 */
[----:B------:R-:W0:Y:S01]  /*0a40*/  F2I.FTZ.U32.TRUNC.NTZ R5, R14 ;  /* 0x0000000e00057305 */ /* 0x000e22000021f000 */
[----:B------:R-:W-:Y:S01]  /*0a50*/  @P2 SEL R12, R15, 0x1, !P0 ;  /* 0x000000010f0c2807 */ /* 0x000fe20004000000 */
[----:B------:R-:W-:Y:S01]  /*0a60*/  IMAD R21, R11, 0x127409f, RZ ;  /* 0x0127409f0b157824 */ /* 0x000fe200078e02ff */
[----:B------:R-:W-:-:S02]  /*0a70*/  @P2 SEL R4, R15, 0x1, !P5 ;  /* 0x000000010f042807 */ /* 0x000fc40006800000 */
[----:B------:R-:W-:Y:S01]  /*0a80*/  IADD3 R16, PT, PT, RZ, -R8, RZ ;  /* 0x80000008ff107210 */ /* 0x000fe20007ffe0ff */
[C---:B------:R-:W-:Y:S01]  /*0a90*/  @P2 IMAD R17, R15.reuse, R12, RZ ;  /* 0x0000000c0f112224 */ /* 0x040fe200078e02ff */
[----:B------:R-:W-:Y:S01]  /*0aa0*/  IADD3 R12, PT, PT, R10, 0x1, RZ ;  /* 0x000000010a0c7810 */ /* 0x000fe20007ffe0ff */
[----:B------:R-:W-:Y:S01]  /*0ab0*/  @P2 IMAD R27, R15, R4, RZ ;  /* 0x000000040f1b2224 */ /* 0x000fe200078e02ff */
[----:B------:R-:W-:Y:S02]  /*0ac0*/  MOV R4, R16 ;  /* 0x0000001000047202 */ /* 0x000fe40000000f00 */
[-C--:B------:R-:W-:Y:S01]  /*0ad0*/  ISETP.GT.U32.AND P3, PT, R19, R8.reuse, PT ;  /* 0x000000081300720c */ /* 0x080fe20003f64070 */
[--C-:B------:R-:W-:Y:S01]  /*0ae0*/  @P2 IMAD R23, R11, R15, R12.reuse ;  /* 0x0000000f0b172224 */ /* 0x100fe200078e020c */
[----:B------:R-:W-:Y:S01]  /*0af0*/  ISETP.GT.U32.AND P4, PT, R17, R8, PT ;  /* 0x000000081100720c */ /* 0x000fe20003f84070 */
[----:B------:R-:W-:Y:S01]  /*0b00*/  HFMA2 R11, -RZ, RZ, 0, 0 ;  /* 0x00000000ff0b7431 */ /* 0x000fe200000001ff */
[----:B------:R-:W-:Y:S01]  /*0b10*/  @P6 LOP3.LUT R13, R21, R10, RZ, 0x3c, !PT ;  /* 0x0000000a150d6212 */ /* 0x000fe200078e3cff */
[----:B0-----:R-:W-:Y:S01]  /*0b20*/  IMAD R17, R4, R5, RZ ;  /* 0x0000000504117224 */ /* 0x001fe200078e02ff */
[----:B------:R-:W-:Y:S01]  /*0b30*/  ISETP.GT.U32.AND P6, PT, R27, R8, PT ;  /* 0x000000081b00720c */ /* 0x000fe20003fc4070 */
[----:B------:R-:W-:Y:S01]  /*0b40*/  @P2 IMAD R29, R15, R29, R12 ;  /* 0x0000001d0f1d2224 */ /* 0x000fe200078e020c */
[----:B------:R-:W-:Y:S01]  /*0b50*/  MOV R4, RZ ;  /* 0x000000ff00047202 */ /* 0x000fe20000000f00 */
[----:B------:R-:W-:Y:S01]  /*0b60*/  IMAD.MOV.U32 R15, RZ, RZ, RZ ;  /* 0x000000ffff0f7224 */ /* 0x000fe200078e00ff */
[----:B------:R-:W-:-:S02]  /*0b70*/  @P2 SEL R11, R10, R25, P1 ;  /* 0x000000190a0b2207 */ /* 0x000fc40000800000 */
[----:B------:R-:W-:Y:S01]  /*0b80*/  @P2 SEL R15, R12, R23, P0 ;  /* 0x000000170c0f2207 */ /* 0x000fe20000000000 */
[----:B------:R-:W-:Y:S01]  /*0b90*/  IMAD.HI.U32 R4, R5, R17, R4 ;  /* 0x0000001105047227 */ /* 0x000fe200078e0004 */
[C---:B------:R-:W-:Y:S02]  /*0ba0*/  IADD3 R17, PT, PT, R21.reuse, 0x127409f, RZ ;  /* 0x0127409f15117810 */ /* 0x040fe40007ffe0ff */
[----:B------:R-:W-:Y:S01]  /*0bb0*/  @P4 LOP3.LUT R15, R21, R12, RZ, 0x3c, !PT ;  /* 0x0000000c150f4212 */ /* 0x000fe200078e3cff */
[----:B------:R-:W-:Y:S01]  /*0bc0*/  IMAD.MOV.U32 R5, RZ, RZ, RZ ;  /* 0x000000ffff057224 */ /* 0x000fe200078e00ff */
[C---:B------:R-:W-:Y:S01]  /*0bd0*/  @P3 LOP3.LUT R11, R17.reuse, R10, RZ, 0x3c, !PT ;  /* 0x0000000a110b3212 */ /* 0x040fe200078e3cff */
[----:B------:R-:W-:Y:S01]  /*0be0*/  IMAD.HI.U32 R14, R4, R13, RZ ;  /* 0x0000000d040e7227 */ /* 0x000fe200078e00ff */
[----:B------:R-:W-:Y:S02]  /*0bf0*/  @P2 SEL R5, R12, R29, P5 ;  /* 0x0000001d0c052207 */ /* 0x000fe40002800000 */
[----:B------:R-:W-:Y:S01]  /*0c00*/  @P6 LOP3.LUT R5, R17, R12, RZ, 0x3c, !PT ;  /* 0x0000000c11056212 */ /* 0x000fe200078e3cff */
[----:B------:R-:W-:Y:S01]  /*0c10*/  IMAD.HI.U32 R12, R4, R11, RZ ;  /* 0x0000000b040c7227 */ /* 0x000fe200078e00ff */
[----:B------:R-:W-:-:S03]  /*0c20*/  IADD3 R14, PT, PT, -R14, RZ, RZ ;  /* 0x000000ff0e0e7210 */ /* 0x000fc60007ffe1ff */
[----:B------:R-:W-:-:S04]  /*0c30*/  IMAD.HI.U32 R10, R4, R15, RZ ;  /* 0x0000000f040a7227 */ /* 0x000fc800078e00ff */
[----:B------:R-:W-:Y:S01]  /*0c40*/  IMAD.HI.U32 R4, R4, R5, RZ ;  /* 0x0000000504047227 */ /* 0x000fe200078e00ff */
[----:B------:R-:W-:-:S03]  /*0c50*/  IADD3 R10, PT, PT, -R10, RZ, RZ ;  /* 0x000000ff0a0a7210 */ /* 0x000fc60007ffe1ff */
[----:B------:R-:W-:Y:S01]  /*0c60*/  IMAD.MOV R12, RZ, RZ, -R12 ;  /* 0x000000ffff0c7224 */ /* 0x000fe200078e0a0c */
[----:B------:R-:W-:Y:S01]  /*0c70*/  IADD3 R4, PT, PT, -R4, RZ, RZ ;  /* 0x000000ff04047210 */ /* 0x000fe20007ffe1ff */
[C---:B------:R-:W-:Y:S02]  /*0c80*/  IMAD R13, R8.reuse, R14, R13 ;  /* 0x0000000e080d7224 */ /* 0x040fe400078e020d */
[C---:B------:R-:W-:Y:S01]  /*0c90*/  IMAD R11, R8.reuse, R12, R11 ;  /* 0x0000000c080b7224 */ /* 0x040fe200078e020b */
[----:B------:R-:W-:Y:S01]  /*0ca0*/  LOP3.LUT R12, RZ, R8, RZ, 0x33, !PT ;  /* 0x00000008ff0c7212 */ /* 0x000fe200078e33ff */
[C---:B------:R-:W-:Y:S01]  /*0cb0*/  IMAD R15, R8.reuse, R10, R15 ;  /* 0x0000000a080f7224 */ /* 0x040fe200078e020f */
[----:B------:R-:W-:Y:S01]  /*0cc0*/  ISETP.GE.U32.AND P0, PT, R13, R8, PT ;  /* 0x000000080d00720c */ /* 0x000fe20003f06070 */
[----:B------:R-:W-:Y:S01]  /*0cd0*/  IMAD R17, R8, R4, R5 ;  /* 0x0000000408117224 */ /* 0x000fe200078e0205 */
[-C--:B------:R-:W-:Y:S01]  /*0ce0*/  ISETP.GE.U32.AND P2, PT, R11, R8.reuse, PT ;  /* 0x000000080b00720c */ /* 0x080fe20003f46070 */
[C---:B------:R-:W-:Y:S01]  /*0cf0*/  FADD R10, -R2.reuse, 1 ;  /* 0x3f800000020a7421 */ /* 0x040fe20000000100 */
[-C--:B------:R-:W-:Y:S01]  /*0d00*/  ISETP.GE.U32.AND P1, PT, R15, R8.reuse, PT ;  /* 0x000000080f00720c */ /* 0x080fe20003f26070 */
[----:B------:R-:W-:Y:S01]  /*0d10*/  FADD R5, -R9, 1 ;  /* 0x3f80000009057421 */ /* 0x000fe20000000100 */
[----:B------:R-:W-:Y:S01]  /*0d20*/  ISETP.GE.U32.AND P3, PT, R17, R8, PT ;  /* 0x000000081100720c */ /* 0x000fe20003f66070 */
[C---:B------:R-:W-:Y:S01]  /*0d30*/  FMUL R4, R9.reuse, R2 ;  /* 0x0000000209047220 */ /* 0x040fe20000400000 */
[-C--:B------:R-:W-:Y:S01]  /*0d40*/  FMUL R9, R9, R10.reuse ;  /* 0x0000000a09097220 */ /* 0x080fe20000400000 */
[----:B------:R-:W-:Y:S01]  /*0d50*/  FMUL R10, R5, R10 ;  /* 0x0000000a050a7220 */ /* 0x000fe20000400000 */
[----:B------:R-:W-:-:S03]  /*0d60*/  FMUL R5, R2, R5 ;  /* 0x0000000502057220 */ /* 0x000fc60000400000 */
[C---:B------:R-:W-:Y:S02]  /*0d70*/  @P0 IADD3 R13, PT, PT, -R8.reuse, R13, RZ ;  /* 0x0000000d080d0210 */ /* 0x040fe40007ffe1ff */
[----:B------:R-:W-:Y:S02]  /*0d80*/  @P2 IMAD.IADD R11, R11, 0x1, -R8 ;  /* 0x000000010b0b2824 */ /* 0x000fe400078e0a08 */
[-C--:B------:R-:W-:Y:S02]  /*0d90*/  ISETP.GE.U32.AND P0, PT, R13, R8.reuse, PT ;  /* 0x000000080d00720c */ /* 0x080fe40003f06070 */
[C---:B------:R-:W-:Y:S02]  /*0da0*/  @P1 IADD3 R15, PT, PT, -R8.reuse, R15, RZ ;  /* 0x0000000f080f1210 */ /* 0x040fe40007ffe1ff */
[----:B------:R-:W-:Y:S02]  /*0db0*/  @P3 IADD3 R17, PT, PT, -R8, R17, RZ ;  /* 0x0000001108113210 */ /* 0x000fe40007ffe1ff */
[----:B------:R-:W-:-:S02]  /*0dc0*/  ISETP.GE.U32.AND P3, PT, R11, R8, PT ;  /* 0x000000080b00720c */ /* 0x000fc40003f66070 */
[-C--:B------:R-:W-:Y:S02]  /*0dd0*/  ISETP.GE.U32.AND P2, PT, R15, R8.reuse, PT ;  /* 0x000000080f00720c */ /* 0x080fe40003f46070 */
[----:B------:R-:W-:Y:S02]  /*0de0*/  ISETP.GE.U32.AND P4, PT, R17, R8, PT ;  /* 0x000000081100720c */ /* 0x000fe40003f86070 */
[C---:B------:R-:W-:Y:S02]  /*0df0*/  ISETP.NE.U32.AND P1, PT, R8.reuse, RZ, PT ;  /* 0x000000ff0800720c */ /* 0x040fe40003f25070 */
[----:B------:R-:W-:-:S04]  /*0e00*/  @P0 IADD3 R13, PT, PT, -R8, R13, RZ ;  /* 0x0000000d080d0210 */ /* 0x000fc80007ffe1ff */
[----:B------:R-:W-:Y:S01]  /*0e10*/  SEL R13, R12, R13, !P1 ;  /* 0x0000000d0c0d7207 */ /* 0x000fe20004800000 */
[----:B------:R-:W-:Y:S02]  /*0e20*/  @P3 IMAD.IADD R11, R11, 0x1, -R8 ;  /* 0x000000010b0b3824 */ /* 0x000fe400078e0a08 */
[C---:B------:R-:W-:Y:S02]  /*0e30*/  @P2 IADD3 R15, PT, PT, -R8.reuse, R15, RZ ;  /* 0x0000000f080f2210 */ /* 0x040fe40007ffe1ff */
[----:B------:R-:W-:Y:S02]  /*0e40*/  @P4 IADD3 R17, PT, PT, -R8, R17, RZ ;  /* 0x0000001108114210 */ /* 0x000fe40007ffe1ff */
[----:B------:R-:W-:Y:S02]  /*0e50*/  LEA R2, R13, R0, 0x3 ;  /* 0x000000000d027211 */ /* 0x000fe400078e18ff */
[C---:B------:R-:W-:Y:S02]  /*0e60*/  SEL R11, R12.reuse, R11, !P1 ;  /* 0x0000000b0c0b7207 */ /* 0x040fe40004800000 */
[----:B------:R-:W-:-:S02]  /*0e70*/  SEL R15, R12, R15, !P1 ;  /* 0x0000000f0c0f7207 */ /* 0x000fc40004800000 */
[----:B------:R-:W-:Y:S01]  /*0e80*/  SEL R17, R12, R17, !P1 ;  /* 0x000000110c117207 */ /* 0x000fe20004800000 */
[----:B------:R-:W-:Y:S01]  /*0e90*/  IMAD R12, R11, 0x8, R0 ;  /* 0x000000080b0c7824 */ /* 0x000fe200078e0200 */
[----:B------:R-:W-:Y:S02]  /*0ea0*/  IADD3 R13, P0, PT, R3, R2, RZ ;  /* 0x00000002030d7210 */ /* 0x000fe40007f1e0ff */
[-C--:B------:R-:W-:Y:S02]  /*0eb0*/  LEA R8, R15, R0.reuse, 0x3 ;  /* 0x000000000f087211 */ /* 0x080fe400078e18ff */
[----:B------:R-:W-:Y:S02]  /*0ec0*/  LEA R0, R17, R0, 0x3 ;  /* 0x0000000011007211 */ /* 0x000fe400078e18ff */
[----:B------:R-:W-:Y:S02]  /*0ed0*/  IADD3.X R14, PT, PT, RZ, RZ, RZ, P0, !PT ;  /* 0x000000ffff0e7210 */ /* 0x000fe400007fe4ff */
[----:B---3--:R-:W-:-:S02]  /*0ee0*/  LEA R2, P0, R13, UR6, 0x2 ;  /* 0x000000060d027c11 */ /* 0x008fc4000f8010ff */
[C---:B------:R-:W-:Y:S02]  /*0ef0*/  IADD3 R17, P1, PT, R3.reuse, R8, RZ ;  /* 0x0000000803117210 */ /* 0x040fe40007f3e0ff */
[C---:B------:R-:W-:Y:S02]  /*0f00*/  IADD3 R8, P2, PT, R3.reuse, R12, RZ ;  /* 0x0000000c03087210 */ /* 0x040fe40007f5e0ff */
[----:B------:R-:W-:Y:S02]  /*0f10*/  IADD3 R0, P3, PT, R3, R0, RZ ;  /* 0x0000000003007210 */ /* 0x000fe40007f7e0ff */
[----:B------:R-:W-:Y:S01]  /*0f20*/  LEA.HI.X R3, R13, UR7, R14, 0x2, P0 ;  /* 0x000000070d037c11 */ /* 0x000fe200080f140e */
[----:B------:R-:W-:Y:S01]  /*0f30*/  IMAD.X R15, RZ, RZ, RZ, P2 ;  /* 0x000000ffff0f7224 */ /* 0x000fe200010e06ff */
[----:B------:R-:W-:Y:S02]  /*0f40*/  IADD3.X R18, PT, PT, RZ, RZ, RZ, P1, !PT ;  /* 0x000000ffff127210 */ /* 0x000fe40000ffe4ff */
[----:B------:R-:W-:-:S02]  /*0f50*/  LEA R16, P0, R17, UR6, 0x2 ;  /* 0x0000000611107c11 */ /* 0x000fc4000f8010ff */
[----:B------:R-:W-:Y:S02]  /*0f60*/  LEA R14, P1, R8, UR6, 0x2 ;  /* 0x00000006080e7c11 */ /* 0x000fe4000f8210ff */
[----:B------:R-:W-:Y:S02]  /*0f70*/  IADD3.X R13, PT, PT, RZ, RZ, RZ, P3, !PT ;  /* 0x000000ffff0d7210 */ /* 0x000fe40001ffe4ff */
[----:B------:R-:W-:Y:S02]  /*0f80*/  LEA R12, P2, R0, UR6, 0x2 ;  /* 0x00000006000c7c11 */ /* 0x000fe4000f8410ff */
[----:B------:R-:W-:Y:S02]  /*0f90*/  LEA.HI.X R17, R17, UR7, R18, 0x2, P0 ;  /* 0x0000000711117c11 */ /* 0x000fe400080f1412 */
[----:B------:R-:W-:Y:S02]  /*0fa0*/  LEA.HI.X R15, R8, UR7, R15, 0x2, P1 ;  /* 0x00000007080f7c11 */ /* 0x000fe400088f140f */
[----:B------:R-:W-:Y:S01]  /*0fb0*/  LEA.HI.X R13, R0, UR7, R13, 0x2, P2 ;  /* 0x00000007000d7c11 */ /* 0x000fe200090f140d */
[C---:B----4-:R-:W-:Y:S01]  /*0fc0*/  FMUL R11, R10.reuse, R7 ;  /* 0x000000070a0b7220 */ /* 0x050fe20000400000 */
[CC--:B------:R-:W-:Y:S01]  /*0fd0*/  FMUL R21, R7.reuse, R9.reuse ;  /* 0x0000000907157220 */ /* 0x0c0fe20000400000 */
[----:B-----5:R-:W-:Y:S01]  /*0fe0*/  FMUL R19, R10, R6 ;  /* 0x000000060a137220 */ /* 0x020fe20000400000 */
[C---:B------:R-:W-:Y:S01]  /*0ff0*/  FMUL R9, R6.reuse, R9 ;  /* 0x0000000906097220 */ /* 0x040fe20000400000 */
[CC--:B------:R-:W-:Y:S01]  /*1000*/  FMUL R23, R7.reuse, R5.reuse ;  /* 0x0000000507177220 */ /* 0x0c0fe20000400000 */
[----:B------:R-:W-:Y:S01]  /*1010*/  REDG.E.ADD.F32.FTZ.RN.STRONG.GPU desc[UR4][R2.64], R11 ;  /* 0x0000000b020079a6 */ /* 0x000fe2000c12f304 */
[C---:B------:R-:W-:Y:S01]  /*1020*/  FMUL R5, R6.reuse, R5 ;  /* 0x0000000506057220 */ /* 0x040fe20000400000 */
[-C--:B------:R-:W-:Y:S01]  /*1030*/  FMUL R7, R7, R4.reuse ;  /* 0x0000000407077220 */ /* 0x080fe20000400000 */
[----:B------:R-:W-:Y:S01]  /*1040*/  FMUL R25, R6, R4 ;  /* 0x0000000406197220 */ /* 0x000fe20000400000 */
        /* <DEDUP_REMOVED lines=8> */
.L_x_89:
[----:B------:R-:W0:Y:S01]  /*10d0*/  LDC.64 R6, c[0x0][0x380] ;  /* 0x0000e000ff067b82 */ /* 0x000e220000000a00 */
[----:B------:R-:W1:Y:S01]  /*10e0*/  LDCU.64 UR6, c[0x0][0x3a0] ;  /* 0x00007400ff0677ac */ /* 0x000e620008000a00 */
[----:B0-----:R-:W-:-:S05]  /*10f0*/  IMAD.WIDE.U32 R6, R4, 0x4, R6 ;  /* 0x0000000404067825 */ /* 0x001fca00078e0006 */
[----:B------:R-:W2:Y:S04]  /*1100*/  LDG.E.CONSTANT R17, desc[UR4][R6.64] ;  /* 0x0000000406117981 */ /* 0x000ea8000c1e9900 */
[----:B------:R0:W3:Y:S01]  /*1110*/  LDG.E.CONSTANT R19, desc[UR4][R6.64+0x4] ;  /* 0x0000040406137981 */ /* 0x0000e2000c1e9900 */
[----:B------:R-:W-:Y:S01]  /*1120*/  IADD3 R3, P0, PT, R0, R3, RZ ;  /* 0x0000000300037210 */ /* 0x000fe20007f1e0ff */
[----:B------:R-:W-:Y:S01]  /*1130*/  FADD R11, -R9, 1 ;  /* 0x3f800000090b7421 */ /* 0x000fe20000000100 */
[----:B------:R-:W-:Y:S02]  /*1140*/  FADD R10, -R2, 1 ;  /* 0x3f800000020a7421 */ /* 0x000fe40000000100 */
[----:B------:R-:W-:Y:S02]  /*1150*/  IADD3.X R8, PT, PT, RZ, RZ, RZ, P0, !PT ;  /* 0x000000ffff087210 */ /* 0x000fe400007fe4ff */
[----:B-1----:R-:W-:Y:S01]  /*1160*/  LEA R4, P0, R3, UR6, 0x2 ;  /* 0x0000000603047c11 */ /* 0x002fe2000f8010ff */
[----:B------:R-:W-:Y:S01]  /*1170*/  FMUL R0, R11, R10 ;  /* 0x0000000a0b007220 */ /* 0x000fe20000400000 */
[----:B0-----:R-:W-:-:S02]  /*1180*/  FMUL R6, R9, R2 ;  /* 0x0000000209067220 */ /* 0x001fc40000400000 */
[----:B------:R-:W-:Y:S01]  /*1190*/  LEA.HI.X R5, R3, UR7, R8, 0x2, P0 ;  /* 0x0000000703057c11 */ /* 0x000fe200080f1408 */
[----:B------:R-:W-:Y:S01]  /*11a0*/  FMUL R8, R9, R10 ;  /* 0x0000000a09087220 */ /* 0x000fe20000400000 */
[----:B------:R-:W-:Y:S01]  /*11b0*/  FMUL R2, R2, R11 ;  /* 0x0000000b02027220 */ /* 0x000fe20000400000 */
[C---:B--2---:R-:W-:Y:S02]  /*11c0*/  FMUL R3, R17.reuse, R0 ;  /* 0x0000000011037220 */ /* 0x044fe40000400000 */
[----:B------:R-:W-:Y:S01]  /*11d0*/  FMUL R9, R17, R8 ;  /* 0x0000000811097220 */ /* 0x000fe20000400000 */
[C---:B---3--:R-:W-:Y:S01]  /*11e0*/  FMUL R7, R19.reuse, R0 ;  /* 0x0000000013077220 */ /* 0x048fe20000400000 */
[----:B------:R-:W-:Y:S01]  /*11f0*/  FMUL R11, R19, R8 ;  /* 0x00000008130b7220 */ /* 0x000fe20000400000 */
[-C--:B------:R-:W-:Y:S01]  /*1200*/  FMUL R13, R17, R2.reuse ;  /* 0x00000002110d7220 */ /* 0x080fe20000400000 */
[----:B------:R-:W-:Y:S01]  /*1210*/  REDG.E.ADD.F32.FTZ.RN.STRONG.GPU desc[UR4][R4.64], R3 ;  /* 0x00000003040079a6 */ /* 0x000fe2000c12f304 */
[----:B------:R-:W-:Y:S01]  /*1220*/  FMUL R15, R19, R2 ;  /* 0x00000002130f7220 */ /* 0x000fe20000400000 */
        /* <DEDUP_REMOVED lines=10> */
.L_x_88:
        /* <DEDUP_REMOVED lines=15> */
[----:B------:R-:W-:-:S04]  /*13c0*/  FMUL R12, R12, -0.6666666865348815918 ;  /* 0xbf2aaaab0c0c7820 */ /* 0x000fc80000400000 */
[----:B------:R-:W4:Y:S02]  /*13d0*/  MUFU.EX2 R17, R12 ;  /* 0x0000000c00117308 */ /* 0x000f240000000800 */
[----:B----4-:R-:W-:-:S04]  /*13e0*/  FMUL R14, |R8|, R17 ;  /* 0x00000011080e7220 */ /* 0x010fc80000400200 */
        /* <DEDUP_REMOVED lines=9> */
[----:B------:R0:W4:Y:S02]  /*1480*/  F2I.FTZ.U32.TRUNC.NTZ R13, R12 ;  /* 0x0000000c000d7305 */ /* 0x000124000021f000 */
[----:B0-----:R-:W-:Y:S02]  /*1490*/  HFMA2 R12, -RZ, RZ, 0, 0 ;  /* 0x00000000ff0c7431 */ /* 0x001fe400000001ff */
[----:B----4-:R-:W-:-:S04]  /*14a0*/  IMAD R17, R17, R13, RZ ;  /* 0x0000000d11117224 */ /* 0x010fc800078e02ff */
[----:B------:R-:W-:-:S06]  /*14b0*/  IMAD.HI.U32 R13, R13, R17, R12 ;  /* 0x000000110d0d7227 */ /* 0x000fcc00078e000c */
[----:B------:R-:W-:-:S04]  /*14c0*/  IMAD.HI.U32 R8, R13, R10, RZ ;  /* 0x0000000a0d087227 */ /* 0x000fc800078e00ff */
[----:B------:R-:W-:-:S04]  /*14d0*/  IMAD.HI.U32 R7, R13, R11, RZ ;  /* 0x0000000b0d077227 */ /* 0x000fc800078e00ff */
[----:B------:R-:W-:-:S04]  /*14e0*/  IMAD.HI.U32 R14, R13, R16, RZ ;  /* 0x000000100d0e7227 */ /* 0x000fc800078e00ff */
[----:B------:R-:W-:Y:S01]  /*14f0*/  IMAD.HI.U32 R13, R13, R18, RZ ;  /* 0x000000120d0d7227 */ /* 0x000fe200078e00ff */
[----:B------:R-:W-:-:S03]  /*1500*/  IADD3 R17, PT, PT, -R14, RZ, RZ ;  /* 0x000000ff0e117210 */ /* 0x000fc60007ffe1ff */
[----:B------:R-:W-:Y:S01]  /*1510*/  FADD R14, -R2, 1 ;  /* 0x3f800000020e7421 */ /* 0x000fe20000000100 */
[----:B------:R-:W-:Y:S01]  /*1520*/  IMAD.MOV R15, RZ, RZ, -R8 ;  /* 0x000000ffff0f7224 */ /* 0x000fe200078e0a08 */
[----:B------:R-:W-:Y:S02]  /*1530*/  IADD3 R8, PT, PT, -R7, RZ, RZ ;  /* 0x000000ff07087210 */ /* 0x000fe40007ffe1ff */
[----:B------:R-:W-:Y:S01]  /*1540*/  IADD3 R19, PT, PT, -R13, RZ, RZ ;  /* 0x000000ff0d137210 */ /* 0x000fe20007ffe1ff */
[C---:B------:R-:W-:Y:S02]  /*1550*/  IMAD R7, R6.reuse, R15, R10 ;  /* 0x0000000f06077224 */ /* 0x040fe400078e020a */
[C---:B------:R-:W-:Y:S01]  /*1560*/  IMAD R11, R6.reuse, R8, R11 ;  /* 0x00000008060b7224 */ /* 0x040fe200078e020b */
[-C--:B------:R-:W-:Y:S01]  /*1570*/  LOP3.LUT R8, RZ, R6.reuse, RZ, 0x33, !PT ;  /* 0x00000006ff087212 */ /* 0x080fe200078e33ff */
[C---:B------:R-:W-:Y:S01]  /*1580*/  IMAD R13, R6.reuse, R17, R16 ;  /* 0x00000011060d7224 */ /* 0x040fe200078e0210 */
[-C--:B------:R-:W-:Y:S01]  /*1590*/  ISETP.GE.U32.AND P0, PT, R7, R6.reuse, PT ;  /* 0x000000060700720c */ /* 0x080fe20003f06070 */
[----:B------:R-:W-:Y:S01]  /*15a0*/  IMAD R17, R6, R19, R18 ;  /* 0x0000001306117224 */ /* 0x000fe200078e0212 */
[----:B------:R-:W-:-:S02]  /*15b0*/  ISETP.GE.U32.AND P1, PT, R11, R6, PT ;  /* 0x000000060b00720c */ /* 0x000fc40003f26070 */
[-C--:B------:R-:W-:Y:S02]  /*15c0*/  ISETP.GE.U32.AND P2, PT, R13, R6.reuse, PT ;  /* 0x000000060d00720c */ /* 0x080fe40003f46070 */
[----:B------:R-:W-:-:S07]  /*15d0*/  ISETP.GE.U32.AND P3, PT, R17, R6, PT ;  /* 0x000000061100720c */ /* 0x000fce0003f66070 */
        /* <DEDUP_REMOVED lines=9> */
[----:B------:R-:W-:Y:S02]  /*1670*/  @P0 IMAD.IADD R7, R7, 0x1, -R6 ;  /* 0x0000000107070824 */ /* 0x000fe400078e0a06 */
        /* <DEDUP_REMOVED lines=8> */
[C---:B------:R-:W-:Y:S02]  /*1700*/  IMAD R11, R6.reuse, R11, R15 ;  /* 0x0000000b060b7224 */ /* 0x040fe400078e020f */
[C---:B------:R-:W-:Y:S02]  /*1710*/  IMAD R17, R6.reuse, R8, R7 ;  /* 0x0000000806117224 */ /* 0x040fe400078e0207 */
[----:B------:R-:W-:Y:S01]  /*1720*/  FMUL R7, R9, R14 ;  /* 0x0000000e09077220 */ /* 0x000fe20000400000 */
[----:B------:R-:W-:-:S02]  /*1730*/  IMAD R19, R6, R8, R15 ;  /* 0x0000000806137224 */ /* 0x000fc400078e020f */
[----:B------:R-:W-:Y:S01]  /*1740*/  FADD R15, -R9, 1 ;  /* 0x3f800000090f7421 */ /* 0x000fe20000000100 */
[----:B------:R-:W-:Y:S01]  /*1750*/  IMAD R8, R13, 0x8, R0 ;  /* 0x000000080d087824 */ /* 0x000fe200078e0200 */
[----:B------:R-:W-:Y:S01]  /*1760*/  LEA R10, R17, R0, 0x3 ;  /* 0x00000000110a7211 */ /* 0x000fe200078e18ff */
[----:B------:R-:W-:Y:S01]  /*1770*/  FMUL R6, R9, R2 ;  /* 0x0000000209067220 */ /* 0x000fe20000400000 */
[----:B------:R-:W-:Y:S01]  /*1780*/  FMUL R14, R15, R14 ;  /* 0x0000000e0f0e7220 */ /* 0x000fe20000400000 */
[----:B------:R-:W-:Y:S01]  /*1790*/  FMUL R15, R2, R15 ;  /* 0x0000000f020f7220 */ /* 0x000fe20000400000 */
[----:B------:R-:W-:Y:S02]  /*17a0*/  IADD3 R12, P0, PT, R3, R8, RZ ;  /* 0x00000008030c7210 */ /* 0x000fe40007f1e0ff */
[-C--:B------:R-:W-:Y:S02]  /*17b0*/  LEA R8, R11, R0.reuse, 0x3 ;  /* 0x000000000b087211 */ /* 0x080fe400078e18ff */
[----:B------:R-:W-:Y:S01]  /*17c0*/  LEA R0, R19, R0, 0x3 ;  /* 0x0000000013007211 */ /* 0x000fe200078e18ff */
[----:B------:R-:W-:Y:S01]  /*17d0*/  IMAD.X R13, RZ, RZ, RZ, P0 ;  /* 0x000000ffff0d7224 */ /* 0x000fe200000e06ff */
[----:B-1----:R-:W-:-:S02]  /*17e0*/  LEA R2, P0, R12, UR6, 0x2 ;  /* 0x000000060c027c11 */ /* 0x002fc4000f8010ff */
[C---:B------:R-:W-:Y:S02]  /*17f0*/  IADD3 R9, P1, PT, R3.reuse, R8, RZ ;  /* 0x0000000803097210 */ /* 0x040fe40007f3e0ff */
[C---:B------:R-:W-:Y:S02]  /*1800*/  IADD3 R11, P2, PT, R3.reuse, R10, RZ ;  /* 0x0000000a030b7210 */ /* 0x040fe40007f5e0ff */
[----:B------:R-:W-:Y:S02]  /*1810*/  IADD3 R0, P3, PT, R3, R0, RZ ;  /* 0x0000000003007210 */ /* 0x000fe40007f7e0ff */
[----:B------:R-:W-:Y:S02]  /*1820*/  LEA.HI.X R3, R12, UR7, R13, 0x2, P0 ;  /* 0x000000070c037c11 */ /* 0x000fe400080f140d */
[----:B------:R-:W-:Y:S02]  /*1830*/  IADD3.X R18, PT, PT, RZ, RZ, RZ, P1, !PT ;  /* 0x000000ffff127210 */ /* 0x000fe40000ffe4ff */
[----:B------:R-:W-:-:S02]  /*1840*/  LEA R8, P0, R9, UR6, 0x2 ;  /* 0x0000000609087c11 */ /* 0x000fc4000f8010ff */
[----:B------:R-:W-:Y:S02]  /*1850*/  IADD3.X R16, PT, PT, RZ, RZ, RZ, P2, !PT ;  /* 0x000000ffff107210 */ /* 0x000fe400017fe4ff */
[----:B------:R-:W-:Y:S02]  /*1860*/  LEA R10, P1, R11, UR6, 0x2 ;  /* 0x000000060b0a7c11 */ /* 0x000fe4000f8210ff */
[----:B------:R-:W-:Y:S02]  /*1870*/  IADD3.X R13, PT, PT, RZ, RZ, RZ, P3, !PT ;  /* 0x000000ffff0d7210 */ /* 0x000fe40001ffe4ff */
[----:B------:R-:W-:Y:S02]  /*1880*/  LEA R12, P2, R0, UR6, 0x2 ;  /* 0x00000006000c7c11 */ /* 0x000fe4000f8410ff */
[----:B------:R-:W-:Y:S02]  /*1890*/  LEA.HI.X R9, R9, UR7, R18, 0x2, P0 ;  /* 0x0000000709097c11 */ /* 0x000fe400080f1412 */
[----:B------:R-:W-:-:S02]  /*18a0*/  LEA.HI.X R11, R11, UR7, R16, 0x2, P1 ;  /* 0x000000070b0b7c11 */ /* 0x000fc400088f1410 */
[----:B------:R-:W-:Y:S01]  /*18b0*/  LEA.HI.X R13, R0, UR7, R13, 0x2, P2 ;  /* 0x00000007000d7c11 */ /* 0x000fe200090f140d */
[CC--:B--2---:R-:W-:Y:S01]  /*18c0*/  FMUL R17, R4.reuse, R14.reuse ;  /* 0x0000000e04117220 */ /* 0x0c4fe20000400000 */
[CC--:B------:R-:W-:Y:S01]  /*18d0*/  FMUL R21, R4.reuse, R7.reuse ;  /* 0x0000000704157220 */ /* 0x0c0fe20000400000 */
[C---:B---3--:R-:W-:Y:S01]  /*18e0*/  FMUL R19, R5.reuse, R14 ;  /* 0x0000000e05137220 */ /* 0x048fe20000400000 */
        /* <DEDUP_REMOVED lines=14> */
.L_x_90:
        /* <DEDUP_REMOVED lines=11> */
.L_x_361:


//--------------------- .text._Z21kernel_input_backwardILj2ELj4EEvPKfS1_Pfjjj --------------------------
	.section	.text._Z21kernel_input_backwardILj2ELj4EEvPKfS1_Pfjjj,"ax",@progbits
	.align	128
        .global         _Z21kernel_input_backwardILj2ELj4EEvPKfS1_Pfjjj
        .type           _Z21kernel_input_backwardILj2ELj4EEvPKfS1_Pfjjj,@function
        .size           _Z21kernel_input_backwardILj2ELj4EEvPKfS1_Pfjjj,(.L_x_362 - _Z21kernel_input_backwardILj2ELj4EEvPKfS1_Pfjjj)
        .other          _Z21kernel_input_backwardILj2ELj4EEvPKfS1_Pfjjj,@"STO_CUDA_ENTRY STV_DEFAULT"
_Z21kernel_input_backwardILj2ELj4EEvPKfS1_Pfjjj:
.text._Z21kernel_input_backwardILj2ELj4EEvPKfS1_Pfjjj:
        /* <DEDUP_REMOVED lines=9> */
[----:B------:R-:W0:Y:S01]  /*0090*/  S2R R3, SR_CTAID.Y ;  /* 0x0000000000037919 */ /* 0x000e220000002600 */
[----:B------:R-:W1:Y:S01]  /*00a0*/  LDCU UR5, c[0x0][0x3a0] ;  /* 0x00007400ff0577ac */ /* 0x000e620008000800 */
[----:B------:R-:W-:Y:S02]  /*00b0*/  SHF.R.U32.HI R2, RZ, 0x1, R0 ;  /* 0x00000001ff027819 */ /* 0x000fe40000011600 */
[----:B-1----:R-:W-:-:S03]  /*00c0*/  ISETP.NE.AND P0, PT, RZ, UR5, PT ;  /* 0x00000005ff007c0c */ /* 0x002fc6000bf05270 */
[C---:B0-----:R-:W-:Y:S02]  /*00d0*/  IMAD R4, R3.reuse, UR6, R2 ;  /* 0x0000000603047c24 */ /* 0x041fe4000f8e0202 */
[----:B------:R-:W-:-:S08]  /*00e0*/  IMAD R3, R3, UR4, RZ ;  /* 0x0000000403037c24 */ /* 0x000fd0000f8e02ff */
        /* <DEDUP_REMOVED lines=8> */
[----:B------:R-:W-:Y:S01]  /*0170*/  UISETP.NE.AND UP0, UPT, UR5, 0x1, UPT ;  /* 0x000000010500788c */ /* 0x000fe2000bf05270 */
[----:B------:R-:W-:Y:S02]  /*0180*/  IMAD.SHL.U32 R11, R0, 0x4, RZ ;  /* 0x00000004000b7824 */ /* 0x000fe400078e00ff */
[----:B------:R-:W-:Y:S02]  /*0190*/  HFMA2 R10, -RZ, RZ, 0, 0 ;  /* 0x00000000ff0a7431 */ /* 0x000fe400000001ff */
[----:B------:R-:W-:Y:S01]  /*01a0*/  IMAD R4, R4, UR5, RZ ;  /* 0x0000000504047c24 */ /* 0x000fe2000f8e02ff */
[----:B------:R-:W-:-:S03]  /*01b0*/  LOP3.LUT R11, R11, 0x4, RZ, 0xc0, !PT ;  /* 0x000000040b0b7812 */ /* 0x000fc600078ec0ff */
[C---:B------:R-:W-:Y:S02]  /*01c0*/  IMAD.SHL.U32 R13, R4.reuse, 0x4, RZ ;  /* 0x00000004040d7824 */ /* 0x040fe400078e00ff */
[----:B------:R-:W-:Y:S01]  /*01d0*/  IMAD.SHL.U32 R15, R4, 0x8, RZ ;  /* 0x00000008040f7824 */ /* 0x000fe200078e00ff */
[----:B0-----:R-:W-:Y:S06]  /*01e0*/  BRA.U !UP0, `(.L_x_91) ;  /* 0x0000000108c07547 */ /* 0x001fec000b800000 */
[----:B------:R-:W-:Y:S01]  /*01f0*/  ULOP3.LUT UR4, UR5, 0xfffffffe, URZ, 0xc0, !UPT ;  /* 0xfffffffe05047892 */ /* 0x000fe2000f8ec0ff */
[----:B------:R-:W-:Y:S01]  /*0200*/  MOV R0, R11 ;  /* 0x0000000b00007202 */ /* 0x000fe20000000f00 */
[----:B------:R-:W0:Y:S02]  /*0210*/  LDCU.128 UR12, c[0x0][0x380] ;  /* 0x00007000ff0c77ac */ /* 0x000e240008000c00 */
[----:B------:R-:W-:Y:S02]  /*0220*/  UIADD3 UR6, UPT, UPT, -UR4, URZ, URZ ;  /* 0x000000ff04067290 */ /* 0x000fe4000fffe1ff */
[----:B------:R-:W-:Y:S01]  /*0230*/  IMAD.U32 R10, RZ, RZ, UR4 ;  /* 0x00000004ff0a7e24 */ /* 0x000fe2000f8e00ff */
[----:B------:R-:W-:-:S09]  /*0240*/  UMOV UR4, URZ ;  /* 0x000000ff00047c82 */ /* 0x000fd20008000000 */
.L_x_92:
        /* <DEDUP_REMOVED lines=42> */
.L_x_91:
[----:B------:R-:W-:-:S04]  /*04f0*/  ULOP3.LUT UR4, UR5, 0x1, URZ, 0xc0, !UPT ;  /* 0x0000000105047892 */ /* 0x000fc8000f8ec0ff */
[----:B------:R-:W-:-:S09]  /*0500*/  UISETP.NE.U32.AND UP0, UPT, UR4, 0x1, UPT ;  /* 0x000000010400788c */ /* 0x000fd2000bf05070 */
[----:B------:R-:W-:Y:S05]  /*0510*/  BRA.U UP0, `(.L_x_93) ;  /* 0x0000000100587547 */ /* 0x000fea000b800000 */
[----:B------:R-:W0:Y:S01]  /*0520*/  LDCU.128 UR4, c[0x0][0x380] ;  /* 0x00007000ff0477ac */ /* 0x000e220008000c00 */
[C---:B------:R-:W-:Y:S02]  /*0530*/  LEA R0, R10.reuse, R11, 0x3 ;  /* 0x0000000b0a007211 */ /* 0x040fe400078e18ff */
[----:B------:R-:W-:Y:S02]  /*0540*/  LEA R10, P2, R10, R13, 0x2 ;  /* 0x0000000d0a0a7211 */ /* 0x000fe400078410ff */
[----:B------:R-:W-:-:S03]  /*0550*/  IADD3 R0, P1, PT, R15, R0, RZ ;  /* 0x000000000f007210 */ /* 0x000fc60007f3e0ff */
[----:B------:R-:W-:Y:S01]  /*0560*/  IMAD.X R7, RZ, RZ, RZ, P2 ;  /* 0x000000ffff077224 */ /* 0x000fe200010e06ff */
[----:B------:R-:W-:Y:S02]  /*0570*/  IADD3.X R5, PT, PT, RZ, RZ, RZ, P1, !PT ;  /* 0x000000ffff057210 */ /* 0x000fe40000ffe4ff */
        /* <DEDUP_REMOVED lines=16> */
.L_x_93:
[----:B-----5:R-:W-:Y:S01]  /*0680*/  STG.E desc[UR8][R2.64], R23 ;  /* 0x0000001702007986 */ /* 0x020fe2000c101908 */
[----:B------:R-:W-:Y:S05]  /*0690*/  EXIT ;  /* 0x000000000000794d */ /* 0x000fea0003800000 */
.L_x_94:
        /* <DEDUP_REMOVED lines=14> */
.L_x_362:


//--------------------- .text._Z20kernel_grid_backwardILj2ELj4ELj2EEvPKfS1_S1_PKiPffjjjjj --------------------------
	.section	.text._Z20kernel_grid_backwardILj2ELj4ELj2EEvPKfS1_S1_PKiPffjjjjj,"ax",@progbits
	.align	128
        .global         _Z20kernel_grid_backwardILj2ELj4ELj2EEvPKfS1_S1_PKiPffjjjjj
        .type           _Z20kernel_grid_backwardILj2ELj4ELj2EEvPKfS1_S1_PKiPffjjjjj,@function
        .size           _Z20kernel_grid_backwardILj2ELj4ELj2EEvPKfS1_S1_PKiPffjjjjj,(.L_x_363 - _Z20kernel_grid_backwardILj2ELj4ELj2EEvPKfS1_S1_PKiPffjjjjj)
        .other          _Z20kernel_grid_backwardILj2ELj4ELj2EEvPKfS1_S1_PKiPffjjjjj,@"STO_CUDA_ENTRY STV_DEFAULT"
_Z20kernel_grid_backwardILj2ELj4ELj2EEvPKfS1_S1_PKiPffjjjjj:
.text._Z20kernel_grid_backwardILj2ELj4ELj2EEvPKfS1_S1_PKiPffjjjjj:
        /* <DEDUP_REMOVED lines=115> */
.L_x_95:
        /* <DEDUP_REMOVED lines=154> */
.L_x_97:
        /* <DEDUP_REMOVED lines=32> */
.L_x_96:
        /* <DEDUP_REMOVED lines=112> */
.L_x_98:
        /* <DEDUP_REMOVED lines=11> */
.L_x_363:


//--------------------- .text._Z21kernel_input_backwardILj2ELj2EEvPKfS1_Pfjjj --------------------------
	.section	.text._Z21kernel_input_backwardILj2ELj2EEvPKfS1_Pfjjj,"ax",@progbits
	.align	128
        .global         _Z21kernel_input_backwardILj2ELj2EEvPKfS1_Pfjjj
        .type           _Z21kernel_input_backwardILj2ELj2EEvPKfS1_Pfjjj,@function
        .size           _Z21kernel_input_backwardILj2ELj2EEvPKfS1_Pfjjj,(.L_x_364 - _Z21kernel_input_backwardILj2ELj2EEvPKfS1_Pfjjj)
        .other          _Z21kernel_input_backwardILj2ELj2EEvPKfS1_Pfjjj,@"STO_CUDA_ENTRY STV_DEFAULT"
_Z21kernel_input_backwardILj2ELj2EEvPKfS1_Pfjjj:
.text._Z21kernel_input_backwardILj2ELj2EEvPKfS1_Pfjjj:
        /* <DEDUP_REMOVED lines=24> */
[----:B------:R-:W-:Y:S01]  /*0180*/  IMAD.SHL.U32 R12, R0, 0x2, RZ ;  /* 0x00000002000c7824 */ /* 0x000fe200078e00ff */
[----:B------:R-:W-:Y:S02]  /*0190*/  ULOP3.LUT UR5, UR4, 0x3, URZ, 0xc0, !UPT ;  /* 0x0000000304057892 */ /* 0x000fe4000f8ec0ff */
[----:B------:R-:W-:Y:S02]  /*01a0*/  IMAD R4, R4, UR4, RZ ;  /* 0x0000000404047c24 */ /* 0x000fe4000f8e02ff */
[----:B------:R-:W-:Y:S01]  /*01b0*/  IMAD.MOV.U32 R13, RZ, RZ, RZ ;  /* 0x000000ffff0d7224 */ /* 0x000fe200078e00ff */
[----:B------:R-:W-:Y:S01]  /*01c0*/  LOP3.LUT R12, R12, 0x2, RZ, 0xc0, !PT ;  /* 0x000000020c0c7812 */ /* 0x000fe200078ec0ff */
[C---:B------:R-:W-:Y:S02]  /*01d0*/  IMAD.SHL.U32 R14, R4.reuse, 0x2, RZ ;  /* 0x00000002040e7824 */ /* 0x040fe400078e00ff */
[----:B------:R-:W-:Y:S01]  /*01e0*/  IMAD.SHL.U32 R15, R4, 0x4, RZ ;  /* 0x00000004040f7824 */ /* 0x000fe200078e00ff */
[----:B0-----:R-:W-:Y:S06]  /*01f0*/  BRA.U !UP0, `(.L_x_99) ;  /* 0x0000000108dc7547 */ /* 0x001fec000b800000 */
[----:B------:R-:W-:Y:S01]  /*0200*/  ULOP3.LUT UR6, UR4, 0xfffffffc, URZ, 0xc0, !UPT ;  /* 0xfffffffc04067892 */ /* 0x000fe2000f8ec0ff */
[----:B------:R-:W-:Y:S01]  /*0210*/  IMAD.MOV.U32 R0, RZ, RZ, RZ ;  /* 0x000000ffff007224 */ /* 0x000fe200078e00ff */
[----:B------:R-:W0:Y:S04]  /*0220*/  LDCU.128 UR12, c[0x0][0x380] ;  /* 0x00007000ff0c77ac */ /* 0x000e280008000c00 */
[----:B------:R-:W-:-:S07]  /*0230*/  IMAD.U32 R13, RZ, RZ, UR6 ;  /* 0x00000006ff0d7e24 */ /* 0x000fce000f8e00ff */
.L_x_100:
[C---:B------:R-:W-:Y:S02]  /*0240*/  LEA R6, R0.reuse, R12, 0x2 ;  /* 0x0000000c00067211 */ /* 0x040fe400078e10ff */
[----:B------:R-:W-:Y:S02]  /*0250*/  LEA R5, P0, R0, R14, 0x1 ;  /* 0x0000000e00057211 */ /* 0x000fe400078008ff */
[C---:B------:R-:W-:Y:S01]  /*0260*/  IADD3 R9, P1, PT, R15.reuse, R6, RZ ;  /* 0x000000060f097210 */ /* 0x040fe20007f3e0ff */
[----:B------:R-:W-:Y:S02]  /*0270*/  VIADD R4, R6, 0x4 ;  /* 0x0000000406047836 */ /* 0x000fe40000000000 */
[----:B------:R-:W-:Y:S02]  /*0280*/  IMAD.X R16, RZ, RZ, RZ, P0 ;  /* 0x000000ffff107224 */ /* 0x000fe400000e06ff */
[----:B------:R-:W-:Y:S01]  /*0290*/  IMAD.X R20, RZ, RZ, RZ, P1 ;  /* 0x000000ffff147224 */ /* 0x000fe200008e06ff */
[----:B------:R-:W-:-:S02]  /*02a0*/  IADD3 R7, P2, PT, R15, R4, RZ ;  /* 0x000000040f077210 */ /* 0x000fc40007f5e0ff */
[----:B0-----:R-:W-:Y:S02]  /*02b0*/  LEA R4, P0, R5, UR12, 0x2 ;  /* 0x0000000c05047c11 */ /* 0x001fe4000f8010ff */
[----:B------:R-:W-:Y:S01]  /*02c0*/  LEA R10, P1, R9, UR14, 0x2 ;  /* 0x0000000e090a7c11 */ /* 0x000fe2000f8210ff */
[----:B------:R-:W-:Y:S01]  /*02d0*/  IMAD.X R18, RZ, RZ, RZ, P2 ;  /* 0x000000ffff127224 */ /* 0x000fe200010e06ff */
[----:B------:R-:W-:Y:S01]  /*02e0*/  LEA.HI.X R5, R5, UR13, R16, 0x2, P0 ;  /* 0x0000000d05057c11 */ /* 0x000fe200080f1410 */
[C---:B------:R-:W-:Y:S01]  /*02f0*/  VIADD R16, R6.reuse, 0x8 ;  /* 0x0000000806107836 */ /* 0x040fe20000000000 */
[----:B------:R-:W-:Y:S02]  /*0300*/  LEA.HI.X R11, R9, UR15, R20, 0x2, P1 ;  /* 0x0000000f090b7c11 */ /* 0x000fe400088f1414 */
[----:B------:R-:W-:Y:S01]  /*0310*/  LEA R8, P2, R7, UR14, 0x2 ;  /* 0x0000000e07087c11 */ /* 0x000fe2000f8410ff */
[----:B------:R-:W2:Y:S01]  /*0320*/  LDG.E.CONSTANT R20, desc[UR8][R4.64] ;  /* 0x0000000804147981 */ /* 0x000ea2000c1e9900 */
[----:B------:R-:W-:-:S02]  /*0330*/  IADD3 R6, PT, PT, R6, 0xc, RZ ;  /* 0x0000000c06067810 */ /* 0x000fc40007ffe0ff */
[----:B------:R-:W-:Y:S01]  /*0340*/  LEA.HI.X R9, R7, UR15, R18, 0x2, P2 ;  /* 0x0000000f07097c11 */ /* 0x000fe200090f1412 */
[----:B------:R-:W2:Y:S01]  /*0350*/  LDG.E.CONSTANT R22, desc[UR8][R10.64] ;  /* 0x000000080a167981 */ /* 0x000ea2000c1e9900 */
[----:B------:R-:W-:-:S03]  /*0360*/  IADD3 R7, P0, PT, R15, R16, RZ ;  /* 0x000000100f077210 */ /* 0x000fc60007f1e0ff */
[----:B------:R0:W3:Y:S01]  /*0370*/  LDG.E.CONSTANT R21, desc[UR8][R10.64+0x4] ;  /* 0x000004080a157981 */ /* 0x0000e2000c1e9900 */
[----:B------:R-:W-:Y:S01]  /*0380*/  IADD3 R27, P1, PT, R15, R6, RZ ;  /* 0x000000060f1b7210 */ /* 0x000fe20007f3e0ff */
[----:B------:R-:W-:Y:S02]  /*0390*/  IMAD.X R24, RZ, RZ, RZ, P0 ;  /* 0x000000ffff187224 */ /* 0x000fe400000e06ff */
[----:B------:R-:W3:Y:S01]  /*03a0*/  LDG.E.CONSTANT R18, desc[UR8][R4.64+0x4] ;  /* 0x0000040804127981 */ /* 0x000ee2000c1e9900 */
[----:B------:R-:W-:-:S03]  /*03b0*/  LEA R6, P0, R7, UR14, 0x2 ;  /* 0x0000000e07067c11 */ /* 0x000fc6000f8010ff */
[----:B------:R-:W4:Y:S01]  /*03c0*/  LDG.E.CONSTANT R16, desc[UR8][R4.64+0x8] ;  /* 0x0000080804107981 */ /* 0x000f22000c1e9900 */
[----:B------:R-:W-:-:S03]  /*03d0*/  LEA.HI.X R7, R7, UR15, R24, 0x2, P0 ;  /* 0x0000000f07077c11 */ /* 0x000fc600080f1418 */
[----:B------:R-:W4:Y:S01]  /*03e0*/  LDG.E.CONSTANT R19, desc[UR8][R8.64] ;  /* 0x0000000808137981 */ /* 0x000f22000c1e9900 */
[----:B------:R-:W-:-:S03]  /*03f0*/  IMAD.X R28, RZ, RZ, RZ, P1 ;  /* 0x000000ffff1c7224 */ /* 0x000fc600008e06ff */
        /* <DEDUP_REMOVED lines=23> */
.L_x_99:
        /* <DEDUP_REMOVED lines=15> */
[----:B------:R-:W-:Y:S02]  /*0660*/  IMAD.X R16, RZ, RZ, RZ, P1 ;  /* 0x000000ffff107224 */ /* 0x000fe400008e06ff */
[----:B------:R-:W-:Y:S01]  /*0670*/  IMAD.X R6, RZ, RZ, RZ, P3 ;  /* 0x000000ffff067224 */ /* 0x000fe200018e06ff */
[----:B0-----:R-:W-:-:S02]  /*0680*/  LEA R10, P2, R11, UR4, 0x2 ;  /* 0x000000040b0a7c11 */ /* 0x001fc4000f8410ff */
[----:B------:R-:W-:Y:S02]  /*0690*/  LEA R8, P1, R9, UR6, 0x2 ;  /* 0x0000000609087c11 */ /* 0x000fe4000f8210ff */
[----:B------:R-:W-:Y:S02]  /*06a0*/  IADD3 R7, P3, PT, R15, R0, RZ ;  /* 0x000000000f077210 */ /* 0x000fe40007f7e0ff */
[----:B------:R-:W-:Y:S02]  /*06b0*/  LEA R4, P0, R5, UR4, 0x2 ;  /* 0x0000000405047c11 */ /* 0x000fe4000f8010ff */
[----:B------:R-:W-:Y:S01]  /*06c0*/  LEA.HI.X R11, R11, UR5, R18, 0x2, P2 ;  /* 0x000000050b0b7c11 */ /* 0x000fe200090f1412 */
[----:B------:R-:W-:Y:S01]  /*06d0*/  IMAD.X R18, RZ, RZ, RZ, P3 ;  /* 0x000000ffff127224 */ /* 0x000fe200018e06ff */
[----:B------:R-:W-:Y:S02]  /*06e0*/  LEA.HI.X R9, R9, UR7, R16, 0x2, P1 ;  /* 0x0000000709097c11 */ /* 0x000fe400088f1410 */
        /* <DEDUP_REMOVED lines=11> */
[----:B------:R-:W-:Y:S01]  /*07a0*/  IADD3 R13, PT, PT, R13, 0x2, RZ ;  /* 0x000000020d0d7810 */ /* 0x000fe20007ffe0ff */
[----:B--2--5:R-:W-:-:S04]  /*07b0*/  FFMA R0, R0, R16, R17 ;  /* 0x0000001000007223 */ /* 0x024fc80000000011 */
[----:B---3--:R-:W-:-:S04]  /*07c0*/  FFMA R0, R19, R18, R0 ;  /* 0x0000001213007223 */ /* 0x008fc80000000000 */
[----:B----4-:R-:W-:-:S04]  /*07d0*/  FFMA R0, R21, R20, R0 ;  /* 0x0000001415007223 */ /* 0x010fc80000000000 */
[----:B------:R-:W-:-:S07]  /*07e0*/  FFMA R17, R23, R22, R0 ;  /* 0x0000001617117223 */ /* 0x000fce0000000000 */
.L_x_102:
[----:B------:R-:W-:Y:S05]  /*07f0*/  BRA.U UP1, `(.L_x_101) ;  /* 0x0000000101407547 */ /* 0x000fea000b800000 */
[----:B------:R-:W0:Y:S01]  /*0800*/  LDCU.128 UR4, c[0x0][0x380] ;  /* 0x00007000ff0477ac */ /* 0x000e220008000c00 */
[C---:B------:R-:W-:Y:S01]  /*0810*/  IMAD R12, R13.reuse, 0x4, R12 ;  /* 0x000000040d0c7824 */ /* 0x040fe200078e020c */
[----:B------:R-:W-:-:S04]  /*0820*/  LEA R13, P0, R13, R14, 0x1 ;  /* 0x0000000e0d0d7211 */ /* 0x000fc800078008ff */
[----:B------:R-:W-:Y:S01]  /*0830*/  IADD3 R12, P2, PT, R15, R12, RZ ;  /* 0x0000000c0f0c7210 */ /* 0x000fe20007f5e0ff */
[----:B------:R-:W-:-:S04]  /*0840*/  IMAD.X R0, RZ, RZ, RZ, P0 ;  /* 0x000000ffff007224 */ /* 0x000fc800000e06ff */
        /* <DEDUP_REMOVED lines=11> */
.L_x_101:
[----:B-----5:R-:W-:Y:S01]  /*0900*/  STG.E desc[UR8][R2.64], R17 ;  /* 0x0000001102007986 */ /* 0x020fe2000c101908 */
[----:B------:R-:W-:Y:S05]  /*0910*/  EXIT ;  /* 0x000000000000794d */ /* 0x000fea0003800000 */
.L_x_103:
        /* <DEDUP_REMOVED lines=14> */
.L_x_364:


//--------------------- .text._Z20kernel_grid_backwardILj2ELj2ELj2EEvPKfS1_S1_PKiPffjjjjj --------------------------
	.section	.text._Z20kernel_grid_backwardILj2ELj2ELj2EEvPKfS1_S1_PKiPffjjjjj,"ax",@progbits
	.align	128
        .global         _Z20kernel_grid_backwardILj2ELj2ELj2EEvPKfS1_S1_PKiPffjjjjj
        .type           _Z20kernel_grid_backwardILj2ELj2ELj2EEvPKfS1_S1_PKiPffjjjjj,@function
        .size           _Z20kernel_grid_backwardILj2ELj2ELj2EEvPKfS1_S1_PKiPffjjjjj,(.L_x_365 - _Z20kernel_grid_backwardILj2ELj2ELj2EEvPKfS1_S1_PKiPffjjjjj)
        .other          _Z20kernel_grid_backwardILj2ELj2ELj2EEvPKfS1_S1_PKiPffjjjjj,@"STO_CUDA_ENTRY STV_DEFAULT"
_Z20kernel_grid_backwardILj2ELj2ELj2EEvPKfS1_S1_PKiPffjjjjj:
.text._Z20kernel_grid_backwardILj2ELj2ELj2EEvPKfS1_S1_PKiPffjjjjj:
        /* <DEDUP_REMOVED lines=21> */
[----:B------:R-:W-:-:S04]  /*0150*/  FSEL R5, R5, |R2|, !P0 ;  /* 0x4000000205057208 */ /* 0x000fc80004000000 */
[----:B------:R-:W-:-:S04]  /*0160*/  IADD3 R9, PT, PT, R5, -0x3f3504f3, RZ ;  /* 0xc0cafb0d05097810 */ /* 0x000fc80007ffe0ff */
[----:B------:R-:W-:-:S04]  /*0170*/  LOP3.LUT R14, R9, 0xff800000, RZ, 0xc0, !PT ;  /* 0xff800000090e7812 */ /* 0x000fc800078ec0ff */
[-C--:B------:R-:W-:Y:S02]  /*0180*/  IADD3 R5, PT, PT, R5, -R14.reuse, RZ ;  /* 0x8000000e05057210 */ /* 0x080fe40007ffe0ff */
[----:B------:R-:W-:-:S03]  /*0190*/  I2FP.F32.S32 R14, R14 ;  /* 0x0000000e000e7245 */ /* 0x000fc60000201400 */
[C---:B------:R-:W-:Y:S01]  /*01a0*/  FADD R15, R5.reuse, 1 ;  /* 0x3f800000050f7421 */ /* 0x040fe20000000000 */
[----:B0-----:R-:W-:Y:S01]  /*01b0*/  FADD R10, R5, -1 ;  /* 0xbf800000050a7421 */ /* 0x001fe20000000000 */
[----:B------:R-:W-:-:S03]  /*01c0*/  FSEL R5, RZ, -24, P0 ;  /* 0xc1c00000ff057808 */ /* 0x000fc60000000000 */
[----:B-1----:R-:W-:Y:S01]  /*01d0*/  FADD R12, R10, R10 ;  /* 0x0000000a0a0c7221 */ /* 0x002fe20000000000 */
        /* <DEDUP_REMOVED lines=40> */
[----:B---3--:R-:W-:Y:S02]  /*0460*/  LEA R17, R15, -R16, 0x17 ;  /* 0x800000100f117211 */ /* 0x008fe400078eb8ff */
[----:B------:R-:W-:Y:S01]  /*0470*/  ISETP.EQ.OR P0, PT, R3, RZ, !P0 ;  /* 0x000000ff0300720c */ /* 0x000fe20004702670 */
[----:B------:R-:W-:Y:S01]  /*0480*/  FFMA R12, R13, R12, 0.0096188392490148544312 ;  /* 0x3c1d98560d0c7423 */ /* 0x000fe2000000000c */
[----:B------:R-:W-:-:S03]  /*0490*/  IADD3 R15, PT, PT, R16, 0x7f000000, RZ ;  /* 0x7f000000100f7810 */ /* 0x000fc60007ffe0ff */
[----:B------:R-:W-:-:S04]  /*04a0*/  FFMA R12, R13, R12, 0.055503588169813156128 ;  /* 0x3d6357bb0d0c7423 */ /* 0x000fc8000000000c */
[----:B------:R-:W-:Y:S01]  /*04b0*/  FFMA R14, R13, R12, 0.24022644758224487305 ;  /* 0x3e75fdec0d0e7423 */ /* 0x000fe2000000000c */
[----:B------:R-:W-:-:S03]  /*04c0*/  FMUL R12, R9, 0.5 ;  /* 0x3f000000090c7820 */ /* 0x000fc60000400000 */
[----:B------:R-:W-:Y:S01]  /*04d0*/  FFMA R14, R13, R14, 0.69314718246459960938 ;  /* 0x3f3172180d0e7423 */ /* 0x000fe2000000000e */
[----:B-1----:R-:W-:Y:S02]  /*04e0*/  IMAD R11, R5, UR6, R4 ;  /* 0x00000006050b7c24 */ /* 0x002fe4000f8e0204 */
[----:B------:R-:W0:Y:S01]  /*04f0*/  FRND.TRUNC R12, R12 ;  /* 0x0000000c000c7307 */ /* 0x000e22000020d000 */
[----:B------:R-:W-:Y:S01]  /*0500*/  FFMA R14, R13, R14, 1 ;  /* 0x3f8000000d0e7423 */ /* 0x000fe2000000000e */
[----:B------:R-:W-:-:S03]  /*0510*/  IMAD R3, R11, R0, R3 ;  /* 0x000000000b037224 */ /* 0x000fc600078e0203 */
[----:B------:R-:W-:Y:S02]  /*0520*/  FMUL R14, R14, R15 ;  /* 0x0000000f0e0e7220 */ /* 0x000fe40000400000 */
[----:B------:R-:W-:Y:S02]  /*0530*/  SHF.L.U32 R3, R3, 0x1, RZ ;  /* 0x0000000103037819 */ /* 0x000fe400000006ff */
[----:B------:R-:W-:Y:S01]  /*0540*/  FMUL R14, R14, R17 ;  /* 0x000000110e0e7220 */ /* 0x000fe20000400000 */
[----:B------:R-:W-:Y:S01]  /*0550*/  @P1 FSEL R14, RZ, +INF , !P2 ;  /* 0x7f800000ff0e1808 */ /* 0x000fe20005000000 */
[----:B0-----:R-:W-:Y:S01]  /*0560*/  FADD R12, R12, R12 ;  /* 0x0000000c0c0c7221 */ /* 0x001fe20000000000 */
[----:B--2---:R-:W-:Y:S02]  /*0570*/  IMAD R0, R6, R5, R7 ;  /* 0x0000000506007224 */ /* 0x004fe400078e0207 */
[----:B------:R-:W-:Y:S01]  /*0580*/  IMAD.MOV.U32 R6, RZ, RZ, 0x3f800000 ;  /* 0x3f800000ff067424 */ /* 0x000fe200078e00ff */
        /* <DEDUP_REMOVED lines=18> */
[----:B------:R-:W-:Y:S01]  /*06b0*/  FSETP.GEU.AND P0, PT, R2, RZ, PT ;  /* 0x000000ff0200720b */ /* 0x000fe20003f0e000 */
[----:B------:R-:W-:-:S12]  /*06c0*/  IMAD.MOV.U32 R6, RZ, RZ, R14 ;  /* 0x000000ffff067224 */ /* 0x000fd800078e000e */
[----:B------:R-:W-:-:S04]  /*06d0*/  @!P0 FSETP.NEU.AND P1, PT, |R12|, 1, PT ;  /* 0x3f8000000c00880b */ /* 0x000fc80003f2d200 */
[----:B------:R-:W-:-:S09]  /*06e0*/  @!P0 FSEL R6, R14, -R14, P1 ;  /* 0x8000000e0e068208 */ /* 0x000fd20000800000 */
.L_x_104:
[----:B------:R-:W0:Y:S01]  /*06f0*/  LDC.64 R4, c[0x0][0x388] ;  /* 0x0000e200ff047b82 */ /* 0x000e220000000a00 */
[----:B------:R-:W-:Y:S01]  /*0700*/  SHF.L.U32 R11, R11, 0x1, RZ ;  /* 0x000000010b0b7819 */ /* 0x000fe200000006ff */
[----:B------:R-:W1:Y:S04]  /*0710*/  LDCU.64 UR6, c[0x0][0x3b8] ;  /* 0x00007700ff0677ac */ /* 0x000e680008000a00 */
        /* <DEDUP_REMOVED lines=21> */
[----:B------:R-:W-:Y:S02]  /*0870*/  IMAD.MOV.U32 R20, RZ, RZ, 0x1 ;  /* 0x00000001ff147424 */ /* 0x000fe400078e00ff */
[----:B------:R-:W-:Y:S01]  /*0880*/  HFMA2 R10, -RZ, RZ, 0, 0 ;  /* 0x00000000ff0a7431 */ /* 0x000fe200000001ff */
[----:B------:R-:W-:Y:S01]  /*0890*/  MOV R16, 0x1 ;  /* 0x0000000100107802 */ /* 0x000fe20000000f00 */
[----:B------:R-:W-:Y:S02]  /*08a0*/  HFMA2 R14, -RZ, RZ, 0, 5.9604644775390625e-08 ;  /* 0x00000001ff0e7431 */ /* 0x000fe400000001ff */
[----:B------:R-:W-:Y:S01]  /*08b0*/  IMAD.MOV R17, RZ, RZ, -R7 ;  /* 0x000000ffff117224 */ /* 0x000fe200078e0a07 */
[----:B------:R-:W-:Y:S01]  /*08c0*/  IADD3 R26, PT, PT, R2, 0x1, RZ ;  /* 0x00000001021a7810 */ /* 0x000fe20007ffe0ff */
[----:B------:R-:W3:Y:S01]  /*08d0*/  LDCU.64 UR6, c[0x0][0x3a0] ;  /* 0x00007400ff0677ac */ /* 0x000ee20008000a00 */
[----:B0-----:R-:W-:-:S05]  /*08e0*/  IMAD.WIDE.U32 R18, R3, 0x4, R18 ;  /* 0x0000000403127825 */ /* 0x001fca00078e0012 */
[----:B------:R-:W4:Y:S04]  /*08f0*/  LDG.E.CONSTANT R4, desc[UR4][R18.64] ;  /* 0x0000000412047981 */ /* 0x000f28000c1e9900 */
[----:B------:R0:W5:Y:S01]  /*0900*/  LDG.E.CONSTANT R6, desc[UR4][R18.64+0x4] ;  /* 0x0000040412067981 */ /* 0x000162000c1e9900 */
[----:B-1----:R-:W1:Y:S01]  /*0910*/  MUFU.RCP R13, R13 ;  /* 0x0000000d000d7308 */ /* 0x002e620000001000 */
[----:B--2---:R-:W-:Y:S02]  /*0920*/  IADD3 R12, PT, PT, R12, 0x2, RZ ;  /* 0x000000020c0c7810 */ /* 0x004fe40007ffe0ff */
[----:B------:R-:W-:Y:S02]  /*0930*/  MOV R24, 0x1 ;  /* 0x0000000100187802 */ /* 0x000fe40000000f00 */
[CC--:B------:R-:W-:Y:S01]  /*0940*/  @P2 ISETP.GT.U32.AND P3, PT, R12.reuse, R7.reuse, PT ;  /* 0x000000070c00220c */ /* 0x0c0fe20003f64070 */
[C---:B------:R-:W-:Y:S01]  /*0950*/  @P2 IMAD R22, R12.reuse, R26, R9 ;  /* 0x0000001a0c162224 */ /* 0x040fe200078e0209 */
[----:B------:R-:W-:-:S02]  /*0960*/  @P2 ISETP.GT.U32.AND P0, PT, R12, R7, PT ;  /* 0x000000070c00220c */ /* 0x000fc40003f04070 */
[----:B------:R-:W-:Y:S01]  /*0970*/  @P2 SEL R3, R12, 0x1, !P3 ;  /* 0x000000010c032807 */ /* 0x000fe20005800000 */
[----:B0-----:R-:W-:Y:S01]  /*0980*/  @P2 IMAD R18, R2, R12, R9 ;  /* 0x0000000c02122224 */ /* 0x001fe200078e0209 */
[C---:B------:R-:W-:Y:S01]  /*0990*/  @P2 SEL R11, R12.reuse, 0x1, !P0 ;  /* 0x000000010c0b2807 */ /* 0x040fe20004000000 */
[----:B------:R-:W-:Y:S01]  /*09a0*/  FADD R19, -R5, 1 ;  /* 0x3f80000005137421 */ /* 0x000fe20000000100 */
[C---:B------:R-:W-:Y:S01]  /*09b0*/  @P2 ISETP.GT.U32.AND P1, PT, R12.reuse, R7, PT ;  /* 0x000000070c00220c */ /* 0x040fe20003f24070 */
[C---:B------:R-:W-:Y:S01]  /*09c0*/  @P2 IMAD R20, R12.reuse, R3, RZ ;  /* 0x000000030c142224 */ /* 0x040fe200078e02ff */
[C---:B------:R-:W-:Y:S01]  /*09d0*/  @P2 ISETP.GT.U32.AND P5, PT, R12.reuse, R7, PT ;  /* 0x000000070c00220c */ /* 0x040fe20003fa4070 */
[----:B------:R-:W-:Y:S01]  /*09e0*/  @P2 IMAD R16, R12, R11, RZ ;  /* 0x0000000b0c102224 */ /* 0x000fe200078e02ff */
[----:B-1----:R-:W-:Y:S02]  /*09f0*/  IADD3 R13, PT, PT, R13, 0xffffffe, RZ ;  /* 0x0ffffffe0d0d7810 */ /* 0x002fe40007ffe0ff */
[----:B------:R-:W-:-:S02]  /*0a00*/  IADD3 R11, PT, PT, R9, 0x1, RZ ;  /* 0x00000001090b7810 */ /* 0x000fc40007ffe0ff */
[----:B------:R-:W0:Y:S01]  /*0a10*/  F2I.FTZ.U32.TRUNC.NTZ R3, R13 ;  /* 0x0000000d00037305 */ /* 0x000e22000021f000 */
[----:B------:R-:W-:Y:S02]  /*0a20*/  @P2 SEL R15, R12, 0x1, !P1 ;  /* 0x000000010c0f2807 */ /* 0x000fe40004800000 */
[-C--:B------:R-:W-:Y:S01]  /*0a30*/  ISETP.GT.U32.AND P6, PT, R20, R7.reuse, PT ;  /* 0x000000071400720c */ /* 0x080fe20003fc4070 */
[C---:B------:R-:W-:Y:S01]  /*0a40*/  @P2 IMAD R20, R2.reuse, R12, R11 ;  /* 0x0000000c02142224 */ /* 0x040fe200078e020b */
[----:B------:R-:W-:Y:S01]  /*0a50*/  @P2 SEL R10, R9, R18, P3 ;  /* 0x00000012090a2207 */ /* 0x000fe20001800000 */
[----:B------:R-:W-:Y:S01]  /*0a60*/  IMAD R18, R2, 0x127409f, RZ ;  /* 0x0127409f02127824 */ /* 0x000fe200078e02ff */
[----:B------:R-:W-:Y:S01]  /*0a70*/  ISETP.GT.U32.AND P4, PT, R16, R7, PT ;  /* 0x000000071000720c */ /* 0x000fe20003f84070 */
[C---:B------:R-:W-:Y:S01]  /*0a80*/  @P2 IMAD R14, R12.reuse, R15, RZ ;  /* 0x0000000f0c0e2224 */ /* 0x040fe200078e02ff */
[----:B------:R-:W-:Y:S01]  /*0a90*/  @P2 SEL R15, R12, 0x1, !P5 ;  /* 0x000000010c0f2807 */ /* 0x000fe20006800000 */
[----:B------:R-:W-:-:S02]  /*0aa0*/  IMAD.MOV.U32 R2, RZ, RZ, R17 ;  /* 0x000000ffff027224 */ /* 0x000fc400078e0011 */
[----:B------:R-:W-:Y:S01]  /*0ab0*/  FMUL R17, R8, R19 ;  /* 0x0000001308117220 */ /* 0x000fe20000400000 */
[----:B------:R-:W-:Y:S01]  /*0ac0*/  @P2 IMAD R26, R12, R26, R11 ;  /* 0x0000001a0c1a2224 */ /* 0x000fe200078e020b */
[----:B------:R-:W-:Y:S01]  /*0ad0*/  ISETP.GT.U32.AND P3, PT, R14, R7, PT ;  /* 0x000000070e00720c */ /* 0x000fe20003f64070 */
[----:B------:R-:W-:Y:S02]  /*0ae0*/  @P2 IMAD R24, R12, R15, RZ ;  /* 0x0000000f0c182224 */ /* 0x000fe400078e02ff */
[----:B------:R-:W-:Y:S02]  /*0af0*/  HFMA2 R14, -RZ, RZ, 0, 0 ;  /* 0x00000000ff0e7431 */ /* 0x000fe400000001ff */
[----:B0-----:R-:W-:Y:S02]  /*0b00*/  IMAD R13, R2, R3, RZ ;  /* 0x00000003020d7224 */ /* 0x001fe400078e02ff */
[----:B------:R-:W-:Y:S01]  /*0b10*/  HFMA2 R2, -RZ, RZ, 0, 0 ;  /* 0x00000000ff027431 */ /* 0x000fe200000001ff */
[----:B------:R-:W-:Y:S01]  /*0b20*/  @P6 LOP3.LUT R10, R18, R9, RZ, 0x3c, !PT ;  /* 0x00000009120a6212 */ /* 0x000fe200078e3cff */
[----:B------:R-:W-:Y:S01]  /*0b30*/  IMAD.MOV.U32 R16, RZ, RZ, RZ ;  /* 0x000000ffff107224 */ /* 0x000fe200078e00ff */
[----:B------:R-:W-:-:S02]  /*0b40*/  ISETP.GT.U32.AND P6, PT, R24, R7, PT ;  /* 0x000000071800720c */ /* 0x000fc40003fc4070 */
[----:B------:R-:W-:Y:S02]  /*0b50*/  @P2 SEL R14, R11, R20, P0 ;  /* 0x000000140b0e2207 */ /* 0x000fe40000000000 */
[C---:B------:R-:W-:Y:S02]  /*0b60*/  IADD3 R20, PT, PT, R18.reuse, 0x127409f, RZ ;  /* 0x0127409f12147810 */ /* 0x040fe40007ffe0ff */
[----:B------:R-:W-:Y:S01]  /*0b70*/  MOV R12, RZ ;  /* 0x000000ff000c7202 */ /* 0x000fe20000000f00 */
[----:B------:R-:W-:Y:S01]  /*0b80*/  IMAD.HI.U32 R3, R3, R13, R2 ;  /* 0x0000000d03037227 */ /* 0x000fe200078e0002 */
[----:B------:R-:W-:Y:S02]  /*0b90*/  @P2 SEL R12, R9, R22, P1 ;  /* 0x00000016090c2207 */ /* 0x000fe40000800000 */
[----:B------:R-:W-:Y:S02]  /*0ba0*/  @P4 LOP3.LUT R14, R18, R11, RZ, 0x3c, !PT ;  /* 0x0000000b120e4212 */ /* 0x000fe400078e3cff */
[----:B------:R-:W-:Y:S01]  /*0bb0*/  @P3 LOP3.LUT R12, R20, R9, RZ, 0x3c, !PT ;  /* 0x00000009140c3212 */ /* 0x000fe200078e3cff */
[----:B------:R-:W-:Y:S01]  /*0bc0*/  IMAD.HI.U32 R2, R3, R10, RZ ;  /* 0x0000000a03027227 */ /* 0x000fe200078e00ff */
[----:B------:R-:W-:-:S02]  /*0bd0*/  @P2 SEL R16, R11, R26, P5 ;  /* 0x0000001a0b102207 */ /* 0x000fc40002800000 */
[----:B------:R-:W-:Y:S01]  /*0be0*/  @P6 LOP3.LUT R16, R20, R11, RZ, 0x3c, !PT ;  /* 0x0000000b14106212 */ /* 0x000fe200078e3cff */
[----:B------:R-:W-:Y:S01]  /*0bf0*/  IMAD.HI.U32 R9, R3, R14, RZ ;  /* 0x0000000e03097227 */ /* 0x000fe200078e00ff */
[----:B------:R-:W-:-:S03]  /*0c00*/  IADD3 R11, PT, PT, -R2, RZ, RZ ;  /* 0x000000ff020b7210 */ /* 0x000fc60007ffe1ff */
[----:B------:R-:W-:Y:S01]  /*0c10*/  IMAD.HI.U32 R2, R3, R12, RZ ;  /* 0x0000000c03027227 */ /* 0x000fe200078e00ff */
[----:B------:R-:W-:-:S03]  /*0c20*/  IADD3 R9, PT, PT, -R9, RZ, RZ ;  /* 0x000000ff09097210 */ /* 0x000fc60007ffe1ff */
[----:B------:R-:W-:-:S04]  /*0c30*/  IMAD.HI.U32 R3, R3, R16, RZ ;  /* 0x0000001003037227 */ /* 0x000fc800078e00ff */
[----:B------:R-:W-:Y:S01]  /*0c40*/  IMAD R10, R7, R11, R10 ;  /* 0x0000000b070a7224 */ /* 0x000fe200078e020a */
[----:B------:R-:W-:Y:S01]  /*0c50*/  IADD3 R3, PT, PT, -R3, RZ, RZ ;  /* 0x000000ff03037210 */ /* 0x000fe20007ffe1ff */
[----:B------:R-:W-:Y:S02]  /*0c60*/  IMAD.MOV R2, RZ, RZ, -R2 ;  /* 0x000000ffff027224 */ /* 0x000fe400078e0a02 */
[----:B------:R-:W-:Y:S01]  /*0c70*/  FMUL R11, R8, R5 ;  /* 0x00000005080b7220 */ /* 0x000fe20000400000 */
[C---:B------:R-:W-:Y:S01]  /*0c80*/  IMAD R14, R7.reuse, R9, R14 ;  /* 0x00000009070e7224 */ /* 0x040fe200078e020e */
[----:B------:R-:W-:Y:S01]  /*0c90*/  ISETP.GE.U32.AND P0, PT, R10, R7, PT ;  /* 0x000000070a00720c */ /* 0x000fe20003f06070 */
[C---:B------:R-:W-:Y:S02]  /*0ca0*/  IMAD R12, R7.reuse, R2, R12 ;  /* 0x00000002070c7224 */ /* 0x040fe400078e020c */
[----:B------:R-:W-:Y:S01]  /*0cb0*/  FADD R2, -R8, 1 ;  /* 0x3f80000008027421 */ /* 0x000fe20000000100 */
[----:B------:R-:W-:Y:S01]  /*0cc0*/  IMAD R16, R7, R3, R16 ;  /* 0x0000000307107224 */ /* 0x000fe200078e0210 */
[----:B------:R-:W-:-:S02]  /*0cd0*/  ISETP.GE.U32.AND P1, PT, R14, R7, PT ;  /* 0x000000070e00720c */ /* 0x000fc40003f26070 */
[----:B------:R-:W-:Y:S01]  /*0ce0*/  ISETP.GE.U32.AND P2, PT, R12, R7, PT ;  /* 0x000000070c00720c */ /* 0x000fe20003f46070 */
[----:B------:R-:W-:Y:S01]  /*0cf0*/  FMUL R19, R2, R19 ;  /* 0x0000001302137220 */ /* 0x000fe20000400000 */
[-C--:B------:R-:W-:Y:S01]  /*0d00*/  ISETP.GE.U32.AND P3, PT, R16, R7.reuse, PT ;  /* 0x000000071000720c */ /* 0x080fe20003f66070 */
[----:B------:R-:W-:Y:S01]  /*0d10*/  FMUL R5, R5, R2 ;  /* 0x0000000205057220 */ /* 0x000fe20000400000 */
[----:B------:R-:W-:Y:S02]  /*0d20*/  LOP3.LUT R3, RZ, R7, RZ, 0x33, !PT ;  /* 0x00000007ff037212 */ /* 0x000fe400078e33ff */
[----:B------:R-:W-:-:S04]  /*0d30*/  @P0 IADD3 R10, PT, PT, -R7, R10, RZ ;  /* 0x0000000a070a0210 */ /* 0x000fc80007ffe1ff */
[----:B------:R-:W-:-:S03]  /*0d40*/  ISETP.GE.U32.AND P0, PT, R10, R7, PT ;  /* 0x000000070a00720c */ /* 0x000fc60003f06070 */
[----:B------:R-:W-:Y:S01]  /*0d50*/  @P2 IMAD.IADD R12, R12, 0x1, -R7 ;  /* 0x000000010c0c2824 */ /* 0x000fe200078e0a07 */
[C---:B------:R-:W-:Y:S02]  /*0d60*/  @P1 IADD3 R14, PT, PT, -R7.reuse, R14, RZ ;  /* 0x0000000e070e1210 */ /* 0x040fe40007ffe1ff */
[C---:B------:R-:W-:Y:S02]  /*0d70*/  @P3 IADD3 R16, PT, PT, -R7.reuse, R16, RZ ;  /* 0x0000001007103210 */ /* 0x040fe40007ffe1ff */
[-C--:B------:R-:W-:Y:S02]  /*0d80*/  ISETP.GE.U32.AND P3, PT, R12, R7.reuse, PT ;  /* 0x000000070c00720c */ /* 0x080fe40003f66070 */
[-C--:B------:R-:W-:Y:S02]  /*0d90*/  ISETP.GE.U32.AND P2, PT, R14, R7.reuse, PT ;  /* 0x000000070e00720c */ /* 0x080fe40003f46070 */
[----:B------:R-:W-:Y:S02]  /*0da0*/  ISETP.GE.U32.AND P4, PT, R16, R7, PT ;  /* 0x000000071000720c */ /* 0x000fe40003f86070 */
[----:B------:R-:W-:-:S02]  /*0db0*/  ISETP.NE.U32.AND P1, PT, R7, RZ, PT ;  /* 0x000000ff0700720c */ /* 0x000fc40003f25070 */
[----:B------:R-:W-:-:S04]  /*0dc0*/  @P0 IADD3 R10, PT, PT, -R7, R10, RZ ;  /* 0x0000000a070a0210 */ /* 0x000fc80007ffe1ff */
[----:B------:R-:W-:Y:S01]  /*0dd0*/  SEL R9, R3, R10, !P1 ;  /* 0x0000000a03097207 */ /* 0x000fe20004800000 */
[----:B------:R-:W-:Y:S02]  /*0de0*/  @P3 IMAD.IADD R12, R12, 0x1, -R7 ;  /* 0x000000010c0c3824 */ /* 0x000fe400078e0a07 */
[C---:B------:R-:W-:Y:S02]  /*0df0*/  @P2 IADD3 R14, PT, PT, -R7.reuse, R14, RZ ;  /* 0x0000000e070e2210 */ /* 0x040fe40007ffe1ff */
[----:B------:R-:W-:Y:S02]  /*0e00*/  @P4 IADD3 R16, PT, PT, -R7, R16, RZ ;  /* 0x0000001007104210 */ /* 0x000fe40007ffe1ff */
[----:B------:R-:W-:Y:S02]  /*0e10*/  LEA R8, P0, R9, R0, 0x1 ;  /* 0x0000000009087211 */ /* 0x000fe400078008ff */
[C---:B------:R-:W-:Y:S02]  /*0e20*/  SEL R7, R3.reuse, R14, !P1 ;  /* 0x0000000e03077207 */ /* 0x040fe40004800000 */
[----:B------:R-:W-:-:S02]  /*0e30*/  SEL R9, R3, R12, !P1 ;  /* 0x0000000c03097207 */ /* 0x000fc40004800000 */
[----:B------:R-:W-:Y:S02]  /*0e40*/  SEL R3, R3, R16, !P1 ;  /* 0x0000001003037207 */ /* 0x000fe40004800000 */
[----:B------:R-:W-:Y:S02]  /*0e50*/  IADD3.X R13, PT, PT, RZ, RZ, RZ, P0, !PT ;  /* 0x000000ffff0d7210 */ /* 0x000fe400007fe4ff */
[----:B---3--:R-:W-:Y:S02]  /*0e60*/  LEA R2, P0, R8, UR6, 0x2 ;  /* 0x0000000608027c11 */ /* 0x008fe4000f8010ff */
[-C--:B------:R-:W-:Y:S02]  /*0e70*/  LEA R15, P1, R7, R0.reuse, 0x1 ;  /* 0x00000000070f7211 */ /* 0x080fe400078208ff */
[-C--:B------:R-:W-:Y:S02]  /*0e80*/  LEA R10, P2, R9, R0.reuse, 0x1 ;  /* 0x00000000090a7211 */ /* 0x080fe400078408ff */
[----:B------:R-:W-:-:S02]  /*0e90*/  LEA R0, P3, R3, R0, 0x1 ;  /* 0x0000000003007211 */ /* 0x000fc400078608ff */
[----:B------:R-:W-:Y:S01]  /*0ea0*/  LEA.HI.X R3, R8, UR7, R13, 0x2, P0 ;  /* 0x0000000708037c11 */ /* 0x000fe200080f140d */
[----:B------:R-:W-:Y:S01]  /*0eb0*/  IMAD.X R13, RZ, RZ, RZ, P2 ;  /* 0x000000ffff0d7224 */ /* 0x000fe200010e06ff */
[----:B------:R-:W-:Y:S02]  /*0ec0*/  IADD3.X R16, PT, PT, RZ, RZ, RZ, P1, !PT ;  /* 0x000000ffff107210 */ /* 0x000fe40000ffe4ff */
[----:B------:R-:W-:Y:S02]  /*0ed0*/  LEA R14, P0, R15, UR6, 0x2 ;  /* 0x000000060f0e7c11 */ /* 0x000fe4000f8010ff */
[----:B------:R-:W-:Y:S02]  /*0ee0*/  LEA R12, P1, R10, UR6, 0x2 ;  /* 0x000000060a0c7c11 */ /* 0x000fe4000f8210ff */
[----:B------:R-:W-:Y:S02]  /*0ef0*/  IADD3.X R9, PT, PT, RZ, RZ, RZ, P3, !PT ;  /* 0x000000ffff097210 */ /* 0x000fe40001ffe4ff */
[----:B------:R-:W-:-:S02]  /*0f00*/  LEA R8, P2, R0, UR6, 0x2 ;  /* 0x0000000600087c11 */ /* 0x000fc4000f8410ff */
[----:B------:R-:W-:Y:S02]  /*0f10*/  LEA.HI.X R15, R15, UR7, R16, 0x2, P0 ;  /* 0x000000070f0f7c11 */ /* 0x000fe400080f1410 */
[----:B------:R-:W-:Y:S02]  /*0f20*/  LEA.HI.X R13, R10, UR7, R13, 0x2, P1 ;  /* 0x000000070a0d7c11 */ /* 0x000fe400088f140d */
[----:B------:R-:W-:Y:S01]  /*0f30*/  LEA.HI.X R9, R0, UR7, R9, 0x2, P2 ;  /* 0x0000000700097c11 */ /* 0x000fe200090f1409 */
[C---:B----4-:R-:W-:Y:S01]  /*0f40*/  FMUL R7, R19.reuse, R4 ;  /* 0x0000000413077220 */ /* 0x050fe20000400000 */
[-C--:B------:R-:W-:Y:S01]  /*0f50*/  FMUL R21, R4, R17.reuse ;  /* 0x0000001104157220 */ /* 0x080fe20000400000 */
[----:B-----5:R-:W-:Y:S01]  /*0f60*/  FMUL R19, R19, R6 ;  /* 0x0000000613137220 */ /* 0x020fe20000400000 */
        /* <DEDUP_REMOVED lines=14> */
.L_x_106:
[----:B------:R-:W0:Y:S02]  /*1050*/  LDC.64 R6, c[0x0][0x380] ;  /* 0x0000e000ff067b82 */ /* 0x000e240000000a00 */
[----:B0-----:R-:W-:-:S06]  /*1060*/  IMAD.WIDE.U32 R6, R3, 0x4, R6 ;  /* 0x0000000403067825 */ /* 0x001fcc00078e0006 */
[----:B------:R-:W0:Y:S01]  /*1070*/  LDC.64 R2, c[0x0][0x3a0] ;  /* 0x0000e800ff027b82 */ /* 0x000e220000000a00 */
[----:B------:R-:W2:Y:S04]  /*1080*/  LDG.E.CONSTANT R17, desc[UR4][R6.64] ;  /* 0x0000000406117981 */ /* 0x000ea8000c1e9900 */
[----:B------:R1:W3:Y:S01]  /*1090*/  LDG.E.CONSTANT R19, desc[UR4][R6.64+0x4] ;  /* 0x0000040406137981 */ /* 0x0002e2000c1e9900 */
[C---:B------:R-:W-:Y:S01]  /*10a0*/  FADD R10, -R8.reuse, 1 ;  /* 0x3f800000080a7421 */ /* 0x040fe20000000100 */
[----:B------:R-:W-:Y:S01]  /*10b0*/  FADD R11, -R5, 1 ;  /* 0x3f800000050b7421 */ /* 0x000fe20000000100 */
[----:B------:R-:W-:-:S03]  /*10c0*/  FMUL R12, R8, R5 ;  /* 0x00000005080c7220 */ /* 0x000fc60000400000 */
[----:B------:R-:W-:Y:S01]  /*10d0*/  FMUL R4, R10, R11 ;  /* 0x0000000b0a047220 */ /* 0x000fe20000400000 */
[----:B0-----:R-:W-:-:S04]  /*10e0*/  LEA R2, P0, R0, R2, 0x2 ;  /* 0x0000000200027211 */ /* 0x001fc800078010ff */
[----:B------:R-:W-:Y:S01]  /*10f0*/  LEA.HI.X R3, R0, R3, RZ, 0x2, P0 ;  /* 0x0000000300037211 */ /* 0x000fe200000f14ff */
[----:B------:R-:W-:Y:S01]  /*1100*/  FMUL R0, R8, R11 ;  /* 0x0000000b08007220 */ /* 0x000fe20000400000 */
[----:B------:R-:W-:Y:S01]  /*1110*/  FMUL R8, R5, R10 ;  /* 0x0000000a05087220 */ /* 0x000fe20000400000 */
[C---:B--2---:R-:W-:Y:S02]  /*1120*/  FMUL R9, R17.reuse, R4 ;  /* 0x0000000411097220 */ /* 0x044fe40000400000 */
[----:B-1----:R-:W-:Y:S01]  /*1130*/  FMUL R7, R17, R0 ;  /* 0x0000000011077220 */ /* 0x002fe20000400000 */
        /* <DEDUP_REMOVED lines=15> */
.L_x_105:
[----:B------:R-:W0:Y:S01]  /*1230*/  LDC.64 R10, c[0x0][0x380] ;  /* 0x0000e000ff0a7b82 */ /* 0x000e220000000a00 */
[----:B------:R-:W-:Y:S01]  /*1240*/  I2FP.F32.U32 R7, R7 ;  /* 0x0000000700077245 */ /* 0x000fe20000201000 */
[----:B------:R-:W1:Y:S01]  /*1250*/  LDCU.64 UR6, c[0x0][0x3a0] ;  /* 0x00007400ff0677ac */ /* 0x000e620008000a00 */
[----:B0-----:R-:W-:-:S05]  /*1260*/  IMAD.WIDE.U32 R10, R3, 0x4, R10 ;  /* 0x00000004030a7825 */ /* 0x001fca00078e000a */
[----:B------:R-:W2:Y:S04]  /*1270*/  LDG.E.CONSTANT R3, desc[UR4][R10.64] ;  /* 0x000000040a037981 */ /* 0x000ea8000c1e9900 */
[----:B------:R0:W3:Y:S01]  /*1280*/  LDG.E.CONSTANT R4, desc[UR4][R10.64+0x4] ;  /* 0x000004040a047981 */ /* 0x0000e2000c1e9900 */
[C---:B------:R-:W-:Y:S01]  /*1290*/  FMUL R6, |R7|.reuse, 16777216 ;  /* 0x4b80000007067820 */ /* 0x040fe20000400200 */
[----:B------:R-:W-:Y:S02]  /*12a0*/  FSETP.GEU.AND P0, PT, |R7|, 1.175494350822287508e-38, PT ;  /* 0x008000000700780b */ /* 0x000fe40003f0e200 */
[----:B------:R-:W-:Y:S02]  /*12b0*/  IADD3 R16, PT, PT, R2, 0x1, RZ ;  /* 0x0000000102107810 */ /* 0x000fe40007ffe0ff */
[----:B------:R-:W-:-:S04]  /*12c0*/  FSEL R12, R6, |R7|, !P0 ;  /* 0x40000007060c7208 */ /* 0x000fc80004000000 */
[----:B------:R-:W4:Y:S05]  /*12d0*/  MUFU.LG2 R6, R12 ;  /* 0x0000000c00067308 */ /* 0x000f2a0000000c00 */
[----:B----4-:R-:W-:-:S04]  /*12e0*/  @!P0 FADD R6, R6, -24 ;  /* 0xc1c0000006068421 */ /* 0x010fc80000000000 */
[----:B------:R-:W-:Y:S01]  /*12f0*/  FMUL R13, R6, -0.6666666865348815918 ;  /* 0xbf2aaaab060d7820 */ /* 0x000fe20000400000 */
[----:B------:R-:W-:-:S03]  /*1300*/  FADD R6, R7, R7 ;  /* 0x0000000707067221 */ /* 0x000fc60000000000 */
[----:B------:R-:W4:Y:S02]  /*1310*/  MUFU.EX2 R14, R13 ;  /* 0x0000000d000e7308 */ /* 0x000f240000000800 */
[----:B------:R-:W-:Y:S01]  /*1320*/  FSETP.NEU.AND P0, PT, R6, R7, PT ;  /* 0x000000070600720b */ /* 0x000fe20003f0d000 */
[----:B----4-:R-:W-:-:S04]  /*1330*/  FMUL R15, |R7|, R14 ;  /* 0x0000000e070f7220 */ /* 0x010fc80000400200 */
[----:B------:R-:W-:-:S04]  /*1340*/  FMUL R14, R14, -R15 ;  /* 0x8000000f0e0e7220 */ /* 0x000fc80000400000 */
[----:B------:R-:W-:-:S04]  /*1350*/  FFMA R14, R15, R14, 1 ;  /* 0x3f8000000f0e7423 */ /* 0x000fc8000000000e */
[----:B------:R-:W-:-:S04]  /*1360*/  FMUL R14, R14, 0.3333333432674407959 ;  /* 0x3eaaaaab0e0e7820 */ /* 0x000fc80000400000 */
[----:B------:R-:W-:Y:S01]  /*1370*/  @P0 FFMA R6, R15, R14, R15 ;  /* 0x0000000e0f060223 */ /* 0x000fe2000000000f */
[----:B------:R-:W-:-:S05]  /*1380*/  IADD3 R14, PT, PT, R9, 0x1, RZ ;  /* 0x00000001090e7810 */ /* 0x000fca0007ffe0ff */
[----:B------:R-:W4:Y:S08]  /*1390*/  F2I.U32.TRUNC.NTZ R6, R6 ;  /* 0x0000000600067305 */ /* 0x000f30000020f000 */
[----:B----4-:R-:W4:Y:S01]  /*13a0*/  I2F.U32.RP R7, R6 ;  /* 0x0000000600077306 */ /* 0x010f220000209000 */
[----:B------:R-:W-:-:S07]  /*13b0*/  IADD3 R13, PT, PT, RZ, -R6, RZ ;  /* 0x80000006ff0d7210 */ /* 0x000fce0007ffe0ff */
[----:B----4-:R-:W0:Y:S02]  /*13c0*/  MUFU.RCP R7, R7 ;  /* 0x0000000700077308 */ /* 0x010e240000001000 */
[----:B0-----:R-:W-:-:S06]  /*13d0*/  IADD3 R10, PT, PT, R7, 0xffffffe, RZ ;  /* 0x0ffffffe070a7810 */ /* 0x001fcc0007ffe0ff */
[----:B------:R0:W4:Y:S02]  /*13e0*/  F2I.FTZ.U32.TRUNC.NTZ R11, R10 ;  /* 0x0000000a000b7305 */ /* 0x000124000021f000 */
[----:B0-----:R-:W-:Y:S02]  /*13f0*/  IMAD.MOV.U32 R10, RZ, RZ, RZ ;  /* 0x000000ffff0a7224 */ /* 0x001fe400078e00ff */
[----:B----4-:R-:W-:-:S04]  /*1400*/  IMAD R13, R13, R11, RZ ;  /* 0x0000000b0d0d7224 */ /* 0x010fc800078e02ff */
[----:B------:R-:W-:-:S04]  /*1410*/  IMAD.HI.U32 R11, R11, R13, R10 ;  /* 0x0000000d0b0b7227 */ /* 0x000fc800078e000a */
[----:B------:R-:W-:Y:S02]  /*1420*/  FADD R10, -R8, 1 ;  /* 0x3f800000080a7421 */ /* 0x000fe40000000100 */
[----:B------:R-:W-:-:S04]  /*1430*/  IMAD.HI.U32 R12, R11, R9, RZ ;  /* 0x000000090b0c7227 */ /* 0x000fc800078e00ff */
        /* <DEDUP_REMOVED lines=9> */
[-C--:B------:R-:W-:Y:S01]  /*14d0*/  LOP3.LUT R2, RZ, R6.reuse, RZ, 0x33, !PT ;  /* 0x00000006ff027212 */ /* 0x080fe200078e33ff */
[C---:B------:R-:W-:Y:S01]  /*14e0*/  IMAD R13, R6.reuse, R13, R14 ;  /* 0x0000000d060d7224 */ /* 0x040fe200078e020e */
[-C--:B------:R-:W-:Y:S01]  /*14f0*/  ISETP.GE.U32.AND P0, PT, R9, R6.reuse, PT ;  /* 0x000000060900720c */ /* 0x080fe20003f06070 */
[----:B------:R-:W-:Y:S01]  /*1500*/  IMAD R17, R6, R17, R16 ;  /* 0x0000001106117224 */ /* 0x000fe200078e0210 */
[-C--:B------:R-:W-:Y:S02]  /*1510*/  ISETP.GE.U32.AND P1, PT, R11, R6.reuse, PT ;  /* 0x000000060b00720c */ /* 0x080fe40003f26070 */
[----:B------:R-:W-:-:S02]  /*1520*/  ISETP.GE.U32.AND P2, PT, R13, R6, PT ;  /* 0x000000060d00720c */ /* 0x000fc40003f46070 */
[----:B------:R-:W-:-:S07]  /*1530*/  ISETP.GE.U32.AND P3, PT, R17, R6, PT ;  /* 0x000000061100720c */ /* 0x000fce0003f66070 */
[C---:B------:R-:W-:Y:S02]  /*1540*/  @P0 IADD3 R9, PT, PT, -R6.reuse, R9, RZ ;  /* 0x0000000906090210 */ /* 0x040fe40007ffe1ff */
[C---:B------:R-:W-:Y:S02]  /*1550*/  @P1 IADD3 R11, PT, PT, -R6.reuse, R11, RZ ;  /* 0x0000000b060b1210 */ /* 0x040fe40007ffe1ff */
[----:B------:R-:W-:Y:S01]  /*1560*/  @P2 IMAD.IADD R13, R13, 0x1, -R6 ;  /* 0x000000010d0d2824 */ /* 0x000fe200078e0a06 */
[-C--:B------:R-:W-:Y:S02]  /*1570*/  ISETP.GE.U32.AND P0, PT, R9, R6.reuse, PT ;  /* 0x000000060900720c */ /* 0x080fe40003f06070 */
[-C--:B------:R-:W-:Y:S02]  /*1580*/  ISETP.GE.U32.AND P2, PT, R11, R6.reuse, PT ;  /* 0x000000060b00720c */ /* 0x080fe40003f46070 */
[----:B------:R-:W-:Y:S02]  /*1590*/  @P3 IADD3 R17, PT, PT, -R6, R17, RZ ;  /* 0x0000001106113210 */ /* 0x000fe40007ffe1ff */
[----:B------:R-:W-:-:S02]  /*15a0*/  ISETP.GE.U32.AND P3, PT, R13, R6, PT ;  /* 0x000000060d00720c */ /* 0x000fc40003f66070 */
[----:B------:R-:W-:Y:S02]  /*15b0*/  ISETP.GE.U32.AND P4, PT, R17, R6, PT ;  /* 0x000000061100720c */ /* 0x000fe40003f86070 */
[----:B------:R-:W-:-:S03]  /*15c0*/  ISETP.NE.U32.AND P1, PT, R6, RZ, PT ;  /* 0x000000ff0600720c */ /* 0x000fc60003f25070 */
[C---:B------:R-:W-:Y:S02]  /*15d0*/  @P0 IADD3 R9, PT, PT, -R6.reuse, R9, RZ ;  /* 0x0000000906090210 */ /* 0x040fe40007ffe1ff */
[----:B------:R-:W-:Y:S02]  /*15e0*/  @P2 IADD3 R11, PT, PT, -R6, R11, RZ ;  /* 0x0000000b060b2210 */ /* 0x000fe40007ffe1ff */
[----:B------:R-:W-:Y:S01]  /*15f0*/  SEL R7, R2, R9, !P1 ;  /* 0x0000000902077207 */ /* 0x000fe20004800000 */
[----:B------:R-:W-:Y:S01]  /*1600*/  FADD R9, -R5, 1 ;  /* 0x3f80000005097421 */ /* 0x000fe20000000100 */
[----:B------:R-:W-:Y:S02]  /*1610*/  @P3 IADD3 R13, PT, PT, -R6, R13, RZ ;  /* 0x0000000d060d3210 */ /* 0x000fe40007ffe1ff */
[C---:B------:R-:W-:Y:S01]  /*1620*/  SEL R11, R2.reuse, R11, !P1 ;  /* 0x0000000b020b7207 */ /* 0x040fe20004800000 */
[----:B------:R-:W-:Y:S01]  /*1630*/  @P4 IMAD.IADD R17, R17, 0x1, -R6 ;  /* 0x0000000111114824 */ /* 0x000fe200078e0a06 */
[----:B------:R-:W-:-:S03]  /*1640*/  SEL R15, R2, R13, !P1 ;  /* 0x0000000d020f7207 */ /* 0x000fc60004800000 */
[----:B------:R-:W-:Y:S01]  /*1650*/  IMAD R13, R6, R11, R7 ;  /* 0x0000000b060d7224 */ /* 0x000fe200078e0207 */
[----:B------:R-:W-:Y:S01]  /*1660*/  SEL R17, R2, R17, !P1 ;  /* 0x0000001102117207 */ /* 0x000fe20004800000 */
[C---:B------:R-:W-:Y:S01]  /*1670*/  FMUL R2, R8.reuse, R5 ;  /* 0x0000000508027220 */ /* 0x040fe20000400000 */
[-C--:B------:R-:W-:Y:S01]  /*1680*/  FMUL R8, R8, R9.reuse ;  /* 0x0000000908087220 */ /* 0x080fe20000400000 */
[----:B------:R-:W-:Y:S01]  /*1690*/  FMUL R9, R10, R9 ;  /* 0x000000090a097220 */ /* 0x000fe20000400000 */
[----:B------:R-:W-:Y:S01]  /*16a0*/  FMUL R5, R5, R10 ;  /* 0x0000000a05057220 */ /* 0x000fe20000400000 */
[----:B------:R-:W-:Y:S01]  /*16b0*/  LEA R10, P0, R13, R0, 0x1 ;  /* 0x000000000d0a7211 */ /* 0x000fe200078008ff */
[C---:B------:R-:W-:Y:S02]  /*16c0*/  IMAD R11, R6.reuse, R11, R15 ;  /* 0x0000000b060b7224 */ /* 0x040fe400078e020f */
[CC--:B------:R-:W-:Y:S02]  /*16d0*/  IMAD R7, R6.reuse, R17.reuse, R7 ;  /* 0x0000001106077224 */ /* 0x0c0fe400078e0207 */
[----:B------:R-:W-:Y:S01]  /*16e0*/  IMAD R15, R6, R17, R15 ;  /* 0x00000011060f7224 */ /* 0x000fe200078e020f */
[----:B------:R-:W-:-:S02]  /*16f0*/  IADD3.X R17, PT, PT, RZ, RZ, RZ, P0, !PT ;  /* 0x000000ffff117210 */ /* 0x000fc400007fe4ff */
[C---:B-1----:R-:W-:Y:S02]  /*1700*/  LEA R6, P0, R10.reuse, UR6, 0x2 ;  /* 0x000000060a067c11 */ /* 0x042fe4000f8010ff */
[-C--:B------:R-:W-:Y:S02]  /*1710*/  LEA R11, P1, R11, R0.reuse, 0x1 ;  /* 0x000000000b0b7211 */ /* 0x080fe400078208ff */
[-C--:B------:R-:W-:Y:S02]  /*1720*/  LEA R13, P2, R7, R0.reuse, 0x1 ;  /* 0x00000000070d7211 */ /* 0x080fe400078408ff */
[----:B------:R-:W-:Y:S02]  /*1730*/  LEA.HI.X R7, R10, UR7, R17, 0x2, P0 ;  /* 0x000000070a077c11 */ /* 0x000fe400080f1411 */
[----:B------:R-:W-:Y:S02]  /*1740*/  LEA R15, P3, R15, R0, 0x1 ;  /* 0x000000000f0f7211 */ /* 0x000fe400078608ff */
[----:B------:R-:W-:-:S02]  /*1750*/  IADD3.X R18, PT, PT, RZ, RZ, RZ, P1, !PT ;  /* 0x000000ffff127210 */ /* 0x000fc40000ffe4ff */
[----:B------:R-:W-:Y:S02]  /*1760*/  LEA R10, P0, R11, UR6, 0x2 ;  /* 0x000000060b0a7c11 */ /* 0x000fe4000f8010ff */
[----:B------:R-:W-:Y:S02]  /*1770*/  IADD3.X R16, PT, PT, RZ, RZ, RZ, P2, !PT ;  /* 0x000000ffff107210 */ /* 0x000fe400017fe4ff */
[----:B------:R-:W-:Y:S02]  /*1780*/  LEA R12, P1, R13, UR6, 0x2 ;  /* 0x000000060d0c7c11 */ /* 0x000fe4000f8210ff */
[----:B------:R-:W-:Y:S02]  /*1790*/  IADD3.X R0, PT, PT, RZ, RZ, RZ, P3, !PT ;  /* 0x000000ffff007210 */ /* 0x000fe40001ffe4ff */
[----:B------:R-:W-:Y:S02]  /*17a0*/  LEA R14, P2, R15, UR6, 0x2 ;  /* 0x000000060f0e7c11 */ /* 0x000fe4000f8410ff */
[----:B------:R-:W-:-:S02]  /*17b0*/  LEA.HI.X R11, R11, UR7, R18, 0x2, P0 ;  /* 0x000000070b0b7c11 */ /* 0x000fc400080f1412 */
[----:B------:R-:W-:Y:S02]  /*17c0*/  LEA.HI.X R13, R13, UR7, R16, 0x2, P1 ;  /* 0x000000070d0d7c11 */ /* 0x000fe400088f1410 */
[----:B------:R-:W-:Y:S01]  /*17d0*/  LEA.HI.X R15, R15, UR7, R0, 0x2, P2 ;  /* 0x000000070f0f7c11 */ /* 0x000fe200090f1400 */
[C---:B--2---:R-:W-:Y:S01]  /*17e0*/  FMUL R17, R3.reuse, R9 ;  /* 0x0000000903117220 */ /* 0x044fe20000400000 */
[C---:B------:R-:W-:Y:S01]  /*17f0*/  FMUL R19, R3.reuse, R8 ;  /* 0x0000000803137220 */ /* 0x040fe20000400000 */
[C---:B------:R-:W-:Y:S01]  /*1800*/  FMUL R21, R3.reuse, R5 ;  /* 0x0000000503157220 */ /* 0x040fe20000400000 */
[----:B------:R-:W-:Y:S01]  /*1810*/  FMUL R23, R3, R2 ;  /* 0x0000000203177220 */ /* 0x000fe20000400000 */
[C---:B---3--:R-:W-:Y:S01]  /*1820*/  FMUL R9, R4.reuse, R9 ;  /* 0x0000000904097220 */ /* 0x048fe20000400000 */
[C---:B------:R-:W-:Y:S01]  /*1830*/  FMUL R3, R4.reuse, R8 ;  /* 0x0000000804037220 */ /* 0x040fe20000400000 */
[----:B------:R-:W-:Y:S01]  /*1840*/  REDG.E.ADD.F32.FTZ.RN.STRONG.GPU desc[UR4][R6.64], R17 ;  /* 0x00000011060079a6 */ /* 0x000fe2000c12f304 */
[C---:B------:R-:W-:Y:S01]  /*1850*/  FMUL R5, R4.reuse, R5 ;  /* 0x0000000504057220 */ /* 0x040fe20000400000 */
[----:B------:R-:W-:-:S02]  /*1860*/  FMUL R25, R4, R2 ;  /* 0x0000000204197220 */ /* 0x000fc40000400000 */
        /* <DEDUP_REMOVED lines=8> */
.L_x_107:
        /* <DEDUP_REMOVED lines=9> */
.L_x_365:


//--------------------- .text._Z21kernel_input_backwardILj2ELj1EEvPKfS1_Pfjjj --------------------------
	.section	.text._Z21kernel_input_backwardILj2ELj1EEvPKfS1_Pfjjj,"ax",@progbits
	.align	128
        .global         _Z21kernel_input_backwardILj2ELj1EEvPKfS1_Pfjjj
        .type           _Z21kernel_input_backwardILj2ELj1EEvPKfS1_Pfjjj,@function
        .size           _Z21kernel_input_backwardILj2ELj1EEvPKfS1_Pfjjj,(.L_x_366 - _Z21kernel_input_backwardILj2ELj1EEvPKfS1_Pfjjj)
        .other          _Z21kernel_input_backwardILj2ELj1EEvPKfS1_Pfjjj,@"STO_CUDA_ENTRY STV_DEFAULT"
_Z21kernel_input_backwardILj2ELj1EEvPKfS1_Pfjjj:
.text._Z21kernel_input_backwardILj2ELj1EEvPKfS1_Pfjjj:
        /* <DEDUP_REMOVED lines=13> */
[C---:B-1----:R-:W-:Y:S02]  /*00d0*/  IMAD R0, R3.reuse, UR6, R0 ;  /* 0x0000000603007c24 */ /* 0x042fe4000f8e0200 */
        /* <DEDUP_REMOVED lines=11> */
[----:B------:R-:W-:Y:S01]  /*0190*/  LOP3.LUT R21, R21, 0x1, RZ, 0xc0, !PT ;  /* 0x0000000115157812 */ /* 0x000fe200078ec0ff */
[----:B------:R-:W-:Y:S01]  /*01a0*/  IMAD.MOV.U32 R18, RZ, RZ, RZ ;  /* 0x000000ffff127224 */ /* 0x000fe200078e00ff */
[----:B------:R-:W-:Y:S01]  /*01b0*/  ULOP3.LUT UR5, UR4, 0x7, URZ, 0xc0, !UPT ;  /* 0x0000000704057892 */ /* 0x000fe2000f8ec0ff */
[----:B------:R-:W-:-:S03]  /*01c0*/  IMAD.SHL.U32 R20, R19, 0x2, RZ ;  /* 0x0000000213147824 */ /* 0x000fc600078e00ff */
[----:B0-----:R-:W-:Y:S08]  /*01d0*/  BRA.U !UP0, `(.L_x_108) ;  /* 0x0000000508187547 */ /* 0x001ff0000b800000 */
[----:B------:R-:W-:Y:S01]  /*01e0*/  ULOP3.LUT UR6, UR4, 0xfffffff8, URZ, 0xc0, !UPT ;  /* 0xfffffff804067892 */ /* 0x000fe2000f8ec0ff */
[----:B------:R-:W-:Y:S01]  /*01f0*/  IMAD.MOV.U32 R0, RZ, RZ, RZ ;  /* 0x000000ffff007224 */ /* 0x000fe200078e00ff */
[----:B------:R-:W0:Y:S04]  /*0200*/  LDCU.128 UR12, c[0x0][0x380] ;  /* 0x00007000ff0c77ac */ /* 0x000e280008000c00 */
[----:B------:R-:W-:-:S07]  /*0210*/  IMAD.U32 R18, RZ, RZ, UR6 ;  /* 0x00000006ff127e24 */ /* 0x000fce000f8e00ff */
.L_x_109:
[----:B------:R-:W-:Y:S01]  /*0220*/  IADD3 R7, P0, PT, R19, R0, RZ ;  /* 0x0000000013077210 */ /* 0x000fe20007f1e0ff */
[----:B------:R-:W-:-:S04]  /*0230*/  IMAD R25, R0, 0x2, R21 ;  /* 0x0000000200197824 */ /* 0x000fc800078e0215 */
[----:B------:R-:W-:Y:S01]  /*0240*/  IMAD.X R10, RZ, RZ, RZ, P0 ;  /* 0x000000ffff0a7224 */ /* 0x000fe200000e06ff */
[----:B------:R-:W-:Y:S01]  /*0250*/  IADD3 R8, P1, PT, R20, R25, RZ ;  /* 0x0000001914087210 */ /* 0x000fe20007f3e0ff */
[----:B------:R-:W-:Y:S01]  /*0260*/  VIADD R5, R25, 0x4 ;  /* 0x0000000419057836 */ /* 0x000fe20000000000 */
[----:B0-----:R-:W-:-:S03]  /*0270*/  LEA R6, P0, R7, UR12, 0x2 ;  /* 0x0000000c07067c11 */ /* 0x001fc6000f8010ff */
[----:B------:R-:W-:Y:S01]  /*0280*/  IMAD.X R9, RZ, RZ, RZ, P1 ;  /* 0x000000ffff097224 */ /* 0x000fe200008e06ff */
[----:B------:R-:W-:Y:S01]  /*0290*/  IADD3 R4, P2, PT, R20, R5, RZ ;  /* 0x0000000514047210 */ /* 0x000fe20007f5e0ff */
[----:B------:R-:W-:Y:S01]  /*02a0*/  VIADD R5, R25, 0x6 ;  /* 0x0000000619057836 */ /* 0x000fe20000000000 */
[----:B------:R-:W-:Y:S02]  /*02b0*/  LEA.HI.X R7, R7, UR13, R10, 0x2, P0 ;  /* 0x0000000d07077c11 */ /* 0x000fe400080f140a */
[----:B------:R-:W-:Y:S01]  /*02c0*/  LEA R16, P0, R8, UR14, 0x2 ;  /* 0x0000000e08107c11 */ /* 0x000fe2000f8010ff */
[----:B------:R-:W-:Y:S01]  /*02d0*/  IMAD.X R11, RZ, RZ, RZ, P2 ;  /* 0x000000ffff0b7224 */ /* 0x000fe200010e06ff */
[----:B------:R-:W-:Y:S01]  /*02e0*/  LEA R14, P1, R4, UR14, 0x2 ;  /* 0x0000000e040e7c11 */ /* 0x000fe2000f8210ff */
[----:B------:R-:W2:Y:S01]  /*02f0*/  LDG.E.CONSTANT R28, desc[UR8][R6.64] ;  /* 0x00000008061c7981 */ /* 0x000ea2000c1e9900 */
[----:B------:R-:W-:Y:S01]  /*0300*/  LEA.HI.X R17, R8, UR15, R9, 0x2, P0 ;  /* 0x0000000f08117c11 */ /* 0x000fe200080f1409 */
[C---:B------:R-:W-:Y:S01]  /*0310*/  VIADD R9, R25.reuse, 0x8 ;  /* 0x0000000819097836 */ /* 0x040fe20000000000 */
[----:B------:R-:W-:Y:S01]  /*0320*/  IADD3 R12, P0, PT, R20, R5, RZ ;  /* 0x00000005140c7210 */ /* 0x000fe20007f1e0ff */
[C---:B------:R-:W-:Y:S01]  /*0330*/  VIADD R5, R25.reuse, 0xa ;  /* 0x0000000a19057836 */ /* 0x040fe20000000000 */
[----:B------:R-:W-:Y:S01]  /*0340*/  LEA.HI.X R15, R4, UR15, R11, 0x2, P1 ;  /* 0x0000000f040f7c11 */ /* 0x000fe200088f140b */
[----:B------:R-:W-:Y:S01]  /*0350*/  VIADD R11, R25, 0xc ;  /* 0x0000000c190b7836 */ /* 0x000fe20000000000 */
[C---:B------:R-:W-:Y:S01]  /*0360*/  IADD3 R8, P1, PT, R20.reuse, R9, RZ ;  /* 0x0000000914087210 */ /* 0x040fe20007f3e0ff */
[----:B------:R-:W-:Y:S01]  /*0370*/  IMAD.X R27, RZ, RZ, RZ, P0 ;  /* 0x000000ffff1b7224 */ /* 0x000fe200000e06ff */
[----:B------:R-:W-:Y:S01]  /*0380*/  IADD3 R9, P2, PT, R20, R5, RZ ;  /* 0x0000000514097210 */ /* 0x000fe20007f5e0ff */
[----:B------:R-:W3:Y:S01]  /*0390*/  LDG.E.CONSTANT R14, desc[UR8][R14.64] ;  /* 0x000000080e0e7981 */ /* 0x000ee2000c1e9900 */
[----:B------:R-:W-:Y:S01]  /*03a0*/  LEA R4, P0, R12, UR14, 0x2 ;  /* 0x0000000e0c047c11 */ /* 0x000fe2000f8010ff */
[----:B------:R-:W-:Y:S01]  /*03b0*/  IMAD.X R13, RZ, RZ, RZ, P1 ;  /* 0x000000ffff0d7224 */ /* 0x000fe200008e06ff */
[----:B------:R-:W-:Y:S01]  /*03c0*/  IADD3 R22, P3, PT, R20, R11, RZ ;  /* 0x0000000b14167210 */ /* 0x000fe20007f7e0ff */
[----:B------:R-:W-:Y:S01]  /*03d0*/  IMAD.X R24, RZ, RZ, RZ, P2 ;  /* 0x000000ffff187224 */ /* 0x000fe200010e06ff */
[----:B------:R-:W-:Y:S01]  /*03e0*/  LEA R10, P1, R8, UR14, 0x2 ;  /* 0x0000000e080a7c11 */ /* 0x000fe2000f8210ff */
[----:B------:R-:W4:Y:S01]  /*03f0*/  LDG.E.CONSTANT R29, desc[UR8][R6.64+0xc] ;  /* 0x00000c08061d7981 */ /* 0x000f22000c1e9900 */
[----:B------:R-:W-:Y:S01]  /*0400*/  LEA.HI.X R5, R12, UR15, R27, 0x2, P0 ;  /* 0x0000000f0c057c11 */ /* 0x000fe200080f141b */
[----:B------:R-:W-:Y:S01]  /*0410*/  IMAD.X R27, RZ, RZ, RZ, P3 ;  /* 0x000000ffff1b7224 */ /* 0x000fe200018e06ff */
[----:B------:R-:W-:Y:S01]  /*0420*/  LEA.HI.X R11, R8, UR15, R13, 0x2, P1 ;  /* 0x0000000f080b7c11 */ /* 0x000fe200088f140d */
[----:B------:R-:W4:Y:S01]  /*0430*/  LDG.E.CONSTANT R15, desc[UR8][R6.64+0x18] ;  /* 0x00001808060f7981 */ /* 0x000f22000c1e9900 */
[----:B------:R-:W-:-:S02]  /*0440*/  LEA R12, P0, R9, UR14, 0x2 ;  /* 0x0000000e090c7c11 */ /* 0x000fc4000f8010ff */
[C---:B------:R-:W-:Y:S01]  /*0450*/  LEA R8, P1, R22.reuse, UR14, 0x2 ;  /* 0x0000000e16087c11 */ /* 0x040fe2000f8210ff */
[----:B------:R0:W4:Y:S01]  /*0460*/  LDG.E.CONSTANT R26, desc[UR8][R4.64] ;  /* 0x00000008041a7981 */ /* 0x000122000c1e9900 */
[----:B------:R-:W-:Y:S02]  /*0470*/  LEA.HI.X R13, R9, UR15, R24, 0x2, P0 ;  /* 0x0000000f090d7c11 */ /* 0x000fe400080f1418 */
[----:B------:R-:W-:Y:S01]  /*0480*/  LEA.HI.X R9, R22, UR15, R27, 0x2, P1 ;  /* 0x0000000f16097c11 */ /* 0x000fe200088f141b */
[----:B------:R-:W3:Y:S04]  /*0490*/  LDG.E.CONSTANT R24, desc[UR8][R16.64+0x8] ;  /* 0x0000080810187981 */ /* 0x000ee8000c1e9900 */
[----:B------:R-:W2:Y:S04]  /*04a0*/  LDG.E.CONSTANT R22, desc[UR8][R16.64] ;  /* 0x0000000810167981 */ /* 0x000ea8000c1e9900 */
[----:B------:R-:W3:Y:S01]  /*04b0*/  LDG.E.CONSTANT R27, desc[UR8][R6.64+0x4] ;  /* 0x00000408061b7981 */ /* 0x000ee2000c1e9900 */
[----:B0-----:R-:W-:-:S03]  /*04c0*/  VIADD R5, R25, 0xe ;  /* 0x0000000e19057836 */ /* 0x001fc60000000000 */
[----:B------:R-:W4:Y:S02]  /*04d0*/  LDG.E.CONSTANT R10, desc[UR8][R10.64] ;  /* 0x000000080a0a7981 */ /* 0x000f24000c1e9900 */
[----:B------:R-:W-:Y:S02]  /*04e0*/  IADD3 R5, P0, PT, R20, R5, RZ ;  /* 0x0000000514057210 */ /* 0x000fe40007f1e0ff */
[----:B------:R-:W4:Y:S04]  /*04f0*/  LDG.E.CONSTANT R25, desc[UR8][R6.64+0x10] ;  /* 0x0000100806197981 */ /* 0x000f28000c1e9900 */
[----:B------:R0:W4:Y:S04]  /*0500*/  LDG.E.CONSTANT R8, desc[UR8][R8.64] ;  /* 0x0000000808087981 */ /* 0x000128000c1e9900 */
[----:B------:R-:W4:Y:S04]  /*0510*/  LDG.E.CONSTANT R11, desc[UR8][R6.64+0x8] ;  /* 0x00000808060b7981 */ /* 0x000f28000c1e9900 */
[----:B------:R-:W4:Y:S01]  /*0520*/  LDG.E.CONSTANT R12, desc[UR8][R12.64] ;  /* 0x000000080c0c7981 */ /* 0x000f22000c1e9900 */
[----:B0-----:R-:W-:Y:S01]  /*0530*/  IMAD.X R9, RZ, RZ, RZ, P0 ;  /* 0x000000ffff097224 */ /* 0x001fe200000e06ff */
[----:B------:R-:W-:-:S02]  /*0540*/  LEA R4, P0, R5, UR14, 0x2 ;  /* 0x0000000e05047c11 */ /* 0x000fc4000f8010ff */
[----:B------:R-:W4:Y:S02]  /*0550*/  LDG.E.CONSTANT R17, desc[UR8][R6.64+0x14] ;  /* 0x0000140806117981 */ /* 0x000f24000c1e9900 */
[----:B------:R-:W-:Y:S02]  /*0560*/  LEA.HI.X R5, R5, UR15, R9, 0x2, P0 ;  /* 0x0000000f05057c11 */ /* 0x000fe400080f1409 */
        /* <DEDUP_REMOVED lines=13> */
.L_x_108:
[----:B------:R-:W-:-:S09]  /*0640*/  UISETP.NE.AND UP0, UPT, UR5, URZ, UPT ;  /* 0x000000ff0500728c */ /* 0x000fd2000bf05270 */
[----:B------:R-:W-:Y:S05]  /*0650*/  BRA.U !UP0, `(.L_x_110) ;  /* 0x00000005084c7547 */ /* 0x000fea000b800000 */
[----:B------:R-:W-:Y:S02]  /*0660*/  UISETP.GE.U32.AND UP0, UPT, UR5, 0x4, UPT ;  /* 0x000000040500788c */ /* 0x000fe4000bf06070 */
[----:B------:R-:W-:-:S04]  /*0670*/  ULOP3.LUT UR6, UR4, 0x3, URZ, 0xc0, !UPT ;  /* 0x0000000304067892 */ /* 0x000fc8000f8ec0ff */
[----:B------:R-:W-:-:S03]  /*0680*/  UISETP.NE.AND UP1, UPT, UR6, URZ, UPT ;  /* 0x000000ff0600728c */ /* 0x000fc6000bf25270 */
[----:B------:R-:W-:Y:S08]  /*0690*/  BRA.U !UP0, `(.L_x_111) ;  /* 0x0000000108987547 */ /* 0x000ff0000b800000 */
[----:B------:R-:W0:Y:S01]  /*06a0*/  LDCU.128 UR12, c[0x0][0x380] ;  /* 0x00007000ff0c77ac */ /* 0x000e220008000c00 */
[----:B------:R-:W-:-:S04]  /*06b0*/  IMAD R5, R18, 0x2, R21 ;  /* 0x0000000212057824 */ /* 0x000fc800078e0215 */
[----:B------:R-:W-:Y:S01]  /*06c0*/  VIADD R7, R5, 0x2 ;  /* 0x0000000205077836 */ /* 0x000fe20000000000 */
[----:B------:R-:W-:-:S04]  /*06d0*/  IADD3 R0, P0, PT, R20, R5, RZ ;  /* 0x0000000514007210 */ /* 0x000fc80007f1e0ff */
[----:B------:R-:W-:Y:S01]  /*06e0*/  IADD3 R8, P3, PT, R20, R7, RZ ;  /* 0x0000000714087210 */ /* 0x000fe20007f7e0ff */
[----:B------:R-:W-:Y:S01]  /*06f0*/  IMAD.X R9, RZ, RZ, RZ, P0 ;  /* 0x000000ffff097224 */ /* 0x000fe200000e06ff */
[----:B------:R-:W-:Y:S01]  /*0700*/  IADD3 R11, P0, PT, R19, R18, RZ ;  /* 0x00000012130b7210 */ /* 0x000fe20007f1e0ff */
[----:B------:R-:W-:-:S04]  /*0710*/  VIADD R7, R5, 0x6 ;  /* 0x0000000605077836 */ /* 0x000fc80000000000 */
[----:B------:R-:W-:Y:S01]  /*0720*/  IMAD.X R14, RZ, RZ, RZ, P0 ;  /* 0x000000ffff0e7224 */ /* 0x000fe200000e06ff */
[----:B0-----:R-:W-:Y:S02]  /*0730*/  LEA R12, P1, R0, UR14, 0x2 ;  /* 0x0000000e000c7c11 */ /* 0x001fe4000f8210ff */
[----:B------:R-:W-:Y:S02]  /*0740*/  LEA R10, P0, R8, UR14, 0x2 ;  /* 0x0000000e080a7c11 */ /* 0x000fe4000f8010ff */
[----:B------:R-:W-:Y:S01]  /*0750*/  LEA.HI.X R13, R0, UR15, R9, 0x2, P1 ;  /* 0x0000000f000d7c11 */ /* 0x000fe200088f1409 */
[----:B------:R-:W-:Y:S01]  /*0760*/  VIADD R9, R5, 0x4 ;  /* 0x0000000405097836 */ /* 0x000fe20000000000 */
[----:B------:R-:W-:-:S03]  /*0770*/  LEA R4, P1, R11, UR12, 0x2 ;  /* 0x0000000c0b047c11 */ /* 0x000fc6000f8210ff */
[----:B------:R-:W2:Y:S01]  /*0780*/  LDG.E.CONSTANT R12, desc[UR8][R12.64] ;  /* 0x000000080c0c7981 */ /* 0x000ea2000c1e9900 */
[----:B------:R-:W-:Y:S01]  /*0790*/  IADD3 R0, P2, PT, R20, R9, RZ ;  /* 0x0000000914007210 */ /* 0x000fe20007f5e0ff */
[----:B------:R-:W-:Y:S01]  /*07a0*/  IMAD.X R9, RZ, RZ, RZ, P3 ;  /* 0x000000ffff097224 */ /* 0x000fe200018e06ff */
[----:B------:R-:W-:-:S03]  /*07b0*/  LEA.HI.X R5, R11, UR13, R14, 0x2, P1 ;  /* 0x0000000d0b057c11 */ /* 0x000fc600088f140e */
[----:B------:R-:W-:Y:S01]  /*07c0*/  IMAD.X R15, RZ, RZ, RZ, P2 ;  /* 0x000000ffff0f7224 */ /* 0x000fe200010e06ff */
[----:B------:R-:W-:Y:S01]  /*07d0*/  LEA R6, P2, R0, UR14, 0x2 ;  /* 0x0000000e00067c11 */ /* 0x000fe2000f8410ff */
[----:B------:R-:W3:Y:S01]  /*07e0*/  LDG.E.CONSTANT R17, desc[UR8][R4.64+0x8] ;  /* 0x0000080804117981 */ /* 0x000ee2000c1e9900 */
[----:B------:R-:W-:Y:S02]  /*07f0*/  LEA.HI.X R11, R8, UR15, R9, 0x2, P0 ;  /* 0x0000000f080b7c11 */ /* 0x000fe400080f1409 */
[----:B------:R-:W-:Y:S01]  /*0800*/  IADD3 R9, P0, PT, R20, R7, RZ ;  /* 0x0000000714097210 */ /* 0x000fe20007f1e0ff */
[----:B------:R-:W4:Y:S01]  /*0810*/  LDG.E.CONSTANT R25, desc[UR8][R4.64+0xc] ;  /* 0x00000c0804197981 */ /* 0x000f22000c1e9900 */
[----:B------:R-:W-:-:S03]  /*0820*/  LEA.HI.X R7, R0, UR15, R15, 0x2, P2 ;  /* 0x0000000f00077c11 */ /* 0x000fc600090f140f */
[----:B------:R-:W2:Y:S01]  /*0830*/  LDG.E.CONSTANT R0, desc[UR8][R4.64] ;  /* 0x0000000804007981 */ /* 0x000ea2000c1e9900 */
[----:B------:R-:W-:Y:S01]  /*0840*/  IMAD.X R14, RZ, RZ, RZ, P0 ;  /* 0x000000ffff0e7224 */ /* 0x000fe200000e06ff */
[C---:B------:R-:W-:Y:S02]  /*0850*/  LEA R8, P1, R9.reuse, UR14, 0x2 ;  /* 0x0000000e09087c11 */ /* 0x040fe4000f8210ff */
[----:B------:R-:W3:Y:S04]  /*0860*/  LDG.E.CONSTANT R10, desc[UR8][R10.64] ;  /* 0x000000080a0a7981 */ /* 0x000ee8000c1e9900 */
[----:B------:R-:W3:Y:S01]  /*0870*/  LDG.E.CONSTANT R15, desc[UR8][R4.64+0x4] ;  /* 0x00000408040f7981 */ /* 0x000ee2000c1e9900 */
[----:B------:R-:W-:-:S03]  /*0880*/  LEA.HI.X R9, R9, UR15, R14, 0x2, P1 ;  /* 0x0000000f09097c11 */ /* 0x000fc600088f140e */
[----:B------:R-:W4:Y:S04]  /*0890*/  LDG.E.CONSTANT R6, desc[UR8][R6.64] ;  /* 0x0000000806067981 */ /* 0x000f28000c1e9900 */
[----:B------:R-:W4:Y:S01]  /*08a0*/  LDG.E.CONSTANT R8, desc[UR8][R8.64] ;  /* 0x0000000808087981 */ /* 0x000f22000c1e9900 */
[----:B------:R-:W-:Y:S02]  /*08b0*/  VIADD R18, R18, 0x4 ;  /* 0x0000000412127836 */ /* 0x000fe40000000000 */
[----:B--2--5:R-:W-:-:S04]  /*08c0*/  FFMA R0, R0, R12, R23 ;  /* 0x0000000c00007223 */ /* 0x024fc80000000017 */
[----:B---3--:R-:W-:-:S04]  /*08d0*/  FFMA R0, R15, R10, R0 ;  /* 0x0000000a0f007223 */ /* 0x008fc80000000000 */
[----:B----4-:R-:W-:-:S04]  /*08e0*/  FFMA R0, R17, R6, R0 ;  /* 0x0000000611007223 */ /* 0x010fc80000000000 */
[----:B------:R-:W-:-:S07]  /*08f0*/  FFMA R23, R25, R8, R0 ;  /* 0x0000000819177223 */ /* 0x000fce0000000000 */
.L_x_111:
[----:B------:R-:W-:Y:S05]  /*0900*/  BRA.U !UP1, `(.L_x_110) ;  /* 0x0000000109a07547 */ /* 0x000fea000b800000 */
[----:B------:R-:W-:Y:S02]  /*0910*/  UISETP.NE.AND UP0, UPT, UR6, 0x1, UPT ;  /* 0x000000010600788c */ /* 0x000fe4000bf05270 */
[----:B------:R-:W-:-:S04]  /*0920*/  ULOP3.LUT UR4, UR4, 0x1, URZ, 0xc0, !UPT ;  /* 0x0000000104047892 */ /* 0x000fc8000f8ec0ff */
[----:B------:R-:W-:-:S03]  /*0930*/  UISETP.NE.U32.AND UP1, UPT, UR4, 0x1, UPT ;  /* 0x000000010400788c */ /* 0x000fc6000bf25070 */
[----:B------:R-:W-:Y:S08]  /*0940*/  BRA.U !UP0, `(.L_x_112) ;  /* 0x0000000108587547 */ /* 0x000ff0000b800000 */
[----:B------:R-:W0:Y:S01]  /*0950*/  LDCU.128 UR4, c[0x0][0x380] ;  /* 0x00007000ff0477ac */ /* 0x000e220008000c00 */
[----:B------:R-:W-:Y:S01]  /*0960*/  IMAD R5, R18, 0x2, R21 ;  /* 0x0000000212057824 */ /* 0x000fe200078e0215 */
[----:B------:R-:W-:-:S03]  /*0970*/  IADD3 R0, P1, PT, R19, R18, RZ ;  /* 0x0000001213007210 */ /* 0x000fc60007f3e0ff */
[----:B------:R-:W-:Y:S01]  /*0980*/  VIADD R9, R5, 0x2 ;  /* 0x0000000205097836 */ /* 0x000fe20000000000 */
[----:B------:R-:W-:Y:S01]  /*0990*/  IADD3 R7, P2, PT, R20, R5, RZ ;  /* 0x0000000514077210 */ /* 0x000fe20007f5e0ff */
[----:B------:R-:W-:-:S04]  /*09a0*/  IMAD.X R5, RZ, RZ, RZ, P1 ;  /* 0x000000ffff057224 */ /* 0x000fc800008e06ff */
[----:B------:R-:W-:Y:S01]  /*09b0*/  IMAD.X R8, RZ, RZ, RZ, P2 ;  /* 0x000000ffff087224 */ /* 0x000fe200010e06ff */
[----:B------:R-:W-:Y:S02]  /*09c0*/  IADD3 R9, P2, PT, R20, R9, RZ ;  /* 0x0000000914097210 */ /* 0x000fe40007f5e0ff */
[C---:B0-----:R-:W-:Y:S02]  /*09d0*/  LEA R4, P0, R0.reuse, UR4, 0x2 ;  /* 0x0000000400047c11 */ /* 0x041fe4000f8010ff */
[C---:B------:R-:W-:Y:S02]  /*09e0*/  LEA R6, P1, R7.reuse, UR6, 0x2 ;  /* 0x0000000607067c11 */ /* 0x040fe4000f8210ff */
[----:B------:R-:W-:Y:S01]  /*09f0*/  LEA.HI.X R5, R0, UR5, R5, 0x2, P0 ;  /* 0x0000000500057c11 */ /* 0x000fe200080f1405 */
[----:B------:R-:W-:Y:S01]  /*0a00*/  IMAD.X R0, RZ, RZ, RZ, P2 ;  /* 0x000000ffff007224 */ /* 0x000fe200010e06ff */
[----:B------:R-:W-:Y:S02]  /*0a10*/  LEA.HI.X R7, R7, UR7, R8, 0x2, P1 ;  /* 0x0000000707077c11 */ /* 0x000fe400088f1408 */
[C---:B------:R-:W-:Y:S01]  /*0a20*/  LEA R8, P0, R9.reuse, UR6, 0x2 ;  /* 0x0000000609087c11 */ /* 0x040fe2000f8010ff */
[----:B------:R-:W2:Y:S03]  /*0a30*/  LDG.E.CONSTANT R11, desc[UR8][R4.64+0x4] ;  /* 0x00000408040b7981 */ /* 0x000ea6000c1e9900 */
[----:B------:R-:W-:Y:S01]  /*0a40*/  LEA.HI.X R9, R9, UR7, R0, 0x2, P0 ;  /* 0x0000000709097c11 */ /* 0x000fe200080f1400 */
[----:B------:R-:W3:Y:S04]  /*0a50*/  LDG.E.CONSTANT R6, desc[UR8][R6.64] ;  /* 0x0000000806067981 */ /* 0x000ee8000c1e9900 */
[----:B------:R-:W3:Y:S04]  /*0a60*/  LDG.E.CONSTANT R0, desc[UR8][R4.64] ;  /* 0x0000000804007981 */ /* 0x000ee8000c1e9900 */
[----:B------:R-:W2:Y:S01]  /*0a70*/  LDG.E.CONSTANT R8, desc[UR8][R8.64] ;  /* 0x0000000808087981 */ /* 0x000ea2000c1e9900 */
[----:B------:R-:W-:-:S02]  /*0a80*/  VIADD R18, R18, 0x2 ;  /* 0x0000000212127836 */ /* 0x000fc40000000000 */
[----:B---3-5:R-:W-:-:S04]  /*0a90*/  FFMA R0, R0, R6, R23 ;  /* 0x0000000600007223 */ /* 0x028fc80000000017 */
[----:B--2---:R-:W-:-:S07]  /*0aa0*/  FFMA R23, R11, R8, R0 ;  /* 0x000000080b177223 */ /* 0x004fce0000000000 */
.L_x_112:
[----:B------:R-:W-:Y:S05]  /*0ab0*/  BRA.U UP1, `(.L_x_110) ;  /* 0x0000000101347547 */ /* 0x000fea000b800000 */
[----:B------:R-:W0:Y:S01]  /*0ac0*/  LDCU.128 UR4, c[0x0][0x380] ;  /* 0x00007000ff0477ac */ /* 0x000e220008000c00 */
[----:B------:R-:W-:Y:S01]  /*0ad0*/  IMAD R21, R18, 0x2, R21 ;  /* 0x0000000212157824 */ /* 0x000fe200078e0215 */
[----:B------:R-:W-:-:S04]  /*0ae0*/  IADD3 R18, P0, PT, R19, R18, RZ ;  /* 0x0000001213127210 */ /* 0x000fc80007f1e0ff */
        /* <DEDUP_REMOVED lines=8> */
[----:B------:R-:W2:Y:S02]  /*0b70*/  LDG.E.CONSTANT R6, desc[UR8][R6.64] ;  /* 0x0000000806067981 */ /* 0x000ea4000c1e9900 */
[----:B--2--5:R-:W-:-:S07]  /*0b80*/  FFMA R23, R4, R6, R23 ;  /* 0x0000000604177223 */ /* 0x024fce0000000017 */
.L_x_110:
[----:B-----5:R-:W-:Y:S01]  /*0b90*/  STG.E desc[UR8][R2.64], R23 ;  /* 0x0000001702007986 */ /* 0x020fe2000c101908 */
[----:B------:R-:W-:Y:S05]  /*0ba0*/  EXIT ;  /* 0x000000000000794d */ /* 0x000fea0003800000 */
.L_x_113:
        /* <DEDUP_REMOVED lines=13> */
.L_x_366:


//--------------------- .text._Z20kernel_grid_backwardILj2ELj1ELj1EEvPKfS1_S1_PKiPffjjjjj --------------------------
	.section	.text._Z20kernel_grid_backwardILj2ELj1ELj1EEvPKfS1_S1_PKiPffjjjjj,"ax",@progbits
	.align	128
        .global         _Z20kernel_grid_backwardILj2ELj1ELj1EEvPKfS1_S1_PKiPffjjjjj
        .type           _Z20kernel_grid_backwardILj2ELj1ELj1EEvPKfS1_S1_PKiPffjjjjj,@function
        .size           _Z20kernel_grid_backwardILj2ELj1ELj1EEvPKfS1_S1_PKiPffjjjjj,(.L_x_367 - _Z20kernel_grid_backwardILj2ELj1ELj1EEvPKfS1_S1_PKiPffjjjjj)
        .other          _Z20kernel_grid_backwardILj2ELj1ELj1EEvPKfS1_S1_PKiPffjjjjj,@"STO_CUDA_ENTRY STV_DEFAULT"
_Z20kernel_grid_backwardILj2ELj1ELj1EEvPKfS1_S1_PKiPffjjjjj:
.text._Z20kernel_grid_backwardILj2ELj1ELj1EEvPKfS1_S1_PKiPffjjjjj:
        /* <DEDUP_REMOVED lines=62> */
[----:B-1----:R-:W-:Y:S01]  /*03e0*/  FADD R12, R10, -R11 ;  /* 0x8000000b0a0c7221 */ /* 0x002fe20000000000 */
[----:B------:R-:W-:Y:S01]  /*03f0*/  FSETP.GT.AND P0, PT, R11, RZ, PT ;  /* 0x000000ff0b00720b */ /* 0x000fe20003f04000 */
[----:B------:R-:W-:-:S02]  /*0400*/  FMUL R11, R9, 0.5 ;  /* 0x3f000000090b7820 */ /* 0x000fc40000400000 */
[----:B------:R-:W-:Y:S01]  /*0410*/  FADD R7, R7, R12 ;  /* 0x0000000c07077221 */ /* 0x000fe20000000000 */
[----:B------:R-:W-:Y:S01]  /*0420*/  HFMA2 R12, -RZ, RZ, 0.64013671875, -15.109375 ;  /* 0x391fcb8eff0c7431 */ /* 0x000fe200000001ff */
[----:B------:R-:W-:Y:S02]  /*0430*/  SEL R14, RZ, 0x83000000, P0 ;  /* 0x83000000ff0e7807 */ /* 0x000fe40000000000 */
[----:B------:R-:W-:Y:S01]  /*0440*/  FSETP.NEU.AND P0, PT, R0, 1, PT ;  /* 0x3f8000000000780b */ /* 0x000fe20003f0d000 */
[----:B------:R-:W1:Y:S02]  /*0450*/  FRND.TRUNC R11, R11 ;  /* 0x0000000b000b7307 */ /* 0x000e64000020d000 */
[----:B---3--:R-:W-:Y:S01]  /*0460*/  IMAD R13, R13, 0x800000, -R14 ;  /* 0x008000000d0d7824 */ /* 0x008fe200078e0a0e */
[----:B------:R-:W-:Y:S01]  /*0470*/  ISETP.EQ.OR P0, PT, R3, RZ, !P0 ;  /* 0x000000ff0300720c */ /* 0x000fe20004702670 */
[----:B------:R-:W-:-:S04]  /*0480*/  FFMA R12, R7, R12, 0.0013391353422775864601 ;  /* 0x3aaf85ed070c7423 */ /* 0x000fc8000000000c */
[----:B------:R-:W-:-:S04]  /*0490*/  FFMA R12, R7, R12, 0.0096188392490148544312 ;  /* 0x3c1d9856070c7423 */ /* 0x000fc8000000000c */
[----:B------:R-:W-:-:S04]  /*04a0*/  FFMA R12, R7, R12, 0.055503588169813156128 ;  /* 0x3d6357bb070c7423 */ /* 0x000fc8000000000c */
[----:B------:R-:W-:-:S04]  /*04b0*/  FFMA R12, R7, R12, 0.24022644758224487305 ;  /* 0x3e75fdec070c7423 */ /* 0x000fc8000000000c */
[----:B------:R-:W-:-:S04]  /*04c0*/  FFMA R12, R7, R12, 0.69314718246459960938 ;  /* 0x3f317218070c7423 */ /* 0x000fc8000000000c */
[----:B------:R-:W-:Y:S01]  /*04d0*/  FFMA R12, R7, R12, 1 ;  /* 0x3f800000070c7423 */ /* 0x000fe2000000000c */
[----:B------:R-:W-:-:S05]  /*04e0*/  IADD3 R7, PT, PT, R14, 0x7f000000, RZ ;  /* 0x7f0000000e077810 */ /* 0x000fca0007ffe0ff */
[----:B------:R-:W-:Y:S01]  /*04f0*/  FMUL R12, R12, R7 ;  /* 0x000000070c0c7220 */ /* 0x000fe20000400000 */
[----:B0-----:R-:W-:Y:S01]  /*0500*/  IMAD R7, R15, UR6, R4 ;  /* 0x000000060f077c24 */ /* 0x001fe2000f8e0204 */
[----:B------:R-:W-:Y:S02]  /*0510*/  MOV R4, 0x3f800000 ;  /* 0x3f80000000047802 */ /* 0x000fe40000000f00 */
[----:B------:R-:W-:Y:S01]  /*0520*/  FMUL R12, R12, R13 ;  /* 0x0000000d0c0c7220 */ /* 0x000fe20000400000 */
[C---:B------:R-:W-:Y:S01]  /*0530*/  IMAD R13, R7.reuse, R2, R3 ;  /* 0x00000002070d7224 */ /* 0x040fe200078e0203 */
[----:B------:R-:W-:Y:S01]  /*0540*/  @P1 FSEL R12, RZ, +INF , !P2 ;  /* 0x7f800000ff0c1808 */ /* 0x000fe20005000000 */
[----:B------:R-:W-:Y:S02]  /*0550*/  IMAD.SHL.U32 R7, R7, 0x2, RZ ;  /* 0x0000000207077824 */ /* 0x000fe400078e00ff */
[----:B--2---:R-:W-:Y:S02]  /*0560*/  IMAD R2, R6, R15, R5 ;  /* 0x0000000f06027224 */ /* 0x004fe400078e0205 */
[----:B-1----:R-:W-:Y:S01]  /*0570*/  FADD R6, R11, R11 ;  /* 0x0000000b0b067221 */ /* 0x002fe20000000000 */
        /* <DEDUP_REMOVED lines=21> */
.L_x_114:
[----:B------:R-:W0:Y:S01]  /*06d0*/  LDC.64 R8, c[0x0][0x388] ;  /* 0x0000e200ff087b82 */ /* 0x000e220000000a00 */
[----:B------:R-:W1:Y:S07]  /*06e0*/  LDCU.64 UR6, c[0x0][0x3b8] ;  /* 0x00007700ff0677ac */ /* 0x000e6e0008000a00 */
[----:B------:R-:W2:Y:S01]  /*06f0*/  LDC.64 R10, c[0x0][0x380] ;  /* 0x0000e000ff0a7b82 */ /* 0x000ea20000000a00 */
[----:B0-----:R-:W-:-:S05]  /*0700*/  IMAD.WIDE.U32 R8, R7, 0x4, R8 ;  /* 0x0000000407087825 */ /* 0x001fca00078e0008 */
[----:B------:R-:W3:Y:S04]  /*0710*/  LDG.E.CONSTANT R6, desc[UR4][R8.64] ;  /* 0x0000000408067981 */ /* 0x000ee8000c1e9900 */
[----:B------:R-:W4:Y:S01]  /*0720*/  LDG.E.CONSTANT R14, desc[UR4][R8.64+0x4] ;  /* 0x00000404080e7981 */ /* 0x000f22000c1e9900 */
[----:B--2---:R-:W-:-:S05]  /*0730*/  IMAD.WIDE.U32 R10, R13, 0x4, R10 ;  /* 0x000000040d0a7825 */ /* 0x004fca00078e000a */
[----:B------:R0:W5:Y:S01]  /*0740*/  LDG.E.CONSTANT R0, desc[UR4][R10.64] ;  /* 0x000000040a007981 */ /* 0x000162000c1e9900 */
[----:B-1----:R-:W-:Y:S01]  /*0750*/  I2FP.F32.U32 R5, UR6 ;  /* 0x0000000600057c45 */ /* 0x002fe20008201000 */
[----:B------:R-:W-:-:S04]  /*0760*/  UISETP.NE.AND UP0, UPT, UR7, 0x1, UPT ;  /* 0x000000010700788c */ /* 0x000fc8000bf05270 */
[----:B------:R-:W-:-:S04]  /*0770*/  FFMA R13, R5, R4, -1 ;  /* 0xbf800000050d7423 */ /* 0x000fc80000000004 */
[C---:B---3--:R-:W-:Y:S01]  /*0780*/  FFMA R12, R13.reuse, R6, 0.5 ;  /* 0x3f0000000d0c7423 */ /* 0x048fe20000000006 */
[----:B----4-:R-:W-:-:S03]  /*0790*/  FFMA R14, R13, R14, 0.5 ;  /* 0x3f0000000d0e7423 */ /* 0x010fc6000000000e */
[----:B------:R-:W1:Y:S08]  /*07a0*/  F2I.U32.FLOOR.NTZ R4, R12 ;  /* 0x0000000c00047305 */ /* 0x000e700000207000 */
[----:B------:R-:W2:Y:S01]  /*07b0*/  F2I.U32.FLOOR.NTZ R7, R14 ;  /* 0x0000000e00077305 */ /* 0x000ea20000207000 */
[----:B-1----:R-:W-:-:S05]  /*07c0*/  I2FP.F32.U32 R5, R4 ;  /* 0x0000000400057245 */ /* 0x002fca0000201000 */
[----:B------:R-:W-:Y:S01]  /*07d0*/  FADD R5, R12, -R5 ;  /* 0x800000050c057221 */ /* 0x000fe20000000000 */
[----:B--2---:R-:W-:-:S05]  /*07e0*/  I2FP.F32.U32 R9, R7 ;  /* 0x0000000700097245 */ /* 0x004fca0000201000 */
[----:B------:R-:W-:Y:S01]  /*07f0*/  FADD R6, R14, -R9 ;  /* 0x800000090e067221 */ /* 0x000fe20000000000 */
[----:B0-----:R-:W-:Y:S06]  /*0800*/  BRA.U !UP0, `(.L_x_115) ;  /* 0x0000000908247547 */ /* 0x001fec000b800000 */
[----:B------:R-:W-:-:S09]  /*0810*/  UISETP.NE.AND UP0, UPT, UR7, URZ, UPT ;  /* 0x000000ff0700728c */ /* 0x000fd2000bf05270 */
[----:B------:R-:W-:Y:S05]  /*0820*/  BRA.U UP0, `(.L_x_116) ;  /* 0x0000000500d47547 */ /* 0x000fea000b800000 */
[----:B------:R-:W0:Y:S01]  /*0830*/  I2F.U32.RP R15, R3 ;  /* 0x00000003000f7306 */ /* 0x000e220000209000 */
[----:B------:R-:W-:Y:S01]  /*0840*/  ISETP.NE.AND P2, PT, R3, RZ, PT ;  /* 0x000000ff0300720c */ /* 0x000fe20003f45270 */
[----:B------:R-:W-:Y:S01]  /*0850*/  HFMA2 R10, -RZ, RZ, 0, 0 ;  /* 0x00000000ff0a7431 */ /* 0x000fe200000001ff */
[----:B------:R-:W-:Y:S01]  /*0860*/  MOV R16, 0x1 ;  /* 0x0000000100107802 */ /* 0x000fe20000000f00 */
[----:B------:R-:W-:Y:S02]  /*0870*/  HFMA2 R8, -RZ, RZ, 0, 5.9604644775390625e-08 ;  /* 0x00000001ff087431 */ /* 0x000fe400000001ff */
[----:B------:R-:W-:Y:S01]  /*0880*/  IMAD.MOV.U32 R12, RZ, RZ, 0x1 ;  /* 0x00000001ff0c7424 */ /* 0x000fe200078e00ff */
[----:B------:R-:W1:Y:S01]  /*0890*/  LDCU.64 UR6, c[0x0][0x3a0] ;  /* 0x00007400ff0677ac */ /* 0x000e620008000a00 */
[----:B------:R-:W-:Y:S01]  /*08a0*/  IMAD.MOV R21, RZ, RZ, -R3 ;  /* 0x000000ffff157224 */ /* 0x000fe200078e0a03 */
[----:B------:R-:W2:Y:S01]  /*08b0*/  F2I.U32.CEIL.NTZ R14, R13 ;  /* 0x0000000d000e7305 */ /* 0x000ea2000020b000 */
[----:B------:R-:W-:-:S07]  /*08c0*/  IMAD.MOV.U32 R18, RZ, RZ, 0x1 ;  /* 0x00000001ff127424 */ /* 0x000fce00078e00ff */
[----:B0-----:R-:W0:Y:S01]  /*08d0*/  MUFU.RCP R15, R15 ;  /* 0x0000000f000f7308 */ /* 0x001e220000001000 */
[----:B--2---:R-:W-:-:S04]  /*08e0*/  VIADD R14, R14, 0x2 ;  /* 0x000000020e0e7836 */ /* 0x004fc80000000000 */
[----:B------:R-:W-:Y:S01]  /*08f0*/  @P2 IMAD R9, R7, R14, R4 ;  /* 0x0000000e07092224 */ /* 0x000fe200078e0204 */
[CC--:B------:R-:W-:Y:S02]  /*0900*/  @P2 ISETP.GT.U32.AND P3, PT, R14.reuse, R3.reuse, PT ;  /* 0x000000030e00220c */ /* 0x0c0fe40003f64070 */
[CC--:B------:R-:W-:Y:S02]  /*0910*/  @P2 ISETP.GT.U32.AND P0, PT, R14.reuse, R3.reuse, PT ;  /* 0x000000030e00220c */ /* 0x0c0fe40003f04070 */
[C---:B------:R-:W-:Y:S02]  /*0920*/  @P2 SEL R11, R14.reuse, 0x1, !P3 ;  /* 0x000000010e0b2807 */ /* 0x040fe40005800000 */
[----:B0-----:R-:W-:Y:S02]  /*0930*/  IADD3 R15, PT, PT, R15, 0xffffffe, RZ ;  /* 0x0ffffffe0f0f7810 */ /* 0x001fe40007ffe0ff */
[C---:B------:R-:W-:Y:S01]  /*0940*/  @P2 ISETP.GT.U32.AND P1, PT, R14.reuse, R3, PT ;  /* 0x000000030e00220c */ /* 0x040fe20003f24070 */
[C---:B------:R-:W-:Y:S01]  /*0950*/  @P2 IMAD R16, R14.reuse, R11, RZ ;  /* 0x0000000b0e102224 */ /* 0x040fe200078e02ff */
[----:B------:R-:W-:-:S02]  /*0960*/  @P2 SEL R13, R14, 0x1, !P0 ;  /* 0x000000010e0d2807 */ /* 0x000fc40004000000 */
[----:B------:R-:W-:Y:S02]  /*0970*/  @P2 SEL R10, R4, R9, P3 ;  /* 0x00000009040a2207 */ /* 0x000fe40001800000 */
[----:B------:R-:W0:Y:S01]  /*0980*/  F2I.FTZ.U32.TRUNC.NTZ R9, R15 ;  /* 0x0000000f00097305 */ /* 0x000e22000021f000 */
[----:B------:R-:W-:Y:S01]  /*0990*/  ISETP.GT.U32.AND P6, PT, R16, R3, PT ;  /* 0x000000031000720c */ /* 0x000fe20003fc4070 */
[C---:B------:R-:W-:Y:S01]  /*09a0*/  @P2 IMAD R12, R14.reuse, R13, RZ ;  /* 0x0000000d0e0c2224 */ /* 0x040fe200078e02ff */
[C---:B------:R-:W-:Y:S02]  /*09b0*/  @P2 ISETP.GT.U32.AND P5, PT, R14.reuse, R3, PT ;  /* 0x000000030e00220c */ /* 0x040fe40003fa4070 */
[----:B------:R-:W-:Y:S02]  /*09c0*/  @P2 SEL R17, R14, 0x1, !P1 ;  /* 0x000000010e112807 */ /* 0x000fe40004800000 */
[----:B------:R-:W-:Y:S02]  /*09d0*/  IADD3 R11, PT, PT, R4, 0x1, RZ ;  /* 0x00000001040b7810 */ /* 0x000fe40007ffe0ff */
[C---:B------:R-:W-:Y:S01]  /*09e0*/  IADD3 R13, PT, PT, R7.reuse, 0x1, RZ ;  /* 0x00000001070d7810 */ /* 0x040fe20007ffe0ff */
[C---:B------:R-:W-:Y:S01]  /*09f0*/  @P2 IMAD R8, R14.reuse, R17, RZ ;  /* 0x000000110e082224 */ /* 0x040fe200078e02ff */
[----:B------:R-:W-:Y:S01]  /*0a00*/  @P2 SEL R19, R14, 0x1, !P5 ;  /* 0x000000010e132807 */ /* 0x000fe20006800000 */
[C---:B------:R-:W-:Y:S01]  /*0a10*/  IMAD R17, R7.reuse, 0x127409f, RZ ;  /* 0x0127409f07117824 */ /* 0x040fe200078e02ff */
[-C--:B------:R-:W-:Y:S01]  /*0a20*/  ISETP.GT.U32.AND P4, PT, R12, R3.reuse, PT ;  /* 0x000000030c00720c */ /* 0x080fe20003f84070 */
[--C-:B------:R-:W-:Y:S01]  /*0a30*/  @P2 IMAD R16, R7, R14, R11.reuse ;  /* 0x0000000e07102224 */ /* 0x100fe200078e020b */
[----:B------:R-:W-:Y:S01]  /*0a40*/  ISETP.GT.U32.AND P3, PT, R8, R3, PT ;  /* 0x000000030800720c */ /* 0x000fe20003f64070 */
[CC--:B------:R-:W-:Y:S01]  /*0a50*/  @P2 IMAD R7, R14.reuse, R13.reuse, R4 ;  /* 0x0000000d0e072224 */ /* 0x0c0fe200078e0204 */
[----:B------:R-:W-:Y:S01]  /*0a60*/  @P6 LOP3.LUT R10, R17, R4, RZ, 0x3c, !PT ;  /* 0x00000004110a6212 */ /* 0x000fe200078e3cff */
[C---:B------:R-:W-:Y:S01]  /*0a70*/  @P2 IMAD R20, R14.reuse, R13, R11 ;  /* 0x0000000d0e142224 */ /* 0x040fe200078e020b */
[----:B------:R-:W-:Y:S01]  /*0a80*/  MOV R13, R21 ;  /* 0x00000015000d7202 */ /* 0x000fe20000000f00 */
[----:B------:R-:W-:Y:S01]  /*0a90*/  @P2 IMAD R18, R14, R19, RZ ;  /* 0x000000130e122224 */ /* 0x000fe200078e02ff */
[----:B------:R-:W-:Y:S01]  /*0aa0*/  MOV R8, RZ ;  /* 0x000000ff00087202 */ /* 0x000fe20000000f00 */
[----:B------:R-:W-:-:S02]  /*0ab0*/  HFMA2 R14, -RZ, RZ, 0, 0 ;  /* 0x00000000ff0e7431 */ /* 0x000fc400000001ff */
[----:B------:R-:W-:Y:S01]  /*0ac0*/  IMAD.MOV.U32 R12, RZ, RZ, RZ ;  /* 0x000000ffff0c7224 */ /* 0x000fe200078e00ff */
[----:B------:R-:W-:Y:S01]  /*0ad0*/  @P2 SEL R12, R4, R7, P1 ;  /* 0x00000007040c2207 */ /* 0x000fe20000800000 */
[----:B0-----:R-:W-:Y:S01]  /*0ae0*/  IMAD R13, R13, R9, RZ ;  /* 0x000000090d0d7224 */ /* 0x001fe200078e02ff */
[----:B------:R-:W-:Y:S02]  /*0af0*/  ISETP.GT.U32.AND P6, PT, R18, R3, PT ;  /* 0x000000031200720c */ /* 0x000fe40003fc4070 */
[----:B------:R-:W-:Y:S01]  /*0b00*/  @P2 SEL R14, R11, R16, P0 ;  /* 0x000000100b0e2207 */ /* 0x000fe20000000000 */
[----:B------:R-:W-:Y:S01]  /*0b10*/  IMAD.HI.U32 R9, R9, R13, R8 ;  /* 0x0000000d09097227 */ /* 0x000fe200078e0008 */
[C---:B------:R-:W-:Y:S02]  /*0b20*/  IADD3 R13, PT, PT, R17.reuse, 0x127409f, RZ ;  /* 0x0127409f110d7810 */ /* 0x040fe40007ffe0ff */
[----:B------:R-:W-:Y:S01]  /*0b30*/  @P4 LOP3.LUT R14, R17, R11, RZ, 0x3c, !PT ;  /* 0x0000000b110e4212 */ /* 0x000fe200078e3cff */
[----:B------:R-:W-:Y:S01]  /*0b40*/  FMUL R17, R5, R6 ;  /* 0x0000000605117220 */ /* 0x000fe20000400000 */
[----:B------:R-:W-:Y:S01]  /*0b50*/  @P3 LOP3.LUT R12, R13, R4, RZ, 0x3c, !PT ;  /* 0x000000040d0c3212 */ /* 0x000fe200078e3cff */
[----:B------:R-:W-:Y:S01]  /*0b60*/  IMAD.HI.U32 R7, R9, R10, RZ ;  /* 0x0000000a09077227 */ /* 0x000fe200078e00ff */
[----:B------:R-:W-:-:S03]  /*0b70*/  @P2 SEL R8, R11, R20, P5 ;  /* 0x000000140b082207 */ /* 0x000fc60002800000 */
[----:B-----5:R-:W-:Y:S01]  /*0b80*/  FMUL R17, R0, R17 ;  /* 0x0000001100117220 */ /* 0x020fe20000400000 */
[----:B------:R-:W-:Y:S01]  /*0b90*/  @P6 LOP3.LUT R8, R13, R11, RZ, 0x3c, !PT ;  /* 0x0000000b0d086212 */ /* 0x000fe200078e3cff */
[----:B------:R-:W-:Y:S02]  /*0ba0*/  IMAD.MOV R11, RZ, RZ, -R7 ;  /* 0x000000ffff0b7224 */ /* 0x000fe400078e0a07 */
[----:B------:R-:W-:-:S04]  /*0bb0*/  IMAD.HI.U32 R4, R9, R14, RZ ;  /* 0x0000000e09047227 */ /* 0x000fc800078e00ff */
[----:B------:R-:W-:Y:S01]  /*0bc0*/  IMAD.HI.U32 R7, R9, R12, RZ ;  /* 0x0000000c09077227 */ /* 0x000fe200078e00ff */
[----:B------:R-:W-:-:S03]  /*0bd0*/  IADD3 R4, PT, PT, -R4, RZ, RZ ;  /* 0x000000ff04047210 */ /* 0x000fc60007ffe1ff */
[----:B------:R-:W-:Y:S01]  /*0be0*/  IMAD.HI.U32 R9, R9, R8, RZ ;  /* 0x0000000809097227 */ /* 0x000fe200078e00ff */
[----:B------:R-:W-:-:S03]  /*0bf0*/  IADD3 R7, PT, PT, -R7, RZ, RZ ;  /* 0x000000ff07077210 */ /* 0x000fc60007ffe1ff */
[C---:B------:R-:W-:Y:S02]  /*0c00*/  IMAD R10, R3.reuse, R11, R10 ;  /* 0x0000000b030a7224 */ /* 0x040fe400078e020a */
[----:B------:R-:W-:Y:S02]  /*0c10*/  IMAD.MOV R9, RZ, RZ, -R9 ;  /* 0x000000ffff097224 */ /* 0x000fe400078e0a09 */
[C---:B------:R-:W-:Y:S01]  /*0c20*/  IMAD R14, R3.reuse, R4, R14 ;  /* 0x00000004030e7224 */ /* 0x040fe200078e020e */
[----:B------:R-:W-:Y:S01]  /*0c30*/  ISETP.GE.U32.AND P0, PT, R10, R3, PT ;  /* 0x000000030a00720c */ /* 0x000fe20003f06070 */
[C---:B------:R-:W-:Y:S02]  /*0c40*/  IMAD R12, R3.reuse, R7, R12 ;  /* 0x00000007030c7224 */ /* 0x040fe400078e020c */
[----:B------:R-:W-:Y:S01]  /*0c50*/  FADD R4, -R6, 1 ;  /* 0x3f80000006047421 */ /* 0x000fe20000000100 */
[----:B------:R-:W-:Y:S01]  /*0c60*/  IMAD R8, R3, R9, R8 ;  /* 0x0000000903087224 */ /* 0x000fe200078e0208 */
[-C--:B------:R-:W-:Y:S01]  /*0c70*/  ISETP.GE.U32.AND P1, PT, R14, R3.reuse, PT ;  /* 0x000000030e00720c */ /* 0x080fe20003f26070 */
[C---:B------:R-:W-:Y:S01]  /*0c80*/  FADD R7, -R5.reuse, 1 ;  /* 0x3f80000005077421 */ /* 0x040fe20000000100 */
[-C--:B------:R-:W-:Y:S01]  /*0c90*/  ISETP.GE.U32.AND P2, PT, R12, R3.reuse, PT ;  /* 0x000000030c00720c */ /* 0x080fe20003f46070 */
[-C--:B------:R-:W-:Y:S01]  /*0ca0*/  FMUL R13, R5, R4.reuse ;  /* 0x00000004050d7220 */ /* 0x080fe20000400000 */
[-C--:B------:R-:W-:Y:S01]  /*0cb0*/  ISETP.GE.U32.AND P3, PT, R8, R3.reuse, PT ;  /* 0x000000030800720c */ /* 0x080fe20003f66070 */
[----:B------:R-:W-:Y:S01]  /*0cc0*/  FMUL R11, R7, R4 ;  /* 0x00000004070b7220 */ /* 0x000fe20000400000 */
[----:B------:R-:W-:Y:S01]  /*0cd0*/  LOP3.LUT R9, RZ, R3, RZ, 0x33, !PT ;  /* 0x00000003ff097212 */ /* 0x000fe200078e33ff */
[----:B------:R-:W-:Y:S01]  /*0ce0*/  FMUL R7, R6, R7 ;  /* 0x0000000706077220 */ /* 0x000fe20000400000 */
[C---:B------:R-:W-:Y:S01]  /*0cf0*/  FMUL R13, R0.reuse, R13 ;  /* 0x0000000d000d7220 */ /* 0x040fe20000400000 */
[----:B------:R-:W-:Y:S01]  /*0d00*/  @P0 IADD3 R10, PT, PT, -R3, R10, RZ ;  /* 0x0000000a030a0210 */ /* 0x000fe20007ffe1ff */
[----:B------:R-:W-:-:S03]  /*0d10*/  FMUL R11, R0, R11 ;  /* 0x0000000b000b7220 */ /* 0x000fc60000400000 */
[-C--:B------:R-:W-:Y:S02]  /*0d20*/  ISETP.GE.U32.AND P0, PT, R10, R3.reuse, PT ;  /* 0x000000030a00720c */ /* 0x080fe40003f06070 */
[C---:B------:R-:W-:Y:S01]  /*0d30*/  @P1 IADD3 R14, PT, PT, -R3.reuse, R14, RZ ;  /* 0x0000000e030e1210 */ /* 0x040fe20007ffe1ff */
[----:B------:R-:W-:Y:S01]  /*0d40*/  @P2 IMAD.IADD R12, R12, 0x1, -R3 ;  /* 0x000000010c0c2824 */ /* 0x000fe200078e0a03 */
[----:B------:R-:W-:Y:S02]  /*0d50*/  @P3 IADD3 R8, PT, PT, -R3, R8, RZ ;  /* 0x0000000803083210 */ /* 0x000fe40007ffe1ff */
[-C--:B------:R-:W-:Y:S02]  /*0d60*/  ISETP.GE.U32.AND P2, PT, R14, R3.reuse, PT ;  /* 0x000000030e00720c */ /* 0x080fe40003f46070 */
[-C--:B------:R-:W-:Y:S02]  /*0d70*/  ISETP.GE.U32.AND P3, PT, R12, R3.reuse, PT ;  /* 0x000000030c00720c */ /* 0x080fe40003f66070 */
[----:B------:R-:W-:-:S02]  /*0d80*/  ISETP.GE.U32.AND P4, PT, R8, R3, PT ;  /* 0x000000030800720c */ /* 0x000fc40003f86070 */
[C---:B------:R-:W-:Y:S02]  /*0d90*/  ISETP.NE.U32.AND P1, PT, R3.reuse, RZ, PT ;  /* 0x000000ff0300720c */ /* 0x040fe40003f25070 */
[----:B------:R-:W-:-:S04]  /*0da0*/  @P0 IADD3 R10, PT, PT, -R3, R10, RZ ;  /* 0x0000000a030a0210 */ /* 0x000fc80007ffe1ff */
[----:B------:R-:W-:Y:S01]  /*0db0*/  SEL R5, R9, R10, !P1 ;  /* 0x0000000a09057207 */ /* 0x000fe20004800000 */
[----:B------:R-:W-:Y:S02]  /*0dc0*/  @P2 IMAD.IADD R14, R14, 0x1, -R3 ;  /* 0x000000010e0e2824 */ /* 0x000fe400078e0a03 */
[C---:B------:R-:W-:Y:S02]  /*0dd0*/  @P3 IADD3 R12, PT, PT, -R3.reuse, R12, RZ ;  /* 0x0000000c030c3210 */ /* 0x040fe40007ffe1ff */
[----:B------:R-:W-:Y:S02]  /*0de0*/  @P4 IADD3 R8, PT, PT, -R3, R8, RZ ;  /* 0x0000000803084210 */ /* 0x000fe40007ffe1ff */
[----:B------:R-:W-:Y:S02]  /*0df0*/  IADD3 R6, P0, PT, R2, R5, RZ ;  /* 0x0000000502067210 */ /* 0x000fe40007f1e0ff */
[C---:B------:R-:W-:Y:S02]  /*0e00*/  SEL R3, R9.reuse, R14, !P1 ;  /* 0x0000000e09037207 */ /* 0x040fe40004800000 */
[C---:B------:R-:W-:Y:S01]  /*0e10*/  SEL R5, R9.reuse, R12, !P1 ;  /* 0x0000000c09057207 */ /* 0x040fe20004800000 */
[----:B------:R-:W-:Y:S01]  /*0e20*/  IMAD.X R15, RZ, RZ, RZ, P0 ;  /* 0x000000ffff0f7224 */ /* 0x000fe200000e06ff */
[----:B------:R-:W-:-:S02]  /*0e30*/  SEL R9, R9, R8, !P1 ;  /* 0x0000000809097207 */ /* 0x000fc40004800000 */
[----:B-1----:R-:W-:Y:S02]  /*0e40*/  LEA R4, P0, R6, UR6, 0x2 ;  /* 0x0000000606047c11 */ /* 0x002fe4000f8010ff */
[C---:B------:R-:W-:Y:S02]  /*0e50*/  IADD3 R3, P1, PT, R2.reuse, R3, RZ ;  /* 0x0000000302037210 */ /* 0x040fe40007f3e0ff */
[C---:B------:R-:W-:Y:S02]  /*0e60*/  IADD3 R9, P3, PT, R2.reuse, R9, RZ ;  /* 0x0000000902097210 */ /* 0x040fe40007f7e0ff */
[----:B------:R-:W-:Y:S02]  /*0e70*/  IADD3 R12, P2, PT, R2, R5, RZ ;  /* 0x00000005020c7210 */ /* 0x000fe40007f5e0ff */
[----:B------:R-:W-:Y:S01]  /*0e80*/  LEA.HI.X R5, R6, UR7, R15, 0x2, P0 ;  /* 0x0000000706057c11 */ /* 0x000fe200080f140f */
[----:B------:R-:W-:Y:S01]  /*0e90*/  IMAD.X R10, RZ, RZ, RZ, P3 ;  /* 0x000000ffff0a7224 */ /* 0x000fe200018e06ff */
[----:B------:R-:W-:Y:S01]  /*0ea0*/  IADD3.X R14, PT, PT, RZ, RZ, RZ, P1, !PT ;  /* 0x000000ffff0e7210 */ /* 0x000fe20000ffe4ff */
[----:B------:R-:W-:Y:S01]  /*0eb0*/  FMUL R15, R0, R7 ;  /* 0x00000007000f7220 */ /* 0x000fe20000400000 */
[----:B------:R-:W-:Y:S01]  /*0ec0*/  LEA R2, P0, R3, UR6, 0x2 ;  /* 0x0000000603027c11 */ /* 0x000fe2000f8010ff */
[----:B------:R-:W-:Y:S01]  /*0ed0*/  REDG.E.ADD.F32.FTZ.RN.STRONG.GPU desc[UR4][R4.64], R11 ;  /* 0x0000000b040079a6 */ /* 0x000fe2000c12f304 */
[----:B------:R-:W-:-:S02]  /*0ee0*/  IADD3.X R19, PT, PT, RZ, RZ, RZ, P2, !PT ;  /* 0x000000ffff137210 */ /* 0x000fc400017fe4ff */
[C---:B------:R-:W-:Y:S02]  /*0ef0*/  LEA R6, P1, R12.reuse, UR6, 0x2 ;  /* 0x000000060c067c11 */ /* 0x040fe4000f8210ff */
[----:B------:R-:W-:Y:S02]  /*0f00*/  LEA R8, P2, R9, UR6, 0x2 ;  /* 0x0000000609087c11 */ /* 0x000fe4000f8410ff */
[----:B------:R-:W-:Y:S02]  /*0f10*/  LEA.HI.X R3, R3, UR7, R14, 0x2, P0 ;  /* 0x0000000703037c11 */ /* 0x000fe400080f140e */
[----:B------:R-:W-:Y:S02]  /*0f20*/  LEA.HI.X R7, R12, UR7, R19, 0x2, P1 ;  /* 0x000000070c077c11 */ /* 0x000fe400088f1413 */
[----:B------:R-:W-:Y:S01]  /*0f30*/  LEA.HI.X R9, R9, UR7, R10, 0x2, P2 ;  /* 0x0000000709097c11 */ /* 0x000fe200090f140a */
[----:B------:R-:W-:Y:S04]  /*0f40*/  REDG.E.ADD.F32.FTZ.RN.STRONG.GPU desc[UR4][R2.64], R13 ;  /* 0x0000000d020079a6 */ /* 0x000fe8000c12f304 */
[----:B------:R-:W-:Y:S04]  /*0f50*/  REDG.E.ADD.F32.FTZ.RN.STRONG.GPU desc[UR4][R6.64], R15 ;  /* 0x0000000f060079a6 */ /* 0x000fe8000c12f304 */
[----:B------:R-:W-:Y:S01]  /*0f60*/  REDG.E.ADD.F32.FTZ.RN.STRONG.GPU desc[UR4][R8.64], R17 ;  /* 0x00000011080079a6 */ /* 0x000fe2000c12f304 */
[----:B------:R-:W-:Y:S05]  /*0f70*/  EXIT ;  /* 0x000000000000794d */ /* 0x000fea0003800000 */
.L_x_116:
[----:B------:R-:W0:Y:S01]  /*0f80*/  LDC.64 R10, c[0x0][0x3a0] ;  /* 0x0000e800ff0a7b82 */ /* 0x000e220000000a00 */
[C---:B------:R-:W-:Y:S01]  /*0f90*/  FADD R9, -R5.reuse, 1 ;  /* 0x3f80000005097421 */ /* 0x040fe20000000100 */
[----:B------:R-:W-:Y:S01]  /*0fa0*/  FADD R8, -R6, 1 ;  /* 0x3f80000006087421 */ /* 0x000fe20000000100 */
[----:B------:R-:W-:-:S03]  /*0fb0*/  FMUL R13, R5, R6 ;  /* 0x00000006050d7220 */ /* 0x000fc60000400000 */
[-C--:B------:R-:W-:Y:S01]  /*0fc0*/  FMUL R3, R9, R8.reuse ;  /* 0x0000000809037220 */ /* 0x080fe20000400000 */
[----:B------:R-:W-:Y:S01]  /*0fd0*/  FMUL R7, R5, R8 ;  /* 0x0000000805077220 */ /* 0x000fe20000400000 */
[----:B------:R-:W-:Y:S02]  /*0fe0*/  FMUL R9, R6, R9 ;  /* 0x0000000906097220 */ /* 0x000fe40000400000 */
[C---:B-----5:R-:W-:Y:S01]  /*0ff0*/  FMUL R3, R0.reuse, R3 ;  /* 0x0000000300037220 */ /* 0x060fe20000400000 */
[C---:B------:R-:W-:Y:S01]  /*1000*/  FMUL R7, R0.reuse, R7 ;  /* 0x0000000700077220 */ /* 0x040fe20000400000 */
[----:B------:R-:W-:Y:S01]  /*1010*/  FMUL R9, R0, R9 ;  /* 0x0000000900097220 */ /* 0x000fe20000400000 */
[----:B0-----:R-:W-:-:S04]  /*1020*/  LEA R4, P0, R2, R10, 0x2 ;  /* 0x0000000a02047211 */ /* 0x001fc800078010ff */
[----:B------:R-:W-:Y:S01]  /*1030*/  LEA.HI.X R5, R2, R11, RZ, 0x2, P0 ;  /* 0x0000000b02057211 */ /* 0x000fe200000f14ff */
[----:B------:R-:W-:-:S04]  /*1040*/  FMUL R11, R0, R13 ;  /* 0x0000000d000b7220 */ /* 0x000fc80000400000 */
[----:B------:R-:W-:Y:S04]  /*1050*/  REDG.E.ADD.F32.FTZ.RN.STRONG.GPU desc[UR4][R4.64], R3 ;  /* 0x00000003040079a6 */ /* 0x000fe8000c12f304 */
[----:B------:R-:W-:Y:S04]  /*1060*/  REDG.E.ADD.F32.FTZ.RN.STRONG.GPU desc[UR4][R4.64], R7 ;  /* 0x00000007040079a6 */ /* 0x000fe8000c12f304 */
[----:B------:R-:W-:Y:S04]  /*1070*/  REDG.E.ADD.F32.FTZ.RN.STRONG.GPU desc[UR4][R4.64], R9 ;  /* 0x00000009040079a6 */ /* 0x000fe8000c12f304 */
[----:B------:R-:W-:Y:S01]  /*1080*/  REDG.E.ADD.F32.FTZ.RN.STRONG.GPU desc[UR4][R4.64], R11 ;  /* 0x0000000b040079a6 */ /* 0x000fe2000c12f304 */
[----:B------:R-:W-:Y:S05]  /*1090*/  EXIT ;  /* 0x000000000000794d */ /* 0x000fea0003800000 */
.L_x_115:
[----:B------:R-:W-:Y:S01]  /*10a0*/  I2FP.F32.U32 R3, R3 ;  /* 0x0000000300037245 */ /* 0x000fe20000201000 */
[----:B------:R-:W0:Y:S01]  /*10b0*/  LDCU.64 UR6, c[0x0][0x3a0] ;  /* 0x00007400ff0677ac */ /* 0x000e220008000a00 */
[----:B------:R-:W-:Y:S01]  /*10c0*/  IADD3 R16, PT, PT, R4, 0x1, RZ ;  /* 0x0000000104107810 */ /* 0x000fe20007ffe0ff */
[----:B------:R-:W-:Y:S01]  /*10d0*/  FMUL R21, R5, R6 ;  /* 0x0000000605157220 */ /* 0x000fe20000400000 */
[C---:B------:R-:W-:Y:S01]  /*10e0*/  FSETP.GEU.AND P0, PT, |R3|.reuse, 1.175494350822287508e-38, PT ;  /* 0x008000000300780b */ /* 0x040fe20003f0e200 */
[C---:B------:R-:W-:Y:S01]  /*10f0*/  FMUL R8, |R3|.reuse, 16777216 ;  /* 0x4b80000003087820 */ /* 0x040fe20000400200 */
[----:B------:R-:W-:Y:S01]  /*1100*/  FADD R10, R3, R3 ;  /* 0x00000003030a7221 */ /* 0x000fe20000000000 */
[----:B------:R-:W-:Y:S01]  /*1110*/  IADD3 R18, PT, PT, R7, 0x1, RZ ;  /* 0x0000000107127810 */ /* 0x000fe20007ffe0ff */
[----:B-----5:R-:W-:Y:S02]  /*1120*/  FMUL R21, R0, R21 ;  /* 0x0000001500157220 */ /* 0x020fe40000400000 */
[----:B------:R-:W-:-:S04]  /*1130*/  FSEL R8, R8, |R3|, !P0 ;  /* 0x4000000308087208 */ /* 0x000fc80004000000 */
[----:B------:R-:W1:Y:S03]  /*1140*/  MUFU.LG2 R9, R8 ;  /* 0x0000000800097308 */ /* 0x000e660000000c00 */
        /* <DEDUP_REMOVED lines=9> */
[----:B------:R-:W1:Y:S08]  /*11e0*/  F2I.U32.TRUNC.NTZ R3, R10 ;  /* 0x0000000a00037305 */ /* 0x000e70000020f000 */
[----:B-1----:R-:W1:Y:S01]  /*11f0*/  I2F.U32.RP R11, R3 ;  /* 0x00000003000b7306 */ /* 0x002e620000209000 */
[----:B------:R-:W-:-:S07]  /*1200*/  IADD3 R13, PT, PT, RZ, -R3, RZ ;  /* 0x80000003ff0d7210 */ /* 0x000fce0007ffe0ff */
[----:B-1----:R-:W1:Y:S02]  /*1210*/  MUFU.RCP R11, R11 ;  /* 0x0000000b000b7308 */ /* 0x002e640000001000 */
[----:B-1----:R-:W-:-:S06]  /*1220*/  IADD3 R8, PT, PT, R11, 0xffffffe, RZ ;  /* 0x0ffffffe0b087810 */ /* 0x002fcc0007ffe0ff */
[----:B------:R1:W2:Y:S02]  /*1230*/  F2I.FTZ.U32.TRUNC.NTZ R9, R8 ;  /* 0x0000000800097305 */ /* 0x0002a4000021f000 */
[----:B-1----:R-:W-:Y:S02]  /*1240*/  IMAD.MOV.U32 R8, RZ, RZ, RZ ;  /* 0x000000ffff087224 */ /* 0x002fe400078e00ff */
[----:B--2---:R-:W-:-:S04]  /*1250*/  IMAD R13, R13, R9, RZ ;  /* 0x000000090d0d7224 */ /* 0x004fc800078e02ff */
[----:B------:R-:W-:-:S06]  /*1260*/  IMAD.HI.U32 R9, R9, R13, R8 ;  /* 0x0000000d09097227 */ /* 0x000fcc00078e0008 */
[----:B------:R-:W-:-:S04]  /*1270*/  IMAD.HI.U32 R11, R9, R7, RZ ;  /* 0x00000007090b7227 */ /* 0x000fc800078e00ff */
[----:B------:R-:W-:Y:S01]  /*1280*/  IMAD.HI.U32 R10, R9, R4, RZ ;  /* 0x00000004090a7227 */ /* 0x000fe200078e00ff */
[----:B------:R-:W-:-:S03]  /*1290*/  IADD3 R8, PT, PT, -R11, RZ, RZ ;  /* 0x000000ff0b087210 */ /* 0x000fc60007ffe1ff */
[----:B------:R-:W-:-:S04]  /*12a0*/  IMAD.HI.U32 R12, R9, R16, RZ ;  /* 0x00000010090c7227 */ /* 0x000fc800078e00ff */
[----:B------:R-:W-:Y:S01]  /*12b0*/  IMAD.HI.U32 R9, R9, R18, RZ ;  /* 0x0000001209097227 */ /* 0x000fe200078e00ff */
[----:B------:R-:W-:-:S03]  /*12c0*/  IADD3 R12, PT, PT, -R12, RZ, RZ ;  /* 0x000000ff0c0c7210 */ /* 0x000fc60007ffe1ff */
[----:B------:R-:W-:Y:S02]  /*12d0*/  IMAD.MOV R10, RZ, RZ, -R10 ;  /* 0x000000ffff0a7224 */ /* 0x000fe400078e0a0a */
[----:B------:R-:W-:Y:S02]  /*12e0*/  IMAD.MOV R14, RZ, RZ, -R9 ;  /* 0x000000ffff0e7224 */ /* 0x000fe400078e0a09 */
[C---:B------:R-:W-:Y:S01]  /*12f0*/  IMAD R8, R3.reuse, R8, R7 ;  /* 0x0000000803087224 */ /* 0x040fe200078e0207 */
[-C--:B------:R-:W-:Y:S01]  /*1300*/  LOP3.LUT R7, RZ, R3.reuse, RZ, 0x33, !PT ;  /* 0x00000003ff077212 */ /* 0x080fe200078e33ff */
[C---:B------:R-:W-:Y:S02]  /*1310*/  IMAD R4, R3.reuse, R10, R4 ;  /* 0x0000000a03047224 */ /* 0x040fe400078e0204 */
[C---:B------:R-:W-:Y:S01]  /*1320*/  IMAD R10, R3.reuse, R12, R16 ;  /* 0x0000000c030a7224 */ /* 0x040fe200078e0210 */
[-C--:B------:R-:W-:Y:S01]  /*1330*/  ISETP.GE.U32.AND P1, PT, R8, R3.reuse, PT ;  /* 0x000000030800720c */ /* 0x080fe20003f26070 */
[----:B------:R-:W-:Y:S01]  /*1340*/  IMAD R12, R3, R14, R18 ;  /* 0x0000000e030c7224 */ /* 0x000fe200078e0212 */
[-C--:B------:R-:W-:Y:S01]  /*1350*/  ISETP.GE.U32.AND P0, PT, R4, R3.reuse, PT ;  /* 0x000000030400720c */ /* 0x080fe20003f06070 */
[----:B------:R-:W-:Y:S01]  /*1360*/  FADD R14, -R6, 1 ;  /* 0x3f800000060e7421 */ /* 0x000fe20000000100 */
[----:B------:R-:W-:-:S02]  /*1370*/  ISETP.GE.U32.AND P2, PT, R10, R3, PT ;  /* 0x000000030a00720c */ /* 0x000fc40003f46070 */
[----:B------:R-:W-:Y:S01]  /*1380*/  ISETP.GE.U32.AND P3, PT, R12, R3, PT ;  /* 0x000000030c00720c */ /* 0x000fe20003f66070 */
[----:B------:R-:W-:-:S04]  /*1390*/  FMUL R19, R5, R14 ;  /* 0x0000000e05137220 */ /* 0x000fc80000400000 */
[----:B------:R-:W-:Y:S02]  /*13a0*/  FMUL R19, R0, R19 ;  /* 0x0000001300137220 */ /* 0x000fe40000400000 */
[C---:B------:R-:W-:Y:S02]  /*13b0*/  @P1 IADD3 R8, PT, PT, -R3.reuse, R8, RZ ;  /* 0x0000000803081210 */ /* 0x040fe40007ffe1ff */
[C---:B------:R-:W-:Y:S02]  /*13c0*/  @P0 IADD3 R4, PT, PT, -R3.reuse, R4, RZ ;  /* 0x0000000403040210 */ /* 0x040fe40007ffe1ff */
[----:B------:R-:W-:Y:S01]  /*13d0*/  @P2 IMAD.IADD R10, R10, 0x1, -R3 ;  /* 0x000000010a0a2824 */ /* 0x000fe200078e0a03 */
[-C--:B------:R-:W-:Y:S02]  /*13e0*/  ISETP.GE.U32.AND P2, PT, R8, R3.reuse, PT ;  /* 0x000000030800720c */ /* 0x080fe40003f46070 */
[----:B------:R-:W-:Y:S02]  /*13f0*/  @P3 IADD3 R12, PT, PT, -R3, R12, RZ ;  /* 0x0000000c030c3210 */ /* 0x000fe40007ffe1ff */
[----:B------:R-:W-:-:S02]  /*1400*/  ISETP.GE.U32.AND P0, PT, R4, R3, PT ;  /* 0x000000030400720c */ /* 0x000fc40003f06070 */
[-C--:B------:R-:W-:Y:S02]  /*1410*/  ISETP.GE.U32.AND P3, PT, R10, R3.reuse, PT ;  /* 0x000000030a00720c */ /* 0x080fe40003f66070 */
[----:B------:R-:W-:Y:S02]  /*1420*/  ISETP.GE.U32.AND P4, PT, R12, R3, PT ;  /* 0x000000030c00720c */ /* 0x000fe40003f86070 */
[----:B------:R-:W-:-:S03]  /*1430*/  ISETP.NE.U32.AND P1, PT, R3, RZ, PT ;  /* 0x000000ff0300720c */ /* 0x000fc60003f25070 */
[----:B------:R-:W-:-:S04]  /*1440*/  @P2 IMAD.IADD R8, R8, 0x1, -R3 ;  /* 0x0000000108082824 */ /* 0x000fc800078e0a03 */
[C---:B------:R-:W-:Y:S02]  /*1450*/  @P0 IADD3 R4, PT, PT, -R3.reuse, R4, RZ ;  /* 0x0000000403040210 */ /* 0x040fe40007ffe1ff */
[C---:B------:R-:W-:Y:S02]  /*1460*/  @P3 IADD3 R10, PT, PT, -R3.reuse, R10, RZ ;  /* 0x0000000a030a3210 */ /* 0x040fe40007ffe1ff */
[----:B------:R-:W-:Y:S02]  /*1470*/  @P4 IADD3 R12, PT, PT, -R3, R12, RZ ;  /* 0x0000000c030c4210 */ /* 0x000fe40007ffe1ff */
[C---:B------:R-:W-:Y:S02]  /*1480*/  SEL R4, R7.reuse, R4, !P1 ;  /* 0x0000000407047207 */ /* 0x040fe40004800000 */
[C---:B------:R-:W-:Y:S02]  /*1490*/  SEL R8, R7.reuse, R8, !P1 ;  /* 0x0000000807087207 */ /* 0x040fe40004800000 */
[----:B------:R-:W-:-:S02]  /*14a0*/  SEL R10, R7, R10, !P1 ;  /* 0x0000000a070a7207 */ /* 0x000fc40004800000 */
[----:B------:R-:W-:Y:S01]  /*14b0*/  SEL R12, R7, R12, !P1 ;  /* 0x0000000c070c7207 */ /* 0x000fe20004800000 */
[----:B------:R-:W-:Y:S01]  /*14c0*/  FADD R7, -R5, 1 ;  /* 0x3f80000005077421 */ /* 0x000fe20000000100 */
[CC--:B------:R-:W-:Y:S02]  /*14d0*/  IMAD R9, R3.reuse, R8.reuse, R4 ;  /* 0x0000000803097224 */ /* 0x0c0fe400078e0204 */
[----:B------:R-:W-:Y:S02]  /*14e0*/  IMAD R5, R3, R8, R10 ;  /* 0x0000000803057224 */ /* 0x000fe400078e020a */
[----:B------:R-:W-:Y:S01]  /*14f0*/  FMUL R17, R7, R14 ;  /* 0x0000000e07117220 */ /* 0x000fe20000400000 */
[----:B------:R-:W-:Y:S01]  /*1500*/  FMUL R7, R6, R7 ;  /* 0x0000000706077220 */ /* 0x000fe20000400000 */
[C---:B------:R-:W-:Y:S01]  /*1510*/  IADD3 R6, P0, PT, R2.reuse, R9, RZ ;  /* 0x0000000902067210 */ /* 0x040fe20007f1e0ff */
[CC--:B------:R-:W-:Y:S01]  /*1520*/  IMAD R9, R3.reuse, R12.reuse, R4 ;  /* 0x0000000c03097224 */ /* 0x0c0fe200078e0204 */
[----:B------:R-:W-:Y:S01]  /*1530*/  IADD3 R13, P1, PT, R2, R5, RZ ;  /* 0x00000005020d7210 */ /* 0x000fe20007f3e0ff */
[----:B------:R-:W-:-:S02]  /*1540*/  IMAD R3, R3, R12, R10 ;  /* 0x0000000c03037224 */ /* 0x000fc400078e020a */
[----:B------:R-:W-:Y:S01]  /*1550*/  FMUL R17, R0, R17 ;  /* 0x0000001100117220 */ /* 0x000fe20000400000 */
[----:B------:R-:W-:Y:S01]  /*1560*/  IMAD.X R15, RZ, RZ, RZ, P0 ;  /* 0x000000ffff0f7224 */ /* 0x000fe200000e06ff */
[----:B0-----:R-:W-:Y:S02]  /*1570*/  LEA R4, P0, R6, UR6, 0x2 ;  /* 0x0000000606047c11 */ /* 0x001fe4000f8010ff */
[C---:B------:R-:W-:Y:S02]  /*1580*/  IADD3 R11, P2, PT, R2.reuse, R9, RZ ;  /* 0x00000009020b7210 */ /* 0x040fe40007f5e0ff */
[----:B------:R-:W-:Y:S02]  /*1590*/  IADD3 R3, P3, PT, R2, R3, RZ ;  /* 0x0000000302037210 */ /* 0x000fe40007f7e0ff */
[----:B------:R-:W-:Y:S01]  /*15a0*/  LEA.HI.X R5, R6, UR7, R15, 0x2, P0 ;  /* 0x0000000706057c11 */ /* 0x000fe200080f140f */
[----:B------:R-:W-:Y:S01]  /*15b0*/  FMUL R15, R0, R7 ;  /* 0x00000007000f7220 */ /* 0x000fe20000400000 */
[----:B------:R-:W-:-:S02]  /*15c0*/  IADD3.X R14, PT, PT, RZ, RZ, RZ, P1, !PT ;  /* 0x000000ffff0e7210 */ /* 0x000fc40000ffe4ff */
[----:B------:R-:W-:Y:S01]  /*15d0*/  LEA R8, P0, R13, UR6, 0x2 ;  /* 0x000000060d087c11 */ /* 0x000fe2000f8010ff */
[----:B------:R-:W-:Y:S01]  /*15e0*/  REDG.E.ADD.F32.FTZ.RN.STRONG.GPU desc[UR4][R4.64], R17 ;  /* 0x00000011040079a6 */ /* 0x000fe2000c12f304 */
[----:B------:R-:W-:Y:S02]  /*15f0*/  IADD3.X R12, PT, PT, RZ, RZ, RZ, P2, !PT ;  /* 0x000000ffff0c7210 */ /* 0x000fe400017fe4ff */
[----:B------:R-:W-:Y:S02]  /*1600*/  LEA R6, P1, R11, UR6, 0x2 ;  /* 0x000000060b067c11 */ /* 0x000fe4000f8210ff */
[----:B------:R-:W-:Y:S02]  /*1610*/  IADD3.X R10, PT, PT, RZ, RZ, RZ, P3, !PT ;  /* 0x000000ffff0a7210 */ /* 0x000fe40001ffe4ff */
[----:B------:R-:W-:Y:S02]  /*1620*/  LEA R2, P2, R3, UR6, 0x2 ;  /* 0x0000000603027c11 */ /* 0x000fe4000f8410ff */
[----:B------:R-:W-:-:S02]  /*1630*/  LEA.HI.X R9, R13, UR7, R14, 0x2, P0 ;  /* 0x000000070d097c11 */ /* 0x000fc400080f140e */
[----:B------:R-:W-:Y:S02]  /*1640*/  LEA.HI.X R7, R11, UR7, R12, 0x2, P1 ;  /* 0x000000070b077c11 */ /* 0x000fe400088f140c */
[----:B------:R-:W-:Y:S01]  /*1650*/  LEA.HI.X R3, R3, UR7, R10, 0x2, P2 ;  /* 0x0000000703037c11 */ /* 0x000fe200090f140a */
[----:B------:R-:W-:Y:S04]  /*1660*/  REDG.E.ADD.F32.FTZ.RN.STRONG.GPU desc[UR4][R8.64], R19 ;  /* 0x00000013080079a6 */ /* 0x000fe8000c12f304 */
[----:B------:R-:W-:Y:S04]  /*1670*/  REDG.E.ADD.F32.FTZ.RN.STRONG.GPU desc[UR4][R6.64], R15 ;  /* 0x0000000f060079a6 */ /* 0x000fe8000c12f304 */
[----:B------:R-:W-:Y:S01]  /*1680*/  REDG.E.ADD.F32.FTZ.RN.STRONG.GPU desc[UR4][R2.64], R21 ;  /* 0x00000015020079a6 */ /* 0x000fe2000c12f304 */
[----:B------:R-:W-:Y:S05]  /*1690*/  EXIT ;  /* 0x000000000000794d */ /* 0x000fea0003800000 */
.L_x_117:
        /* <DEDUP_REMOVED lines=14> */
.L_x_367:


//--------------------- .text._Z11kernel_gridILj3ELj32EEvPKfS1_PKiPffjjjjbS4_j --------------------------
	.section	.text._Z11kernel_gridILj3ELj32EEvPKfS1_PKiPffjjjjbS4_j,"ax",@progbits
	.align	128
        .global         _Z11kernel_gridILj3ELj32EEvPKfS1_PKiPffjjjjbS4_j
        .type           _Z11kernel_gridILj3ELj32EEvPKfS1_PKiPffjjjjbS4_j,@function
        .size           _Z11kernel_gridILj3ELj32EEvPKfS1_PKiPffjjjjbS4_j,(.L_x_368 - _Z11kernel_gridILj3ELj32EEvPKfS1_PKiPffjjjjbS4_j)
        .other          _Z11kernel_gridILj3ELj32EEvPKfS1_PKiPffjjjjbS4_j,@"STO_CUDA_ENTRY STV_DEFAULT"
_Z11kernel_gridILj3ELj32EEvPKfS1_PKiPffjjjjbS4_j:
.text._Z11kernel_gridILj3ELj32EEvPKfS1_PKiPffjjjjbS4_j:
        /* <DEDUP_REMOVED lines=25> */
[----:B-1----:R-:W-:Y:S01]  /*0190*/  I2FP.F32.S32 R4, R9 ;  /* 0x0000000900047245 */ /* 0x002fe20000201400 */
[----:B------:R-:W-:Y:S02]  /*01a0*/  HFMA2 R9, -RZ, RZ, 0.771484375, 0.21533203125 ;  /* 0x3a2c32e4ff097431 */ /* 0x000fe400000001ff */
[C---:B------:R-:W-:Y:S01]  /*01b0*/  FADD R8, R6.reuse, 1 ;  /* 0x3f80000006087421 */ /* 0x040fe20000000000 */
[----:B------:R-:W-:Y:S01]  /*01c0*/  FADD R6, R6, -1 ;  /* 0xbf80000006067421 */ /* 0x000fe20000000000 */
[----:B------:R-:W-:-:S03]  /*01d0*/  FFMA R3, R4, 1.1920928955078125e-07, R3 ;  /* 0x3400000004037823 */ /* 0x000fc60000000003 */
[----:B------:R-:W-:Y:S01]  /*01e0*/  FADD R5, R6, R6 ;  /* 0x0000000606057221 */ /* 0x000fe20000000000 */
[----:B------:R-:W0:Y:S03]  /*01f0*/  MUFU.RCP R8, R8 ;  /* 0x0000000800087308 */ /* 0x000e260000001000 */
[----:B0-----:R-:W-:-:S04]  /*0200*/  FMUL R10, R8, R5 ;  /* 0x00000005080a7220 */ /* 0x001fc80000400000 */
[----:B------:R-:W-:Y:S01]  /*0210*/  FADD R5, R6, -R10 ;  /* 0x8000000a06057221 */ /* 0x000fe20000000000 */
[CC--:B------:R-:W-:Y:S01]  /*0220*/  FMUL R4, R10.reuse, R10.reuse ;  /* 0x0000000a0a047220 */ /* 0x0c0fe20000400000 */
[----:B------:R-:W-:Y:S02]  /*0230*/  FFMA R12, R10, 1.4426950216293334961, R3 ;  /* 0x3fb8aa3b0a0c7823 */ /* 0x000fe40000000003 */
        /* <DEDUP_REMOVED lines=10> */
[----:B------:R-:W-:Y:S02]  /*02e0*/  I2FP.F32.U32 R6, R15 ;  /* 0x0000000f00067245 */ /* 0x000fe40000201000 */
[----:B------:R-:W-:Y:S01]  /*02f0*/  FFMA R4, R10, 1.9251366722983220825e-08, R3 ;  /* 0x32a55e340a047823 */ /* 0x000fe20000000003 */
[----:B------:R-:W-:-:S04]  /*0300*/  FMUL R3, R9, 3 ;  /* 0x4040000009037820 */ /* 0x000fc80000400000 */
[----:B------:R-:W-:-:S04]  /*0310*/  FFMA R4, R5, R3, R4 ;  /* 0x0000000305047223 */ /* 0x000fc80000000004 */
[----:B------:R-:W-:Y:S01]  /*0320*/  FFMA R9, R10, R9, R4 ;  /* 0x000000090a097223 */ /* 0x000fe20000000004 */
[----:B------:R-:W-:-:S03]  /*0330*/  MOV R10, 0x391fcb8e ;  /* 0x391fcb8e000a7802 */ /* 0x000fc60000000f00 */
        /* <DEDUP_REMOVED lines=12> */
[----:B------:R-:W-:Y:S01]  /*0400*/  FSETP.GT.AND P0, PT, R8, RZ, PT ;  /* 0x000000ff0800720b */ /* 0x000fe20003f04000 */
[----:B------:R-:W-:-:S02]  /*0410*/  FMUL R8, R6, 0.5 ;  /* 0x3f00000006087820 */ /* 0x000fc40000400000 */
[----:B------:R-:W-:-:S04]  /*0420*/  FADD R3, R4, R3 ;  /* 0x0000000304037221 */ /* 0x000fc80000000000 */
[----:B------:R-:W-:-:S04]  /*0430*/  FFMA R4, R3, R10, 0.0013391353422775864601 ;  /* 0x3aaf85ed03047423 */ /* 0x000fc8000000000a */
[----:B------:R-:W-:-:S04]  /*0440*/  FFMA R4, R3, R4, 0.0096188392490148544312 ;  /* 0x3c1d985603047423 */ /* 0x000fc80000000004 */
[----:B------:R-:W-:-:S04]  /*0450*/  FFMA R4, R3, R4, 0.055503588169813156128 ;  /* 0x3d6357bb03047423 */ /* 0x000fc80000000004 */
[C---:B------:R-:W-:Y:S02]  /*0460*/  FFMA R10, R3.reuse, R4, 0.24022644758224487305 ;  /* 0x3e75fdec030a7423 */ /* 0x040fe40000000004 */
[----:B------:R-:W0:Y:S02]  /*0470*/  LDC.64 R4, c[0x0][0x388] ;  /* 0x0000e200ff047b82 */ /* 0x000e240000000a00 */
[----:B------:R-:W-:Y:S01]  /*0480*/  FFMA R10, R3, R10, 0.69314718246459960938 ;  /* 0x3f317218030a7423 */ /* 0x000fe2000000000a */
[----:B-1----:R-:W-:-:S03]  /*0490*/  IMAD R0, R9, UR5, R0 ;  /* 0x0000000509007c24 */ /* 0x002fc6000f8e0200 */
[----:B------:R-:W-:Y:S01]  /*04a0*/  FFMA R10, R3, R10, 1 ;  /* 0x3f800000030a7423 */ /* 0x000fe2000000000a */
[----:B------:R-:W-:Y:S02]  /*04b0*/  SEL R3, RZ, 0x83000000, P0 ;  /* 0x83000000ff037807 */ /* 0x000fe40000000000 */
[----:B------:R-:W-:Y:S02]  /*04c0*/  FSETP.NEU.AND P0, PT, R19, 1, PT ;  /* 0x3f8000001300780b */ /* 0x000fe40003f0d000 */
[----:B------:R-:W-:Y:S02]  /*04d0*/  IADD3 R13, PT, PT, R3, 0x7f000000, RZ ;  /* 0x7f000000030d7810 */ /* 0x000fe40007ffe0ff */
[----:B------:R-:W-:Y:S02]  /*04e0*/  ISETP.EQ.OR P0, PT, R15, RZ, !P0 ;  /* 0x000000ff0f00720c */ /* 0x000fe40004702670 */
[----:B---3--:R-:W-:Y:S01]  /*04f0*/  LEA R11, R12, -R3, 0x17 ;  /* 0x800000030c0b7211 */ /* 0x008fe200078eb8ff */
[----:B------:R-:W-:Y:S01]  /*0500*/  FMUL R10, R10, R13 ;  /* 0x0000000d0a0a7220 */ /* 0x000fe20000400000 */
[----:B------:R-:W-:-:S03]  /*0510*/  IMAD R12, R0, R17, R15 ;  /* 0x00000011000c7224 */ /* 0x000fc600078e020f */
[----:B------:R-:W-:Y:S01]  /*0520*/  FMUL R10, R10, R11 ;  /* 0x0000000b0a0a7220 */ /* 0x000fe20000400000 */
[----:B------:R-:W-:Y:S02]  /*0530*/  @P1 FSEL R10, RZ, +INF , !P2 ;  /* 0x7f800000ff0a1808 */ /* 0x000fe40005000000 */
[----:B------:R-:W-:Y:S01]  /*0540*/  SHF.L.U32 R25, R12, 0x5, RZ ;  /* 0x000000050c197819 */ /* 0x000fe200000006ff */
[----:B--2---:R-:W-:Y:S02]  /*0550*/  IMAD R2, R2, R9, R7 ;  /* 0x0000000902027224 */ /* 0x004fe400078e0207 */
[----:B------:R1:W2:Y:S01]  /*0560*/  FRND.TRUNC R9, R8 ;  /* 0x0000000800097307 */ /* 0x0002a2000020d000 */
[----:B----4-:R-:W-:Y:S02]  /*0570*/  IADD3 R14, PT, PT, -R7, R14, RZ ;  /* 0x0000000e070e7210 */ /* 0x010fe40007ffe1ff */
[----:B------:R-:W-:Y:S01]  /*0580*/  SHF.L.U32 R3, R2, 0x5, RZ ;  /* 0x0000000502037819 */ /* 0x000fe200000006ff */
[----:B-1----:R-:W-:-:S04]  /*0590*/  HFMA2 R8, -RZ, RZ, 1.875, 0 ;  /* 0x3f800000ff087431 */ /* 0x002fc800000001ff */
[----:B0-----:R-:W-:-:S04]  /*05a0*/  IMAD.WIDE.U32 R4, R3, 0x4, R4 ;  /* 0x0000000403047825 */ /* 0x001fc800078e0004 */
[----:B--2---:R-:W-:Y:S01]  /*05b0*/  FADD R9, R9, R9 ;  /* 0x0000000909097221 */ /* 0x004fe20000000000 */
        /* <DEDUP_REMOVED lines=20> */
.L_x_118:
[----:B------:R-:W0:Y:S01]  /*0700*/  LDC.64 R2, c[0x0][0x380] ;  /* 0x0000e000ff027b82 */ /* 0x000e220000000a00 */
[----:B------:R-:W-:Y:S01]  /*0710*/  LEA R7, R0, R0, 0x1 ;  /* 0x0000000000077211 */ /* 0x000fe200078e08ff */
[----:B------:R-:W1:Y:S01]  /*0720*/  LDCU UR4, c[0x0][0x3b0] ;  /* 0x00007600ff0477ac */ /* 0x000e620008000800 */
[----:B------:R-:W2:Y:S03]  /*0730*/  LDCU UR5, c[0x0][0x3c0] ;  /* 0x00007800ff0577ac */ /* 0x000ea60008000800 */
[----:B0-----:R-:W-:-:S05]  /*0740*/  IMAD.WIDE.U32 R2, R7, 0x4, R2 ;  /* 0x0000000407027825 */ /* 0x001fca00078e0002 */
[----:B------:R-:W3:Y:S04]  /*0750*/  LDG.E.CONSTANT R9, desc[UR6][R2.64] ;  /* 0x0000000602097981 */ /* 0x000ee8000c1e9900 */
[----:B------:R-:W4:Y:S04]  /*0760*/  LDG.E.CONSTANT R11, desc[UR6][R2.64+0x4] ;  /* 0x00000406020b7981 */ /* 0x000f28000c1e9900 */
[----:B------:R-:W5:Y:S01]  /*0770*/  LDG.E.CONSTANT R15, desc[UR6][R2.64+0x8] ;  /* 0x00000806020f7981 */ /* 0x000f62000c1e9900 */
[----:B-1----:R-:W-:Y:S01]  /*0780*/  I2FP.F32.U32 R7, UR4 ;  /* 0x0000000400077c45 */ /* 0x002fe20008201000 */
[----:B--2---:R-:W-:Y:S01]  /*0790*/  UISETP.NE.AND UP0, UPT, UR5, 0x1, UPT ;  /* 0x000000010500788c */ /* 0x004fe2000bf05270 */
[----:B------:R-:W-:-:S03]  /*07a0*/  I2FP.F32.U32 R16, R14 ;  /* 0x0000000e00107245 */ /* 0x000fc60000201000 */
[----:B------:R-:W-:Y:S02]  /*07b0*/  FFMA R8, R7, R8, -1 ;  /* 0xbf80000007087423 */ /* 0x000fe40000000008 */
[----:B------:R-:W-:Y:S02]  /*07c0*/  FADD R19, R16, R16 ;  /* 0x0000001010137221 */ /* 0x000fe40000000000 */
[----:B------:R-:W0:Y:S02]  /*07d0*/  F2I.U32.CEIL.NTZ R21, R8 ;  /* 0x0000000800157305 */ /* 0x000e24000020b000 */
[----:B0-----:R-:W-:Y:S01]  /*07e0*/  IADD3 R21, PT, PT, R21, 0x2, RZ ;  /* 0x0000000215157810 */ /* 0x001fe20007ffe0ff */
[C---:B---3--:R-:W-:Y:S01]  /*07f0*/  FFMA R13, R8.reuse, R9, 0.5 ;  /* 0x3f000000080d7423 */ /* 0x048fe20000000009 */
[----:B----4-:R-:W-:-:S04]  /*0800*/  FFMA R17, R8, R11, 0.5 ;  /* 0x3f00000008117423 */ /* 0x010fc8000000000b */
[----:B------:R-:W0:Y:S01]  /*0810*/  F2I.U32.FLOOR.NTZ R10, R13 ;  /* 0x0000000d000a7305 */ /* 0x000e220000207000 */
[----:B-----5:R-:W-:-:S07]  /*0820*/  FFMA R15, R8, R15, 0.5 ;  /* 0x3f000000080f7423 */ /* 0x020fce000000000f */
        /* <DEDUP_REMOVED lines=13> */
[----:B------:R-:W-:Y:S01]  /*0900*/  HFMA2 R6, -RZ, RZ, 0, 0 ;  /* 0x00000000ff067431 */ /* 0x000fe200000001ff */
[----:B------:R-:W-:Y:S01]  /*0910*/  IADD3 R37, PT, PT, RZ, -R14, RZ ;  /* 0x8000000eff257210 */ /* 0x000fe20007ffe0ff */
[----:B------:R-:W-:Y:S01]  /*0920*/  IMAD R0, R9, 0x127409f, RZ ;  /* 0x0127409f09007824 */ /* 0x000fe200078e02ff */
[----:B------:R-:W-:-:S03]  /*0930*/  MOV R7, 0x1 ;  /* 0x0000000100077802 */ /* 0x000fc60000000f00 */
[----:B0-----:R-:W0:Y:S02]  /*0940*/  MUFU.RCP R15, R15 ;  /* 0x0000000f000f7308 */ /* 0x001e240000001000 */
        /* <DEDUP_REMOVED lines=12> */
.L_x_121:
[----:B------:R-:W-:Y:S01]  /*0a10*/  ISETP.GT.U32.AND P2, PT, R7, R14, PT ;  /* 0x0000000e0700720c */ /* 0x000fe20003f44070 */
[----:B-1----:R-:W-:Y:S01]  /*0a20*/  IMAD R37, R37, R3, RZ ;  /* 0x0000000325257224 */ /* 0x002fe200078e02ff */
[----:B0-----:R-:W-:Y:S01]  /*0a30*/  MOV R2, RZ ;  /* 0x000000ff00027202 */ /* 0x001fe20000000f00 */
[----:B------:R-:W-:Y:S01]  /*0a40*/  IMAD R7, R11, 0x4f9ffb7, RZ ;  /* 0x04f9ffb70b077824 */ /* 0x000fe200078e02ff */
[----:B------:R-:W-:Y:S02]  /*0a50*/  IADD3 R42, PT, PT, R10, 0x1, RZ ;  /* 0x000000010a2a7810 */ /* 0x000fe40007ffe0ff */
[----:B------:R-:W-:Y:S01]  /*0a60*/  MOV R18, RZ ;  /* 0x000000ff00127202 */ /* 0x000fe20000000f00 */
[----:B------:R-:W-:Y:S01]  /*0a70*/  IMAD.HI.U32 R37, R3, R37, R2 ;  /* 0x0000002503257227 */ /* 0x000fe200078e0002 */
[----:B------:R-:W-:Y:S02]  /*0a80*/  LOP3.LUT R15, R0, R7, RZ, 0x3c, !PT ;  /* 0x00000007000f7212 */ /* 0x000fe400078e3cff */
[----:B------:R-:W-:Y:S01]  /*0a90*/  MOV R3, 0x1 ;  /* 0x0000000100037802 */ /* 0x000fe20000000f00 */
[----:B------:R-:W-:Y:S06]  /*0aa0*/  @!P0 BRA `(.L_x_122) ;  /* 0x0000000000248947 */ /* 0x000fec0003800000 */
        /* <DEDUP_REMOVED lines=9> */
.L_x_122:
[----:B------:R-:W-:Y:S01]  /*0b40*/  @P2 LOP3.LUT R6, R15, R10, RZ, 0x3c, !PT ;  /* 0x0000000a0f062212 */ /* 0x000fe200078e3cff */
[----:B------:R-:W-:Y:S01]  /*0b50*/  HFMA2 R20, -RZ, RZ, 0, 0 ;  /* 0x00000000ff147431 */ /* 0x000fe200000001ff */
[----:B------:R-:W-:Y:S02]  /*0b60*/  ISETP.GT.U32.AND P1, PT, R3, R14, PT ;  /* 0x0000000e0300720c */ /* 0x000fe40003f24070 */
[----:B------:R-:W-:Y:S01]  /*0b70*/  IADD3 R43, PT, PT, R9, 0x1, RZ ;  /* 0x00000001092b7810 */ /* 0x000fe20007ffe0ff */
[----:B------:R-:W-:Y:S01]  /*0b80*/  IMAD.HI.U32 R2, R37, R6, RZ ;  /* 0x0000000625027227 */ /* 0x000fe200078e00ff */
[----:B------:R-:W-:Y:S01]  /*0b90*/  MOV R3, 0x1 ;  /* 0x0000000100037802 */ /* 0x000fe20000000f00 */
[----:B------:R-:W-:Y:S08]  /*0ba0*/  @!P0 BRA `(.L_x_123) ;  /* 0x0000000000248947 */ /* 0x000ff00003800000 */
        /* <DEDUP_REMOVED lines=9> */
.L_x_123:
[----:B------:R-:W-:Y:S02]  /*0c40*/  @P1 LOP3.LUT R18, R15, R42, RZ, 0x3c, !PT ;  /* 0x0000002a0f121212 */ /* 0x000fe400078e3cff */
[----:B------:R-:W-:Y:S02]  /*0c50*/  ISETP.GT.U32.AND P2, PT, R3, R14, PT ;  /* 0x0000000e0300720c */ /* 0x000fe40003f44070 */
[----:B------:R-:W-:Y:S01]  /*0c60*/  IADD3 R3, PT, PT, -R2, RZ, RZ ;  /* 0x000000ff02037210 */ /* 0x000fe20007ffe1ff */
[----:B------:R-:W-:Y:S01]  /*0c70*/  IMAD.HI.U32 R2, R37, R18, RZ ;  /* 0x0000001225027227 */ /* 0x000fe200078e00ff */
[----:B------:R-:W-:Y:S02]  /*0c80*/  IADD3 R81, PT, PT, R0, 0x127409f, RZ ;  /* 0x0127409f00517810 */ /* 0x000fe40007ffe0ff */
[----:B------:R-:W-:Y:S01]  /*0c90*/  LOP3.LUT R76, RZ, R14, RZ, 0x33, !PT ;  /* 0x0000000eff4c7212 */ /* 0x000fe200078e33ff */
[----:B------:R-:W-:Y:S01]  /*0ca0*/  IMAD R3, R14, R3, R6 ;  /* 0x000000030e037224 */ /* 0x000fe200078e0206 */
[----:B------:R-:W-:-:S02]  /*0cb0*/  IADD3 R23, PT, PT, -R2, RZ, RZ ;  /* 0x000000ff02177210 */ /* 0x000fc40007ffe1ff */
[----:B------:R-:W-:Y:S02]  /*0cc0*/  LOP3.LUT R15, R81, R7, RZ, 0x3c, !PT ;  /* 0x00000007510f7212 */ /* 0x000fe400078e3cff */
[----:B------:R-:W-:Y:S01]  /*0cd0*/  ISETP.GE.U32.AND P1, PT, R3, R14, PT ;  /* 0x0000000e0300720c */ /* 0x000fe20003f26070 */
[----:B------:R-:W-:Y:S01]  /*0ce0*/  IMAD R23, R14, R23, R18 ;  /* 0x000000170e177224 */ /* 0x000fe200078e0212 */
[----:B------:R-:W-:-:S04]  /*0cf0*/  @P2 LOP3.LUT R20, R15, R10, RZ, 0x3c, !PT ;  /* 0x0000000a0f142212 */ /* 0x000fc800078e3cff */
[----:B------:R-:W-:Y:S01]  /*0d00*/  ISETP.GE.U32.AND P4, PT, R23, R14, PT ;  /* 0x0000000e1700720c */ /* 0x000fe20003f86070 */
[----:B------:R-:W-:-:S05]  /*0d10*/  IMAD.HI.U32 R2, R37, R20, RZ ;  /* 0x0000001425027227 */ /* 0x000fca00078e00ff */
[----:B------:R-:W-:Y:S02]  /*0d20*/  IADD3 R29, PT, PT, -R2, RZ, RZ ;  /* 0x000000ff021d7210 */ /* 0x000fe40007ffe1ff */
[C---:B------:R-:W-:Y:S02]  /*0d30*/  @P1 IADD3 R3, PT, PT, -R14.reuse, R3, RZ ;  /* 0x000000030e031210 */ /* 0x040fe40007ffe1ff */
[C---:B------:R-:W-:Y:S01]  /*0d40*/  ISETP.NE.U32.AND P1, PT, R14.reuse, RZ, PT ;  /* 0x000000ff0e00720c */ /* 0x040fe20003f25070 */
[C---:B------:R-:W-:Y:S01]  /*0d50*/  IMAD R29, R14.reuse, R29, R20 ;  /* 0x0000001d0e1d7224 */ /* 0x040fe200078e0214 */
[-C--:B------:R-:W-:Y:S02]  /*0d60*/  ISETP.GE.U32.AND P2, PT, R3, R14.reuse, PT ;  /* 0x0000000e0300720c */ /* 0x080fe40003f46070 */
[----:B------:R-:W-:Y:S02]  /*0d70*/  @P4 IADD3 R23, PT, PT, -R14, R23, RZ ;  /* 0x000000170e174210 */ /* 0x000fe40007ffe1ff */
[----:B------:R-:W-:-:S02]  /*0d80*/  ISETP.GE.U32.AND P3, PT, R29, R14, PT ;  /* 0x0000000e1d00720c */ /* 0x000fc40003f66070 */
[----:B------:R-:W-:-:S07]  /*0d90*/  ISETP.GE.U32.AND P4, PT, R23, R14, PT ;  /* 0x0000000e1700720c */ /* 0x000fce0003f86070 */
[----:B------:R-:W-:-:S04]  /*0da0*/  @P2 IADD3 R3, PT, PT, -R14, R3, RZ ;  /* 0x000000030e032210 */ /* 0x000fc80007ffe1ff */
[----:B------:R-:W-:Y:S02]  /*0db0*/  SEL R3, R76, R3, !P1 ;  /* 0x000000034c037207 */ /* 0x000fe40004800000 */
[C---:B------:R-:W-:Y:S02]  /*0dc0*/  @P4 IADD3 R23, PT, PT, -R14.reuse, R23, RZ ;  /* 0x000000170e174210 */ /* 0x040fe40007ffe1ff */
[----:B------:R-:W-:Y:S02]  /*0dd0*/  @P3 IADD3 R29, PT, PT, -R14, R29, RZ ;  /* 0x0000001d0e1d3210 */ /* 0x000fe40007ffe1ff */
[----:B------:R-:W-:Y:S02]  /*0de0*/  SHF.L.U32 R3, R3, 0x5, RZ ;  /* 0x0000000503037819 */ /* 0x000fe400000006ff */
[----:B------:R-:W-:Y:S02]  /*0df0*/  SEL R2, R76, R23, !P1 ;  /* 0x000000174c027207 */ /* 0x000fe40004800000 */
[----:B------:R-:W-:Y:S01]  /*0e00*/  ISETP.GE.U32.AND P2, PT, R29, R14, PT ;  /* 0x0000000e1d00720c */ /* 0x000fe20003f46070 */
[----:B------:R-:W-:Y:S01]  /*0e10*/  IMAD.WIDE.U32 R22, R3, 0x4, R4 ;  /* 0x0000000403167825 */ /* 0x000fe200078e0004 */
[----:B------:R-:W-:-:S02]  /*0e20*/  SHF.L.U32 R27, R2, 0x5, RZ ;  /* 0x00000005021b7819 */ /* 0x000fc400000006ff */
[----:B------:R-:W0:Y:S02]  /*0e30*/  LDC.64 R2, c[0x0][0x398] ;  /* 0x0000e600ff027b82 */ /* 0x000e240000000a00 */
[----:B------:R-:W5:Y:S07]  /*0e40*/  LDG.E.CONSTANT R82, desc[UR6][R22.64] ;  /* 0x0000000616527981 */ /* 0x000f6e000c1e9900 */
[----:B------:R-:W-:Y:S01]  /*0e50*/  @P2 IADD3 R29, PT, PT, -R14, R29, RZ ;  /* 0x0000001d0e1d2210 */ /* 0x000fe20007ffe1ff */
[----:B------:R-:W5:Y:S03]  /*0e60*/  LDG.E.CONSTANT R50, desc[UR6][R22.64+0x4] ;  /* 0x0000040616327981 */ /* 0x000f66000c1e9900 */
[----:B------:R-:W-:Y:S01]  /*0e70*/  SEL R29, R76, R29, !P1 ;  /* 0x0000001d4c1d7207 */ /* 0x000fe20004800000 */
[----:B------:R-:W5:Y:S03]  /*0e80*/  LDG.E.CONSTANT R32, desc[UR6][R22.64+0x8] ;  /* 0x0000080616207981 */ /* 0x000f66000c1e9900 */
[----:B------:R-:W-:Y:S01]  /*0e90*/  SHF.L.U32 R29, R29, 0x5, RZ ;  /* 0x000000051d1d7819 */ /* 0x000fe200000006ff */
[----:B------:R-:W5:Y:S01]  /*0ea0*/  LDG.E.CONSTANT R34, desc[UR6][R22.64+0xc] ;  /* 0x00000c0616227981 */ /* 0x000f62000c1e9900 */
[----:B------:R-:W-:-:S03]  /*0eb0*/  IMAD.WIDE.U32 R26, R27, 0x4, R4 ;  /* 0x000000041b1a7825 */ /* 0x000fc600078e0004 */
[----:B------:R-:W5:Y:S01]  /*0ec0*/  LDG.E.CONSTANT R36, desc[UR6][R22.64+0x10] ;  /* 0x0000100616247981 */ /* 0x000f62000c1e9900 */
[----:B0-----:R-:W-:-:S03]  /*0ed0*/  IMAD.WIDE.U32 R2, R25, 0x4, R2 ;  /* 0x0000000419027825 */ /* 0x001fc600078e0002 */
[----:B------:R-:W5:Y:S04]  /*0ee0*/  LDG.E.CONSTANT R54, desc[UR6][R22.64+0x14] ;  /* 0x0000140616367981 */ /* 0x000f68000c1e9900 */
        /* <DEDUP_REMOVED lines=25> */
[----:B------:R0:W5:Y:S04]  /*1080*/  LDG.E.CONSTANT R123, desc[UR6][R22.64+0x7c] ;  /* 0x00007c06167b7981 */ /* 0x000168000c1e9900 */
[----:B------:R1:W5:Y:S04]  /*1090*/  LDG.E.CONSTANT R18, desc[UR6][R26.64] ;  /* 0x000000061a127981 */ /* 0x000368000c1e9900 */
[----:B------:R1:W5:Y:S01]  /*10a0*/  LDG.E.CONSTANT R144, desc[UR6][R26.64+0x4] ;  /* 0x000004061a907981 */ /* 0x000362000c1e9900 */
[----:B0-----:R-:W-:-:S03]  /*10b0*/  IMAD.WIDE.U32 R22, R29, 0x4, R4 ;  /* 0x000000041d167825 */ /* 0x001fc600078e0004 */
[----:B------:R1:W5:Y:S04]  /*10c0*/  LDG.E.CONSTANT R146, desc[UR6][R26.64+0x8] ;  /* 0x000008061a927981 */ /* 0x000368000c1e9900 */
        /* <DEDUP_REMOVED lines=60> */
[----:B------:R1:W5:Y:S01]  /*1490*/  LDG.E.CONSTANT R78, desc[UR6][R22.64+0x7c] ;  /* 0x00007c06164e7981 */ /* 0x000362000c1e9900 */
[----:B------:R-:W-:-:S03]  /*14a0*/  MOV R70, RZ ;  /* 0x000000ff00467202 */ /* 0x000fc60000000f00 */
[----:B------:R1:W5:Y:S01]  /*14b0*/  LDG.E R26, desc[UR6][R2.64] ;  /* 0x00000006021a7981 */ /* 0x000362000c1e1900 */
[----:B------:R-:W-:-:S03]  /*14c0*/  MOV R25, 0x1 ;  /* 0x0000000100197802 */ /* 0x000fc60000000f00 */
[----:B------:R1:W5:Y:S04]  /*14d0*/  LDG.E R133, desc[UR6][R2.64+0x4] ;  /* 0x0000040602857981 */ /* 0x000368000c1e1900 */
        /* <DEDUP_REMOVED lines=29> */
[----:B------:R1:W5:Y:S01]  /*16b0*/  LDG.E R20, desc[UR6][R2.64+0x7c] ;  /* 0x00007c0602147981 */ /* 0x000362000c1e1900 */
        /* <DEDUP_REMOVED lines=10> */
.L_x_124:
[----:B------:R-:W-:Y:S01]  /*1760*/  ISETP.GT.U32.AND P2, PT, R25, R14, PT ;  /* 0x0000000e1900720c */ /* 0x000fe20003f44070 */
[----:B------:R-:W-:Y:S01]  /*1770*/  HFMA2 R25, -RZ, RZ, 0, 0 ;  /* 0x00000000ff197431 */ /* 0x000fe200000001ff */
[----:B-1----:R-:W-:Y:S02]  /*1780*/  IADD3 R22, PT, PT, R11, 0x1, RZ ;  /* 0x000000010b167810 */ /* 0x002fe40007ffe0ff */
[----:B------:R-:W-:Y:S01]  /*1790*/  MOV R29, 0x1 ;  /* 0x00000001001d7802 */ /* 0x000fe20000000f00 */
[----:B------:R-:W-:Y:S08]  /*17a0*/  @!P0 BRA `(.L_x_125) ;  /* 0x0000000000248947 */ /* 0x000ff00003800000 */
        /* <DEDUP_REMOVED lines=9> */
.L_x_125:
[----:B------:R-:W-:Y:S02]  /*1840*/  ISETP.GT.U32.AND P3, PT, R29, R14, PT ;  /* 0x0000000e1d00720c */ /* 0x000fe40003f64070 */
[----:B------:R-:W-:Y:S02]  /*1850*/  IADD3 R119, PT, PT, R7, 0x4f9ffb7, RZ ;  /* 0x04f9ffb707777810 */ /* 0x000fe40007ffe0ff */
[----:B------:R-:W-:Y:S01]  /*1860*/  @P2 LOP3.LUT R70, R15, R42, RZ, 0x3c, !PT ;  /* 0x0000002a0f462212 */ /* 0x000fe200078e3cff */
[----:B------:R-:W-:Y:S01]  /*1870*/  FADD R15, -R13, 1 ;  /* 0x3f8000000d0f7421 */ /* 0x000fe20000000100 */
[----:B------:R-:W-:Y:S02]  /*1880*/  LOP3.LUT R117, R0, R119, RZ, 0x3c, !PT ;  /* 0x0000007700757212 */ /* 0x000fe400078e3cff */
[----:B------:R-:W-:Y:S01]  /*1890*/  MOV R153, RZ ;  /* 0x000000ff00997202 */ /* 0x000fe20000000f00 */
[----:B------:R-:W-:Y:S01]  /*18a0*/  IMAD.HI.U32 R0, R37, R70, RZ ;  /* 0x0000004625007227 */ /* 0x000fe200078e00ff */
[----:B------:R-:W-:-:S03]  /*18b0*/  MOV R157, 0x1 ;  /* 0x00000001009d7802 */ /* 0x000fc60000000f00 */
[----:B------:R-:W-:Y:S02]  /*18c0*/  @P3 LOP3.LUT R25, R117, R10, RZ, 0x3c, !PT ;  /* 0x0000000a75193212 */ /* 0x000fe400078e3cff */
[----:B------:R-:W-:Y:S01]  /*18d0*/  IADD3 R141, PT, PT, -R0, RZ, RZ ;  /* 0x000000ff008d7210 */ /* 0x000fe20007ffe1ff */
[----:B------:R-:W-:Y:S02]  /*18e0*/  FADD R0, -R80, 1 ;  /* 0x3f80000050007421 */ /* 0x000fe40000000100 */
[----:B------:R-:W-:-:S04]  /*18f0*/  IMAD.HI.U32 R7, R37, R25, RZ ;  /* 0x0000001925077227 */ /* 0x000fc800078e00ff */
[----:B------:R-:W-:Y:S02]  /*1900*/  IMAD R141, R14, R141, R70 ;  /* 0x0000008d0e8d7224 */ /* 0x000fe400078e0246 */
[----:B------:R-:W-:Y:S01]  /*1910*/  FADD R70, -R17, 1 ;  /* 0x3f80000011467421 */ /* 0x000fe20000000100 */
[----:B------:R-:W-:-:S03]  /*1920*/  IADD3 R7, PT, PT, -R7, RZ, RZ ;  /* 0x000000ff07077210 */ /* 0x000fc60007ffe1ff */
[----:B------:R-:W-:Y:S02]  /*1930*/  FMUL R29, R15, R70 ;  /* 0x000000460f1d7220 */ /* 0x000fe40000400000 */
[----:B------:R-:W-:Y:S02]  /*1940*/  IMAD R7, R14, R7, R25 ;  /* 0x000000070e077224 */ /* 0x000fe400078e0219 */
[----:B------:R-:W-:-:S04]  /*1950*/  FMUL R25, R29, R0 ;  /* 0x000000001d197220 */ /* 0x000fc80000400000 */
[----:B-----5:R-:W-:Y:S01]  /*1960*/  FFMA R26, R25, R82, R26 ;  /* 0x00000052191a7223 */ /* 0x020fe2000000001a */
        /* <DEDUP_REMOVED lines=10> */
.L_x_126:
[----:B------:R-:W-:Y:S02]  /*1a10*/  ISETP.GT.U32.AND P2, PT, R157, R14, PT ;  /* 0x0000000e9d00720c */ /* 0x000fe40003f44070 */
[----:B------:R-:W-:-:S11]  /*1a20*/  MOV R157, 0x1 ;  /* 0x00000001009d7802 */ /* 0x000fd60000000f00 */
[----:B------:R-:W-:-:S05]  /*1a30*/  @P2 LOP3.LUT R153, R117, R42, RZ, 0x3c, !PT ;  /* 0x0000002a75992212 */ /* 0x000fca00078e3cff */
[----:B------:R-:W-:-:S05]  /*1a40*/  IMAD.HI.U32 R82, R37, R153, RZ ;  /* 0x0000009925527227 */ /* 0x000fca00078e00ff */
[----:B------:R-:W-:-:S05]  /*1a50*/  IADD3 R82, PT, PT, -R82, RZ, RZ ;  /* 0x000000ff52527210 */ /* 0x000fca0007ffe1ff */
[----:B------:R-:W-:Y:S02]  /*1a60*/  IMAD R117, R14, R82, R153 ;  /* 0x000000520e757224 */ /* 0x000fe400078e0299 */
[----:B------:R-:W-:Y:S01]  /*1a70*/  HFMA2 R153, -RZ, RZ, 0, 0 ;  /* 0x00000000ff997431 */ /* 0x000fe200000001ff */
        /* <DEDUP_REMOVED lines=10> */
.L_x_127:
[----:B------:R-:W-:Y:S02]  /*1b20*/  ISETP.GT.U32.AND P2, PT, R157, R14, PT ;  /* 0x0000000e9d00720c */ /* 0x000fe40003f44070 */
[----:B------:R-:W-:Y:S02]  /*1b30*/  LOP3.LUT R159, R81, R119, RZ, 0x3c, !PT ;  /* 0x00000077519f7212 */ /* 0x000fe400078e3cff */
[----:B------:R-:W-:-:S09]  /*1b40*/  MOV R119, RZ ;  /* 0x000000ff00777202 */ /* 0x000fd20000000f00 */
[----:B------:R-:W-:Y:S02]  /*1b50*/  @P2 LOP3.LUT R153, R159, R10, RZ, 0x3c, !PT ;  /* 0x0000000a9f992212 */ /* 0x000fe400078e3cff */
[----:B------:R-:W-:-:S03]  /*1b60*/  ISETP.GE.U32.AND P2, PT, R141, R14, PT ;  /* 0x0000000e8d00720c */ /* 0x000fc60003f46070 */
[----:B------:R-:W-:-:S05]  /*1b70*/  IMAD.HI.U32 R81, R37, R153, RZ ;  /* 0x0000009925517227 */ /* 0x000fca00078e00ff */
[----:B------:R-:W-:-:S05]  /*1b80*/  IADD3 R81, PT, PT, -R81, RZ, RZ ;  /* 0x000000ff51517210 */ /* 0x000fca0007ffe1ff */
[----:B------:R-:W-:Y:S01]  /*1b90*/  IMAD R157, R14, R81, R153 ;  /* 0x000000510e9d7224 */ /* 0x000fe200078e0299 */
        /* <DEDUP_REMOVED lines=11> */
.L_x_128:
[----:B------:R-:W-:Y:S01]  /*1c50*/  @P2 IADD3 R141, PT, PT, -R14, R141, RZ ;  /* 0x0000008d0e8d2210 */ /* 0x000fe20007ffe1ff */
[----:B------:R-:W-:Y:S01]  /*1c60*/  FFMA R22, R25, R50, R133 ;  /* 0x0000003219167223 */ /* 0x000fe20000000085 */
[----:B------:R-:W-:Y:S01]  /*1c70*/  ISETP.GT.U32.AND P2, PT, R81, R14, PT ;  /* 0x0000000e5100720c */ /* 0x000fe20003f44070 */
[----:B------:R-:W-:Y:S01]  /*1c80*/  FFMA R36, R25, R36, R83 ;  /* 0x0000002419247223 */ /* 0x000fe20000000053 */
[----:B------:R-:W-:Y:S01]  /*1c90*/  ISETP.GE.U32.AND P0, PT, R141, R14, PT ;  /* 0x0000000e8d00720c */ /* 0x000fe20003f06070 */
[C---:B------:R-:W-:Y:S01]  /*1ca0*/  FFMA R150, R25.reuse, R150, R51 ;  /* 0x0000009619967223 */ /* 0x040fe20000000033 */
[C---:B------:R-:W-:Y:S01]  /*1cb0*/  FFMA R148, R25.reuse, R148, R23 ;  /* 0x0000009419947223 */ /* 0x040fe20000000017 */
[C---:B------:R-:W-:Y:S01]  /*1cc0*/  FFMA R32, R25.reuse, R32, R125 ;  /* 0x0000002019207223 */ /* 0x040fe2000000007d */
[C---:B------:R-:W-:Y:S01]  /*1cd0*/  FFMA R34, R25.reuse, R34, R121 ;  /* 0x0000002219227223 */ /* 0x040fe20000000079 */
[----:B------:R-:W-:-:S06]  /*1ce0*/  FFMA R54, R25, R54, R55 ;  /* 0x0000003619367223 */ /* 0x000fcc0000000037 */
[----:B------:R-:W-:Y:S02]  /*1cf0*/  @P2 LOP3.LUT R119, R159, R42, RZ, 0x3c, !PT ;  /* 0x0000002a9f772212 */ /* 0x000fe400078e3cff */
[----:B------:R-:W-:Y:S02]  /*1d00*/  @P0 IADD3 R141, PT, PT, -R14, R141, RZ ;  /* 0x0000008d0e8d0210 */ /* 0x000fe40007ffe1ff */
[----:B------:R-:W-:Y:S02]  /*1d10*/  ISETP.GE.U32.AND P0, PT, R7, R14, PT ;  /* 0x0000000e0700720c */ /* 0x000fe40003f06070 */
[----:B------:R-:W-:-:S04]  /*1d20*/  SEL R141, R76, R141, !P1 ;  /* 0x0000008d4c8d7207 */ /* 0x000fc80004800000 */
[----:B------:R-:W-:-:S05]  /*1d30*/  SHF.L.U32 R43, R141, 0x5, RZ ;  /* 0x000000058d2b7819 */ /* 0x000fca00000006ff */
[----:B------:R-:W-:Y:S02]  /*1d40*/  IMAD.WIDE.U32 R42, R43, 0x4, R4 ;  /* 0x000000042b2a7825 */ /* 0x000fe400078e0004 */
[----:B------:R-:W-:-:S03]  /*1d50*/  @P0 IADD3 R7, PT, PT, -R14, R7, RZ ;  /* 0x000000070e070210 */ /* 0x000fc60007ffe1ff */
[----:B------:R-:W2:Y:S01]  /*1d60*/  LDG.E.CONSTANT R82, desc[UR6][R42.64+0x4] ;  /* 0x000004062a527981 */ /* 0x000ea2000c1e9900 */
[----:B------:R-:W-:Y:S01]  /*1d70*/  ISETP.GE.U32.AND P0, PT, R7, R14, PT ;  /* 0x0000000e0700720c */ /* 0x000fe20003f06070 */
[----:B------:R-:W-:Y:S02]  /*1d80*/  FMUL R23, R13, R70 ;  /* 0x000000460d177220 */ /* 0x000fe40000400000 */
[----:B------:R-:W3:Y:S04]  /*1d90*/  LDG.E.CONSTANT R83, desc[UR6][R42.64] ;  /* 0x000000062a537981 */ /* 0x000ee8000c1e9900 */
[----:B------:R-:W4:Y:S04]  /*1da0*/  LDG.E.CONSTANT R51, desc[UR6][R42.64+0xc] ;  /* 0x00000c062a337981 */ /* 0x000f28000c1e9900 */
[----:B------:R-:W5:Y:S02]  /*1db0*/  LDG.E.CONSTANT R50, desc[UR6][R42.64+0x10] ;  /* 0x000010062a327981 */ /* 0x000f64000c1e9900 */
[----:B------:R-:W-:Y:S01]  /*1dc0*/  @P0 IADD3 R7, PT, PT, -R14, R7, RZ ;  /* 0x000000070e070210 */ /* 0x000fe20007ffe1ff */
[----:B------:R-:W-:-:S04]  /*1dd0*/  IMAD.HI.U32 R37, R37, R119, RZ ;  /* 0x0000007725257227 */ /* 0x000fc800078e00ff */
[C---:B------:R-:W-:Y:S01]  /*1de0*/  FFMA R107, R25.reuse, R107, R53 ;  /* 0x0000006b196b7223 */ /* 0x040fe20000000035 */
[C---:B------:R-:W-:Y:S01]  /*1df0*/  FFMA R105, R25.reuse, R105, R49 ;  /* 0x0000006919697223 */ /* 0x040fe20000000031 */
[----:B------:R-:W-:Y:S01]  /*1e00*/  SEL R7, R76, R7, !P1 ;  /* 0x000000074c077207 */ /* 0x000fe20004800000 */
[C---:B------:R-:W-:Y:S01]  /*1e10*/  FFMA R74, R25.reuse, R74, R47 ;  /* 0x0000004a194a7223 */ /* 0x040fe2000000002f */
        /* <DEDUP_REMOVED lines=20> */
[----:B------:R-:W-:Y:S01]  /*1f60*/  FMUL R125, R0, R23 ;  /* 0x00000017007d7220 */ /* 0x000fe20000400000 */
[----:B------:R-:W-:Y:S01]  /*1f70*/  FFMA R123, R25, R123, R20 ;  /* 0x0000007b197b7223 */ /* 0x000fe20000000014 */
[----:B------:R-:W-:Y:S01]  /*1f80*/  SHF.L.U32 R7, R7, 0x5, RZ ;  /* 0x0000000507077819 */ /* 0x000fe200000006ff */
[----:B------:R-:W5:Y:S01]  /*1f90*/  LDG.E.CONSTANT R25, desc[UR6][R42.64+0x54] ;  /* 0x000054062a197981 */ /* 0x000f62000c1e9900 */
[----:B------:R-:W-:Y:S01]  /*1fa0*/  IADD3 R37, PT, PT, -R37, RZ, RZ ;  /* 0x000000ff25257210 */ /* 0x000fe20007ffe1ff */
[----:B------:R-:W-:-:S02]  /*1fb0*/  FFMA R141, R125, R6, R54 ;  /* 0x000000067d8d7223 */ /* 0x000fc40000000036 */
[----:B------:R-:W5:Y:S01]  /*1fc0*/  LDG.E.CONSTANT R44, desc[UR6][R42.64+0x14] ;  /* 0x000014062a2c7981 */ /* 0x000f62000c1e9900 */
[----:B------:R-:W-:Y:S01]  /*1fd0*/  FFMA R153, R125, R18, R26 ;  /* 0x000000127d997223 */ /* 0x000fe2000000001a */
[----:B------:R-:W-:Y:S02]  /*1fe0*/  IMAD.WIDE.U32 R6, R7, 0x4, R4 ;  /* 0x0000000407067825 */ /* 0x000fe400078e0004 */
[----:B------:R-:W5:Y:S02]  /*1ff0*/  LDG.E.CONSTANT R38, desc[UR6][R42.64+0x2c] ;  /* 0x00002c062a267981 */ /* 0x000f64000c1e9900 */
[----:B------:R-:W-:Y:S02]  /*2000*/  FFMA R144, R125, R144, R22 ;  /* 0x000000907d907223 */ /* 0x000fe40000000016 */
[----:B------:R-:W5:Y:S01]  /*2010*/  LDG.E.CONSTANT R81, desc[UR6][R42.64+0x8] ;  /* 0x000008062a517981 */ /* 0x000f62000c1e9900 */
[----:B------:R-:W-:-:S03]  /*2020*/  IMAD R119, R14, R37, R119 ;  /* 0x000000250e777224 */ /* 0x000fc600078e0277 */
[----:B------:R-:W5:Y:S01]  /*2030*/  LDG.E.CONSTANT R39, desc[UR6][R42.64+0x34] ;  /* 0x000034062a277981 */ /* 0x000f62000c1e9900 */
[----:B------:R-:W-:-:S03]  /*2040*/  FFMA R146, R125, R146, R32 ;  /* 0x000000927d927223 */ /* 0x000fc60000000020 */
[----:B------:R-:W5:Y:S01]  /*2050*/  LDG.E.CONSTANT R20, desc[UR6][R42.64+0x3c] ;  /* 0x00003c062a147981 */ /* 0x000f62000c1e9900 */
[C---:B------:R-:W-:Y:S01]  /*2060*/  FFMA R154, R125.reuse, R154, R34 ;  /* 0x0000009a7d9a7223 */ /* 0x040fe20000000022 */
[C---:B------:R-:W-:Y:S02]  /*2070*/  FFMA R152, R125.reuse, R152, R36 ;  /* 0x000000987d987223 */ /* 0x040fe40000000024 */
[----:B------:R-:W5:Y:S04]  /*2080*/  LDG.E.CONSTANT R24, desc[UR6][R42.64+0x48] ;  /* 0x000048062a187981 */ /* 0x000f68000c1e9900 */
[----:B------:R-:W5:Y:S04]  /*2090*/  LDG.E.CONSTANT R18, desc[UR6][R42.64+0x58] ;  /* 0x000058062a127981 */ /* 0x000f68000c1e9900 */
[----:B------:R-:W5:Y:S04]  /*20a0*/  LDG.E.CONSTANT R27, desc[UR6][R42.64+0x4c] ;  /* 0x00004c062a1b7981 */ /* 0x000f68000c1e9900 */
[----:B------:R0:W-:Y:S04]  /*20b0*/  STG.E desc[UR6][R2.64], R26 ;  /* 0x0000001a02007986 */ /* 0x0001e8000c101906 */
[----:B------:R1:W-:Y:S04]  /*20c0*/  STG.E desc[UR6][R2.64+0x4], R22 ;  /* 0x0000041602007986 */ /* 0x0003e8000c101906 */
[----:B------:R1:W-:Y:S04]  /*20d0*/  STG.E desc[UR6][R2.64+0x8], R32 ;  /* 0x0000082002007986 */ /* 0x0003e8000c101906 */
[----:B------:R1:W-:Y:S04]  /*20e0*/  STG.E desc[UR6][R2.64+0xc], R34 ;  /* 0x00000c2202007986 */ /* 0x0003e8000c101906 */
[----:B------:R1:W-:Y:S04]  /*20f0*/  STG.E desc[UR6][R2.64+0x10], R36 ;  /* 0x0000102402007986 */ /* 0x0003e8000c101906 */
        /* <DEDUP_REMOVED lines=9> */
[----:B0-----:R-:W5:Y:S04]  /*2190*/  LDG.E.CONSTANT R26, desc[UR6][R42.64+0x50] ;  /* 0x000050062a1a7981 */ /* 0x001f68000c1e9900 */
[----:B-1----:R-:W5:Y:S04]  /*21a0*/  LDG.E.CONSTANT R22, desc[UR6][R42.64+0x5c] ;  /* 0x00005c062a167981 */ /* 0x002f68000c1e9900 */
[----:B------:R-:W5:Y:S04]  /*21b0*/  LDG.E.CONSTANT R31, desc[UR6][R42.64+0x60] ;  /* 0x000060062a1f7981 */ /* 0x000f68000c1e9900 */
[----:B------:R-:W5:Y:S04]  /*21c0*/  LDG.E.CONSTANT R32, desc[UR6][R42.64+0x64] ;  /* 0x000064062a207981 */ /* 0x000f68000c1e9900 */
        /* <DEDUP_REMOVED lines=9> */
[----:B------:R-:W5:Y:S04]  /*2260*/  LDG.E.CONSTANT R55, desc[UR6][R6.64+0x8] ;  /* 0x0000080606377981 */ /* 0x000f68000c1e9900 */
[----:B------:R-:W5:Y:S04]  /*2270*/  LDG.E.CONSTANT R42, desc[UR6][R6.64+0xc] ;  /* 0x00000c06062a7981 */ /* 0x000f68000c1e9900 */
[----:B------:R-:W5:Y:S01]  /*2280*/  LDG.E.CONSTANT R43, desc[UR6][R6.64+0x10] ;  /* 0x00001006062b7981 */ /* 0x000f62000c1e9900 */
[C---:B------:R-:W-:Y:S01]  /*2290*/  FFMA R132, R125.reuse, R132, R105 ;  /* 0x000000847d847223 */ /* 0x040fe20000000069 */
[----:B------:R-:W-:-:S02]  /*22a0*/  FFMA R128, R125, R128, R59 ;  /* 0x000000807d807223 */ /* 0x000fc4000000003b */
[----:B------:R0:W-:Y:S01]  /*22b0*/  STG.E desc[UR6][R2.64+0x20], R105 ;  /* 0x0000206902007986 */ /* 0x0001e2000c101906 */
[C---:B------:R-:W-:Y:S01]  /*22c0*/  FFMA R109, R125.reuse, R62, R109 ;  /* 0x0000003e7d6d7223 */ /* 0x040fe2000000006d */
[C---:B------:R-:W-:Y:S02]  /*22d0*/  FFMA R114, R125.reuse, R114, R63 ;  /* 0x000000727d727223 */ /* 0x040fe4000000003f */
[----:B------:R1:W-:Y:S04]  /*22e0*/  STG.E desc[UR6][R2.64+0x2c], R59 ;  /* 0x00002c3b02007986 */ /* 0x0003e8000c101906 */
[----:B------:R-:W5:Y:S01]  /*22f0*/  LDG.E.CONSTANT R62, desc[UR6][R6.64+0x2c] ;  /* 0x00002c06063e7981 */ /* 0x000f62000c1e9900 */
[----:B0-----:R-:W-:-:S03]  /*2300*/  FFMA R105, R125, R58, R73 ;  /* 0x0000003a7d697223 */ /* 0x001fc60000000049 */
[----:B------:R-:W5:Y:S04]  /*2310*/  LDG.E.CONSTANT R63, desc[UR6][R6.64+0x30] ;  /* 0x00003006063f7981 */ /* 0x000f68000c1e9900 */
[----:B------:R-:W5:Y:S04]  /*2320*/  LDG.E.CONSTANT R58, desc[UR6][R6.64+0x1c] ;  /* 0x00001c06063a7981 */ /* 0x000f68000c1e9900 */
[----:B-1----:R-:W5:Y:S01]  /*2330*/  LDG.E.CONSTANT R59, desc[UR6][R6.64+0x20] ;  /* 0x00002006063b7981 */ /* 0x002f62000c1e9900 */
[C---:B------:R-:W-:Y:S01]  /*2340*/  FFMA R113, R125.reuse, R68, R113 ;  /* 0x000000447d717223 */ /* 0x040fe20000000071 */
[C---:B------:R-:W-:Y:S01]  /*2350*/  FFMA R118, R125.reuse, R118, R67 ;  /* 0x000000767d767223 */ /* 0x040fe20000000043 */
[C---:B------:R-:W-:Y:S01]  /*2360*/  FFMA R115, R125.reuse, R72, R115 ;  /* 0x000000487d737223 */ /* 0x040fe20000000073 */
[----:B------:R-:W5:Y:S04]  /*2370*/  LDG.E.CONSTANT R68, desc[UR6][R6.64+0x44] ;  /* 0x0000440606447981 */ /* 0x000f68000c1e9900 */
[----:B------:R-:W5:Y:S04]  /*2380*/  LDG.E.CONSTANT R67, desc[UR6][R6.64+0x40] ;  /* 0x0000400606437981 */ /* 0x000f68000c1e9900 */
[----:B------:R-:W5:Y:S01]  /*2390*/  LDG.E.CONSTANT R72, desc[UR6][R6.64+0x50] ;  /* 0x0000500606487981 */ /* 0x000f62000c1e9900 */
[C---:B------:R-:W-:Y:S01]  /*23a0*/  FFMA R134, R125.reuse, R134, R107 ;  /* 0x000000867d867223 */ /* 0x040fe2000000006b */
[C---:B------:R-:W-:Y:S01]  /*23b0*/  FFMA R116, R125.reuse, R116, R69 ;  /* 0x000000747d747223 */ /* 0x040fe20000000045 */
[C---:B------:R-:W-:Y:S01]  /*23c0*/  FFMA R130, R125.reuse, R130, R74 ;  /* 0x000000827d827223 */ /* 0x040fe2000000004a */
[----:B------:R0:W-:Y:S01]  /*23d0*/  STG.E desc[UR6][R2.64+0x1c], R107 ;  /* 0x00001c6b02007986 */ /* 0x0001e2000c101906 */
[C---:B------:R-:W-:Y:S01]  /*23e0*/  FFMA R133, R125.reuse, R56, R57 ;  /* 0x000000387d857223 */ /* 0x040fe20000000039 */
[C---:B------:R-:W-:Y:S01]  /*23f0*/  FFMA R106, R125.reuse, R106, R75 ;  /* 0x0000006a7d6a7223 */ /* 0x040fe2000000004b */
[C---:B------:R-:W-:Y:S01]  /*2400*/  FFMA R108, R125.reuse, R108, R65 ;  /* 0x0000006c7d6c7223 */ /* 0x040fe20000000041 */
[----:B------:R-:W-:Y:S01]  /*2410*/  STG.E desc[UR6][R2.64+0x24], R74 ;  /* 0x0000244a02007986 */ /* 0x000fe2000c101906 */
[C---:B------:R-:W-:Y:S01]  /*2420*/  FFMA R110, R125.reuse, R110, R71 ;  /* 0x0000006e7d6e7223 */ /* 0x040fe20000000047 */
[C---:B------:R-:W-:Y:S01]  /*2430*/  FFMA R112, R125.reuse, R112, R61 ;  /* 0x000000707d707223 */ /* 0x040fe2000000003d */
[C---:B------:R-:W-:Y:S01]  /*2440*/  FFMA R111, R125.reuse, R66, R111 ;  /* 0x000000427d6f7223 */ /* 0x040fe2000000006f */
[----:B------:R1:W-:Y:S04]  /*2450*/  STG.E desc[UR6][R2.64+0x28], R57 ;  /* 0x0000283902007986 */ /* 0x0003e8000c101906 */
[----:B------:R-:W-:Y:S01]  /*2460*/  STG.E desc[UR6][R2.64+0x30], R75 ;  /* 0x0000304b02007986 */ /* 0x000fe2000c101906 */
[----:B0-----:R-:W-:-:S03]  /*2470*/  FFMA R107, R125, R60, R64 ;  /* 0x0000003c7d6b7223 */ /* 0x001fc60000000040 */
[----:B------:R-:W-:Y:S04]  /*2480*/  STG.E desc[UR6][R2.64+0x34], R73 ;  /* 0x0000344902007986 */ /* 0x000fe8000c101906 */
[----:B------:R-:W-:Y:S04]  /*2490*/  STG.E desc[UR6][R2.64+0x38], R65 ;  /* 0x0000384102007986 */ /* 0x000fe8000c101906 */
[----:B------:R0:W-:Y:S04]  /*24a0*/  STG.E desc[UR6][R2.64+0x3c], R64 ;  /* 0x00003c4002007986 */ /* 0x0001e8000c101906 */
[----:B------:R0:W-:Y:S04]  /*24b0*/  STG.E desc[UR6][R2.64+0x40], R71 ;  /* 0x0000404702007986 */ /* 0x0001e8000c101906 */
[----:B------:R-:W5:Y:S04]  /*24c0*/  LDG.E.CONSTANT R69, desc[UR6][R6.64+0x48] ;  /* 0x0000480606457981 */ /* 0x000f68000c1e9900 */
[----:B------:R-:W5:Y:S04]  /*24d0*/  LDG.E.CONSTANT R56, desc[UR6][R6.64+0x14] ;  /* 0x0000140606387981 */ /* 0x000f68000c1e9900 */
[----:B-1----:R-:W5:Y:S04]  /*24e0*/  LDG.E.CONSTANT R57, desc[UR6][R6.64+0x18] ;  /* 0x0000180606397981 */ /* 0x002f68000c1e9900 */
[----:B------:R-:W5:Y:S04]  /*24f0*/  LDG.E.CONSTANT R60, desc[UR6][R6.64+0x24] ;  /* 0x00002406063c7981 */ /* 0x000f68000c1e9900 */
[----:B------:R-:W5:Y:S04]  /*2500*/  LDG.E.CONSTANT R61, desc[UR6][R6.64+0x28] ;  /* 0x00002806063d7981 */ /* 0x000f68000c1e9900 */
[----:B0-----:R-:W5:Y:S04]  /*2510*/  LDG.E.CONSTANT R64, desc[UR6][R6.64+0x34] ;  /* 0x0000340606407981 */ /* 0x001f68000c1e9900 */
[----:B------:R-:W5:Y:S04]  /*2520*/  LDG.E.CONSTANT R65, desc[UR6][R6.64+0x38] ;  /* 0x0000380606417981 */ /* 0x000f68000c1e9900 */
[----:B------:R-:W5:Y:S04]  /*2530*/  LDG.E.CONSTANT R66, desc[UR6][R6.64+0x3c] ;  /* 0x00003c0606427981 */ /* 0x000f68000c1e9900 */
[----:B------:R-:W5:Y:S04]  /*2540*/  LDG.E.CONSTANT R71, desc[UR6][R6.64+0x4c] ;  /* 0x00004c0606477981 */ /* 0x000f68000c1e9900 */
[----:B------:R-:W5:Y:S04]  /*2550*/  LDG.E.CONSTANT R73, desc[UR6][R6.64+0x54] ;  /* 0x0000540606497981 */ /* 0x000f68000c1e9900 */
[----:B------:R-:W5:Y:S04]  /*2560*/  LDG.E.CONSTANT R74, desc[UR6][R6.64+0x58] ;  /* 0x00005806064a7981 */ /* 0x000f68000c1e9900 */
[----:B------:R-:W5:Y:S01]  /*2570*/  LDG.E.CONSTANT R75, desc[UR6][R6.64+0x5c] ;  /* 0x00005c06064b7981 */ /* 0x000f62000c1e9900 */
[----:B------:R-:W-:-:S02]  /*2580*/  ISETP.GE.U32.AND P0, PT, R117, R14, PT ;  /* 0x0000000e7500720c */ /* 0x000fc40003f06070 */
[-C--:B------:R-:W-:Y:S02]  /*2590*/  ISETP.GE.U32.AND P2, PT, R157, R14.reuse, PT ;  /* 0x0000000e9d00720c */ /* 0x080fe40003f46070 */
[----:B------:R-:W-:-:S09]  /*25a0*/  ISETP.GE.U32.AND P3, PT, R119, R14, PT ;  /* 0x0000000e7700720c */ /* 0x000fd20003f66070 */
[C---:B------:R-:W-:Y:S02]  /*25b0*/  @P0 IADD3 R117, PT, PT, -R14.reuse, R117, RZ ;  /* 0x000000750e750210 */ /* 0x040fe40007ffe1ff */
[C---:B------:R-:W-:Y:S02]  /*25c0*/  @P2 IADD3 R157, PT, PT, -R14.reuse, R157, RZ ;  /* 0x0000009d0e9d2210 */ /* 0x040fe40007ffe1ff */
[----:B------:R-:W-:Y:S02]  /*25d0*/  @P3 IADD3 R119, PT, PT, -R14, R119, RZ ;  /* 0x000000770e773210 */ /* 0x000fe40007ffe1ff */
[-C--:B------:R-:W-:Y:S02]  /*25e0*/  ISETP.GE.U32.AND P0, PT, R117, R14.reuse, PT ;  /* 0x0000000e7500720c */ /* 0x080fe40003f06070 */
[-C--:B------:R-:W-:Y:S02]  /*25f0*/  ISETP.GE.U32.AND P2, PT, R157, R14.reuse, PT ;  /* 0x0000000e9d00720c */ /* 0x080fe40003f46070 */
[----:B------:R-:W-:Y:S01]  /*2600*/  ISETP.GE.U32.AND P3, PT, R119, R14, PT ;  /* 0x0000000e7700720c */ /* 0x000fe20003f66070 */
[C---:B------:R-:W-:Y:S01]  /*2610*/  FFMA R120, R125.reuse, R120, R102 ;  /* 0x000000787d787223 */ /* 0x040fe20000000066 */
[----:B------:R-:W-:Y:S01]  /*2620*/  FFMA R124, R125, R124, R77 ;  /* 0x0000007c7d7c7223 */ /* 0x000fe2000000004d */
[----:B------:R-:W-:-:S06]  /*2630*/  FMUL R77, R17, R15 ;  /* 0x0000000f114d7220 */ /* 0x000fcc0000400000 */
[C---:B------:R-:W-:Y:S02]  /*2640*/  @P0 IADD3 R117, PT, PT, -R14.reuse, R117, RZ ;  /* 0x000000750e750210 */ /* 0x040fe40007ffe1ff */
[C---:B------:R-:W-:Y:S02]  /*2650*/  @P2 IADD3 R157, PT, PT, -R14.reuse, R157, RZ ;  /* 0x0000009d0e9d2210 */ /* 0x040fe40007ffe1ff */
[----:B------:R-:W-:Y:S02]  /*2660*/  @P3 IADD3 R119, PT, PT, -R14, R119, RZ ;  /* 0x000000770e773210 */ /* 0x000fe40007ffe1ff */
[C---:B------:R-:W-:Y:S02]  /*2670*/  SEL R117, R76.reuse, R117, !P1 ;  /* 0x000000754c757207 */ /* 0x040fe40004800000 */
[C---:B------:R-:W-:Y:S01]  /*2680*/  SEL R102, R76.reuse, R157, !P1 ;  /* 0x0000009d4c667207 */ /* 0x040fe20004800000 */
[C---:B------:R-:W-:Y:S01]  /*2690*/  FFMA R136, R125.reuse, R136, R150 ;  /* 0x000000887d887223 */ /* 0x040fe20000000096 */
[----:B------:R-:W-:Y:S01]  /*26a0*/  SEL R76, R76, R119, !P1 ;  /* 0x000000774c4c7207 */ /* 0x000fe20004800000 */
[C---:B------:R-:W-:Y:S01]  /*26b0*/  FFMA R119, R125.reuse, R142, R148 ;  /* 0x0000008e7d777223 */ /* 0x040fe20000000094 */
[C---:B------:R-:W-:Y:S01]  /*26c0*/  FFMA R122, R125.reuse, R122, R155 ;  /* 0x0000007a7d7a7223 */ /* 0x040fe2000000009b */
[C---:B------:R-:W-:Y:S01]  /*26d0*/  FFMA R121, R125.reuse, R140, R121 ;  /* 0x0000008c7d797223 */ /* 0x040fe20000000079 */
[C---:B------:R-:W-:Y:S01]  /*26e0*/  FFMA R123, R125.reuse, R138, R123 ;  /* 0x0000008a7d7b7223 */ /* 0x040fe2000000007b */
[----:B------:R-:W-:Y:S01]  /*26f0*/  FFMA R125, R125, R126, R149 ;  /* 0x0000007e7d7d7223 */ /* 0x000fe20000000095 */
[----:B------:R-:W-:Y:S01]  /*2700*/  FMUL R126, R0, R77 ;  /* 0x0000004d007e7220 */ /* 0x000fe20000400000 */
[----:B------:R0:W-:Y:S03]  /*2710*/  STG.E desc[UR6][R2.64+0x34], R105 ;  /* 0x0000346902007986 */ /* 0x0001e6000c101906 */
[C---:B------:R-:W-:Y:S01]  /*2720*/  FFMA R100, R126.reuse, R100, R105 ;  /* 0x000000647e647223 */ /* 0x040fe20000000069 */
[----:B------:R1:W-:Y:S01]  /*2730*/  STG.E desc[UR6][R2.64+0x18], R150 ;  /* 0x0000189602007986 */ /* 0x0003e2000c101906 */
[C---:B------:R-:W-:Y:S01]  /*2740*/  FFMA R143, R126.reuse, R143, R144 ;  /* 0x0000008f7e8f7223 */ /* 0x040fe20000000090 */
[----:B------:R-:W-:-:S02]  /*2750*/  FFMA R148, R126, R145, R154 ;  /* 0x000000917e947223 */ /* 0x000fc4000000009a */
[----:B------:R-:W-:Y:S01]  /*2760*/  STG.E desc[UR6][R2.64+0x44], R149 ;  /* 0x0000449502007986 */ /* 0x000fe2000c101906 */
[C---:B0-----:R-:W-:Y:S01]  /*2770*/  FFMA R105, R126.reuse, R90, R113 ;  /* 0x0000005a7e697223 */ /* 0x041fe20000000071 */
[C---:B------:R-:W-:Y:S01]  /*2780*/  FFMA R90, R126.reuse, R89, R118 ;  /* 0x000000597e5a7223 */ /* 0x040fe20000000076 */
[C---:B------:R-:W-:Y:S01]  /*2790*/  FFMA R89, R126.reuse, R88, R115 ;  /* 0x000000587e597223 */ /* 0x040fe20000000073 */
[C---:B------:R-:W-:Y:S01]  /*27a0*/  FFMA R88, R126.reuse, R87, R120 ;  /* 0x000000577e587223 */ /* 0x040fe20000000078 */
[----:B------:R0:W-:Y:S01]  /*27b0*/  STG.E desc[UR6][R2.64+0x4], R144 ;  /* 0x0000049002007986 */ /* 0x0001e2000c101906 */
[C---:B-1----:R-:W-:Y:S01]  /*27c0*/  FFMA R150, R126.reuse, R147, R146 ;  /* 0x000000937e967223 */ /* 0x042fe20000000092 */
[C---:B------:R-:W-:Y:S01]  /*27d0*/  FFMA R87, R126.reuse, R86, R119 ;  /* 0x000000567e577223 */ /* 0x040fe20000000077 */
[C---:B------:R-:W-:Y:S01]  /*27e0*/  FFMA R86, R126.reuse, R85, R122 ;  /* 0x000000557e567223 */ /* 0x040fe2000000007a */
[----:B------:R1:W-:Y:S01]  /*27f0*/  STG.E desc[UR6][R2.64+0x8], R146 ;  /* 0x0000089202007986 */ /* 0x0003e2000c101906 */
[----:B------:R-:W-:Y:S01]  /*2800*/  FMUL R85, R13, R17 ;  /* 0x000000110d557220 */ /* 0x000fe20000400000 */
[----:B------:R-:W-:-:S02]  /*2810*/  FFMA R104, R126, R104, R133 ;  /* 0x000000687e687223 */ /* 0x000fc40000000085 */
[----:B------:R-:W5:Y:S04]  /*2820*/  LDG.E.CONSTANT R138, desc[UR6][R6.64+0x60] ;  /* 0x00006006068a7981 */ /* 0x000f68000c1e9900 */
[----:B------:R-:W5:Y:S04]  /*2830*/  LDG.E.CONSTANT R140, desc[UR6][R6.64+0x64] ;  /* 0x00006406068c7981 */ /* 0x000f68000c1e9900 */
[----:B------:R-:W5:Y:S04]  /*2840*/  LDG.E.CONSTANT R142, desc[UR6][R6.64+0x68] ;  /* 0x00006806068e7981 */ /* 0x000f68000c1e9900 */
[----:B------:R-:W5:Y:S04]  /*2850*/  LDG.E.CONSTANT R147, desc[UR6][R6.64+0x6c] ;  /* 0x00006c0606937981 */ /* 0x000f68000c1e9900 */
[----:B0-----:R-:W5:Y:S04]  /*2860*/  LDG.E.CONSTANT R144, desc[UR6][R6.64+0x70] ;  /* 0x0000700606907981 */ /* 0x001f68000c1e9900 */
[----:B------:R-:W5:Y:S04]  /*2870*/  LDG.E.CONSTANT R145, desc[UR6][R6.64+0x74] ;  /* 0x0000740606917981 */ /* 0x000f68000c1e9900 */
[----:B-1----:R-:W5:Y:S04]  /*2880*/  LDG.E.CONSTANT R146, desc[UR6][R6.64+0x78] ;  /* 0x0000780606927981 */ /* 0x002f68000c1e9900 */
[----:B------:R0:W5:Y:S01]  /*2890*/  LDG.E.CONSTANT R149, desc[UR6][R6.64+0x7c] ;  /* 0x00007c0606957981 */ /* 0x000162000c1e9900 */
[----:B------:R-:W-:-:S03]  /*28a0*/  FFMA R127, R126, R127, R153 ;  /* 0x0000007f7e7f7223 */ /* 0x000fc60000000099 */
[----:B------:R1:W-:Y:S01]  /*28b0*/  STG.E desc[UR6][R2.64+0x28], R133 ;  /* 0x0000288502007986 */ /* 0x0003e2000c101906 */
[C---:B------:R-:W-:Y:S01]  /*28c0*/  FFMA R151, R126.reuse, R151, R152 ;  /* 0x000000977e977223 */ /* 0x040fe20000000098 */
[----:B0-----:R-:W-:Y:S02]  /*28d0*/  SHF.L.U32 R7, R117, 0x5, RZ ;  /* 0x0000000575077819 */ /* 0x001fe400000006ff */
[----:B------:R0:W-:Y:S01]  /*28e0*/  STG.E desc[UR6][R2.64+0x24], R130 ;  /* 0x0000248202007986 */ /* 0x0001e2000c101906 */
[C---:B------:R-:W-:Y:S01]  /*28f0*/  FFMA R129, R126.reuse, R129, R130 ;  /* 0x000000817e817223 */ /* 0x040fe20000000082 */
[C---:B-1----:R-:W-:Y:S01]  /*2900*/  FFMA R133, R126.reuse, R96, R125 ;  /* 0x000000607e857223 */ /* 0x042fe2000000007d */
[----:B------:R-:W-:Y:S01]  /*2910*/  FFMA R96, R126, R84, R121 ;  /* 0x000000547e607223 */ /* 0x000fe20000000079 */
[----:B------:R-:W-:Y:S01]  /*2920*/  FMUL R84, R0, R85 ;  /* 0x0000005500547220 */ /* 0x000fe20000400000 */
[----:B------:R-:W-:Y:S01]  /*2930*/  IMAD.WIDE.U32 R6, R7, 0x4, R4 ;  /* 0x0000000407067825 */ /* 0x000fe200078e0004 */
[----:B------:R2:W-:Y:S03]  /*2940*/  STG.E desc[UR6][R2.64+0x4c], R109 ;  /* 0x00004c6d02007986 */ /* 0x0005e6000c101906 */
[C---:B------:R-:W-:Y:S01]  /*2950*/  FFMA R94, R126.reuse, R94, R109 ;  /* 0x0000005e7e5e7223 */ /* 0x040fe2000000006d */
[C---:B0-----:R-:W-:Y:S01]  /*2960*/  FFMA R130, R126.reuse, R99, R108 ;  /* 0x000000637e827223 */ /* 0x041fe2000000006c */
[----:B------:R-:W-:Y:S01]  /*2970*/  STG.E desc[UR6][R2.64], R153 ;  /* 0x0000009902007986 */ /* 0x000fe2000c101906 */
[C---:B------:R-:W-:Y:S01]  /*2980*/  FFMA R99, R126.reuse, R98, R107 ;  /* 0x000000627e637223 */ /* 0x040fe2000000006b */
[C---:B------:R-:W-:Y:S01]  /*2990*/  FFMA R139, R126.reuse, R139, R141 ;  /* 0x0000008b7e8b7223 */ /* 0x040fe2000000008d */
[C---:B------:R-:W-:Y:S01]  /*29a0*/  FFMA R131, R126.reuse, R131, R132 ;  /* 0x000000837e837223 */ /* 0x040fe20000000084 */
[----:B------:R0:W-:Y:S01]  /*29b0*/  STG.E desc[UR6][R2.64+0xc], R154 ;  /* 0x00000c9a02007986 */ /* 0x0001e2000c101906 */
[C---:B------:R-:W-:Y:S01]  /*29c0*/  FFMA R103, R126.reuse, R103, R128 ;  /* 0x000000677e677223 */ /* 0x040fe20000000080 */
[C---:B------:R-:W-:Y:S01]  /*29d0*/  FFMA R101, R126.reuse, R101, R106 ;  /* 0x000000657e657223 */ /* 0x040fe2000000006a */
[----:B------:R-:W-:Y:S01]  /*29e0*/  FFMA R97, R126, R97, R110 ;  /* 0x000000617e617223 */ /* 0x000fe2000000006e */
[----:B------:R1:W-:Y:S01]  /*29f0*/  STG.E desc[UR6][R2.64+0x10], R152 ;  /* 0x0000109802007986 */ /* 0x0003e2000c101906 */
[----:B--2---:R-:W-:Y:S01]  /*2a00*/  FFMA R109, R84, R82, R143 ;  /* 0x00000052546d7223 */ /* 0x004fe2000000008f */
[C---:B------:R-:W-:Y:S01]  /*2a10*/  FFMA R95, R126.reuse, R95, R112 ;  /* 0x0000005f7e5f7223 */ /* 0x040fe20000000070 */
[C---:B------:R-:W-:Y:S01]  /*2a20*/  FFMA R93, R126.reuse, R93, R114 ;  /* 0x0000005d7e5d7223 */ /* 0x040fe20000000072 */
[----:B------:R2:W-:Y:S01]  /*2a30*/  STG.E desc[UR6][R2.64+0x3c], R107 ;  /* 0x00003c6b02007986 */ /* 0x0005e2000c101906 */
[C---:B------:R-:W-:Y:S01]  /*2a40*/  FFMA R92, R126.reuse, R92, R111 ;  /* 0x0000005c7e5c7223 */ /* 0x040fe2000000006f */
[C---:B------:R-:W-:Y:S01]  /*2a50*/  FFMA R91, R126.reuse, R91, R116 ;  /* 0x0000005b7e5b7223 */ /* 0x040fe20000000074 */
[C---:B------:R-:W-:Y:S01]  /*2a60*/  FFMA R79, R126.reuse, R79, R124 ;  /* 0x0000004f7e4f7223 */ /* 0x040fe2000000007c */
[----:B------:R-:W-:Y:S01]  /*2a70*/  STG.E desc[UR6][R2.64+0x14], R141 ;  /* 0x0000148d02007986 */ /* 0x000fe2000c101906 */
[----:B0-----:R-:W-:Y:S01]  /*2a80*/  FFMA R154, R126, R135, R134 ;  /* 0x000000877e9a7223 */ /* 0x001fe20000000086 */
[C---:B---3--:R-:W-:Y:S01]  /*2a90*/  FFMA R83, R84.reuse, R83, R127 ;  /* 0x0000005354537223 */ /* 0x048fe2000000007f */
[----:B----4-:R-:W-:Y:S01]  /*2aa0*/  FFMA R117, R84, R51, R148 ;  /* 0x0000003354757223 */ /* 0x010fe20000000094 */
[----:B------:R-:W-:Y:S01]  /*2ab0*/  STG.E desc[UR6][R2.64+0x18], R136 ;  /* 0x0000188802007986 */ /* 0x000fe2000c101906 */
[----:B-1----:R-:W-:Y:S01]  /*2ac0*/  FFMA R152, R126, R137, R136 ;  /* 0x000000897e987223 */ /* 0x002fe20000000088 */
[----:B-----5:R-:W-:-:S02]  /*2ad0*/  FFMA R82, R84, R50, R151 ;  /* 0x0000003254527223 */ /* 0x020fc40000000097 */
[----:B------:R-:W-:Y:S01]  /*2ae0*/  STG.E desc[UR6][R2.64+0x1c], R134 ;  /* 0x00001c8602007986 */ /* 0x000fe2000c101906 */
[----:B--2---:R-:W-:-:S03]  /*2af0*/  FFMA R107, R126, R78, R123 ;  /* 0x0000004e7e6b7223 */ /* 0x004fc6000000007b */
[----:B------:R-:W-:Y:S04]  /*2b00*/  STG.E desc[UR6][R2.64+0x20], R132 ;  /* 0x0000208402007986 */ /* 0x000fe8000c101906 */
[----:B------:R-:W-:Y:S04]  /*2b10*/  STG.E desc[UR6][R2.64+0x2c], R128 ;  /* 0x00002c8002007986 */ /* 0x000fe8000c101906 */
[----:B------:R-:W-:Y:S04]  /*2b20*/  STG.E desc[UR6][R2.64+0x30], R106 ;  /* 0x0000306a02007986 */ /* 0x000fe8000c101906 */
[----:B------:R0:W-:Y:S04]  /*2b30*/  STG.E desc[UR6][R2.64+0x38], R108 ;  /* 0x0000386c02007986 */ /* 0x0001e8000c101906 */
[----:B------:R1:W-:Y:S04]  /*2b40*/  STG.E desc[UR6][R2.64+0x40], R110 ;  /* 0x0000406e02007986 */ /* 0x0003e8000c101906 */
[----:B------:R-:W-:Y:S04]  /*2b50*/  STG.E desc[UR6][R2.64+0x44], R125 ;  /* 0x0000447d02007986 */ /* 0x000fe8000c101906 */
[----:B------:R-:W-:Y:S04]  /*2b60*/  STG.E desc[UR6][R2.64+0x48], R112 ;  /* 0x0000487002007986 */ /* 0x000fe8000c101906 */
[----:B------:R-:W-:Y:S04]  /*2b70*/  STG.E desc[UR6][R2.64+0x50], R114 ;  /* 0x0000507202007986 */ /* 0x000fe8000c101906 */
        /* <DEDUP_REMOVED lines=8> */
[----:B------:R-:W-:Y:S04]  /*2c00*/  STG.E desc[UR6][R2.64+0x74], R124 ;  /* 0x0000747c02007986 */ /* 0x000fe8000c101906 */
[----:B------:R-:W-:Y:S04]  /*2c10*/  STG.E desc[UR6][R2.64+0x78], R121 ;  /* 0x0000787902007986 */ /* 0x000fe8000c101906 */
[----:B------:R-:W-:Y:S04]  /*2c20*/  STG.E desc[UR6][R2.64+0x7c], R123 ;  /* 0x00007c7b02007986 */ /* 0x000fe8000c101906 */
[----:B------:R-:W-:Y:S04]  /*2c30*/  STG.E desc[UR6][R2.64], R127 ;  /* 0x0000007f02007986 */ /* 0x000fe8000c101906 */
[----:B------:R4:W-:Y:S04]  /*2c40*/  STG.E desc[UR6][R2.64+0x4], R143 ;  /* 0x0000048f02007986 */ /* 0x0009e8000c101906 */
[----:B------:R5:W-:Y:S04]  /*2c50*/  STG.E desc[UR6][R2.64+0xc], R148 ;  /* 0x00000c9402007986 */ /* 0x000be8000c101906 */
[----:B0-----:R-:W5:Y:S04]  /*2c60*/  LDG.E.CONSTANT R108, desc[UR6][R6.64] ;  /* 0x00000006066c7981 */ /* 0x001f68000c1e9900 */
[----:B-1----:R-:W5:Y:S04]  /*2c70*/  LDG.E.CONSTANT R110, desc[UR6][R6.64+0x4] ;  /* 0x00000406066e7981 */ /* 0x002f68000c1e9900 */
[----:B------:R-:W5:Y:S04]  /*2c80*/  LDG.E.CONSTANT R106, desc[UR6][R6.64+0x8] ;  /* 0x00000806066a7981 */ /* 0x000f68000c1e9900 */
[----:B--2---:R-:W2:Y:S04]  /*2c90*/  LDG.E.CONSTANT R111, desc[UR6][R6.64+0xc] ;  /* 0x00000c06066f7981 */ /* 0x004ea8000c1e9900 */
[----:B------:R-:W2:Y:S04]  /*2ca0*/  LDG.E.CONSTANT R112, desc[UR6][R6.64+0x10] ;  /* 0x0000100606707981 */ /* 0x000ea8000c1e9900 */
[----:B---3--:R-:W3:Y:S04]  /*2cb0*/  LDG.E.CONSTANT R115, desc[UR6][R6.64+0x14] ;  /* 0x0000140606737981 */ /* 0x008ee8000c1e9900 */
[----:B------:R-:W2:Y:S04]  /*2cc0*/  LDG.E.CONSTANT R114, desc[UR6][R6.64+0x18] ;  /* 0x0000180606727981 */ /* 0x000ea8000c1e9900 */
[----:B------:R-:W3:Y:S04]  /*2cd0*/  LDG.E.CONSTANT R50, desc[UR6][R6.64+0x1c] ;  /* 0x00001c0606327981 */ /* 0x000ee8000c1e9900 */
[----:B------:R-:W3:Y:S04]  /*2ce0*/  LDG.E.CONSTANT R78, desc[UR6][R6.64+0x20] ;  /* 0x00002006064e7981 */ /* 0x000ee8000c1e9900 */
[----:B------:R-:W3:Y:S04]  /*2cf0*/  LDG.E.CONSTANT R51, desc[UR6][R6.64+0x24] ;  /* 0x0000240606337981 */ /* 0x000ee8000c1e9900 */
[----:B------:R-:W3:Y:S04]  /*2d00*/  LDG.E.CONSTANT R116, desc[UR6][R6.64+0x28] ;  /* 0x0000280606747981 */ /* 0x000ee8000c1e9900 */
[----:B------:R-:W3:Y:S04]  /*2d10*/  LDG.E.CONSTANT R98, desc[UR6][R6.64+0x2c] ;  /* 0x00002c0606627981 */ /* 0x000ee8000c1e9900 */
[----:B------:R-:W3:Y:S04]  /*2d20*/  LDG.E.CONSTANT R113, desc[UR6][R6.64+0x30] ;  /* 0x0000300606717981 */ /* 0x000ee8000c1e9900 */
[----:B----4-:R-:W4:Y:S04]  /*2d30*/  LDG.E.CONSTANT R143, desc[UR6][R6.64+0x34] ;  /* 0x00003406068f7981 */ /* 0x010f28000c1e9900 */
[----:B------:R-:W4:Y:S04]  /*2d40*/  LDG.E.CONSTANT R141, desc[UR6][R6.64+0x38] ;  /* 0x00003806068d7981 */ /* 0x000f28000c1e9900 */
[----:B------:R-:W4:Y:S04]  /*2d50*/  LDG.E.CONSTANT R137, desc[UR6][R6.64+0x3c] ;  /* 0x00003c0606897981 */ /* 0x000f28000c1e9900 */
[----:B------:R-:W4:Y:S04]  /*2d60*/  LDG.E.CONSTANT R136, desc[UR6][R6.64+0x40] ;  /* 0x0000400606887981 */ /* 0x000f28000c1e9900 */
[----:B------:R-:W4:Y:S04]  /*2d70*/  LDG.E.CONSTANT R135, desc[UR6][R6.64+0x44] ;  /* 0x0000440606877981 */ /* 0x000f28000c1e9900 */
[----:B------:R-:W4:Y:S04]  /*2d80*/  LDG.E.CONSTANT R134, desc[UR6][R6.64+0x48] ;  /* 0x0000480606867981 */ /* 0x000f28000c1e9900 */
[----:B------:R-:W4:Y:S04]  /*2d90*/  LDG.E.CONSTANT R132, desc[UR6][R6.64+0x4c] ;  /* 0x00004c0606847981 */ /* 0x000f28000c1e9900 */
[----:B------:R-:W4:Y:S04]  /*2da0*/  LDG.E.CONSTANT R128, desc[UR6][R6.64+0x50] ;  /* 0x0000500606807981 */ /* 0x000f28000c1e9900 */
[----:B------:R-:W2:Y:S04]  /*2db0*/  LDG.E.CONSTANT R127, desc[UR6][R6.64+0x54] ;  /* 0x00005406067f7981 */ /* 0x000ea8000c1e9900 */
[----:B------:R-:W4:Y:S04]  /*2dc0*/  LDG.E.CONSTANT R126, desc[UR6][R6.64+0x58] ;  /* 0x00005806067e7981 */ /* 0x000f28000c1e9900 */
[----:B------:R-:W4:Y:S04]  /*2dd0*/  LDG.E.CONSTANT R125, desc[UR6][R6.64+0x5c] ;  /* 0x00005c06067d7981 */ /* 0x000f28000c1e9900 */
[----:B------:R-:W4:Y:S04]  /*2de0*/  LDG.E.CONSTANT R124, desc[UR6][R6.64+0x60] ;  /* 0x00006006067c7981 */ /* 0x000f28000c1e9900 */
[----:B------:R-:W4:Y:S04]  /*2df0*/  LDG.E.CONSTANT R123, desc[UR6][R6.64+0x64] ;  /* 0x00006406067b7981 */ /* 0x000f28000c1e9900 */
[----:B------:R-:W4:Y:S04]  /*2e00*/  LDG.E.CONSTANT R122, desc[UR6][R6.64+0x68] ;  /* 0x00006806067a7981 */ /* 0x000f28000c1e9900 */
[----:B------:R-:W3:Y:S04]  /*2e10*/  LDG.E.CONSTANT R121, desc[UR6][R6.64+0x6c] ;  /* 0x00006c0606797981 */ /* 0x000ee8000c1e9900 */
[----:B------:R-:W4:Y:S04]  /*2e20*/  LDG.E.CONSTANT R120, desc[UR6][R6.64+0x70] ;  /* 0x0000700606787981 */ /* 0x000f28000c1e9900 */
[----:B------:R-:W4:Y:S04]  /*2e30*/  LDG.E.CONSTANT R119, desc[UR6][R6.64+0x74] ;  /* 0x0000740606777981 */ /* 0x000f28000c1e9900 */
[----:B------:R-:W4:Y:S04]  /*2e40*/  LDG.E.CONSTANT R118, desc[UR6][R6.64+0x78] ;  /* 0x0000780606767981 */ /* 0x000f28000c1e9900 */
[----:B-----5:R0:W5:Y:S01]  /*2e50*/  LDG.E.CONSTANT R148, desc[UR6][R6.64+0x7c] ;  /* 0x00007c0606947981 */ /* 0x020162000c1e9900 */
[----:B------:R-:W-:Y:S01]  /*2e60*/  FFMA R92, R84, R25, R92 ;  /* 0x00000019545c7223 */ /* 0x000fe2000000005c */
[----:B------:R-:W-:-:S02]  /*2e70*/  SHF.L.U32 R25, R76, 0x5, RZ ;  /* 0x000000054c197819 */ /* 0x000fc400000006ff */
[----:B------:R1:W-:Y:S01]  /*2e80*/  STG.E desc[UR6][R2.64+0x10], R151 ;  /* 0x0000109702007986 */ /* 0x0003e2000c101906 */
[----:B0-----:R-:W-:-:S03]  /*2e90*/  SHF.L.U32 R7, R102, 0x5, RZ ;  /* 0x0000000566077819 */ /* 0x001fc600000006ff */
[----:B------:R0:W-:Y:S02]  /*2ea0*/  STG.E desc[UR6][R2.64+0x14], R139 ;  /* 0x0000148b02007986 */ /* 0x0001e4000c101906 */
[----:B------:R-:W-:-:S04]  /*2eb0*/  IMAD.WIDE.U32 R6, R7, 0x4, R4 ;  /* 0x0000000407067825 */ /* 0x000fc800078e0004 */
[C---:B-1----:R-:W-:Y:S01]  /*2ec0*/  FFMA R151, R84.reuse, R44, R139 ;  /* 0x0000002c54977223 */ /* 0x042fe2000000008b */
[----:B------:R1:W-:Y:S01]  /*2ed0*/  STG.E desc[UR6][R2.64+0x2c], R103 ;  /* 0x00002c6702007986 */ /* 0x0003e2000c101906 */
[C---:B------:R-:W-:Y:S01]  /*2ee0*/  FFMA R81, R84.reuse, R81, R150 ;  /* 0x0000005154517223 */ /* 0x040fe20000000096 */
[C---:B------:R-:W-:Y:S01]  /*2ef0*/  FFMA R39, R84.reuse, R39, R100 ;  /* 0x0000002754277223 */ /* 0x040fe20000000064 */
[C---:B------:R-:W-:Y:S01]  /*2f00*/  FFMA R44, R84.reuse, R24, R95 ;  /* 0x00000018542c7223 */ /* 0x040fe2000000005f */
[----:B------:R1:W-:Y:S01]  /*2f10*/  STG.E desc[UR6][R2.64+0x34], R100 ;  /* 0x0000346402007986 */ /* 0x0003e2000c101906 */
[C---:B0-----:R-:W-:Y:S01]  /*2f20*/  FFMA R139, R84.reuse, R38, R103 ;  /* 0x00000026548b7223 */ /* 0x041fe20000000067 */
[C---:B------:R-:W-:Y:S01]  /*2f30*/  FFMA R91, R84.reuse, R18, R91 ;  /* 0x00000012545b7223 */ /* 0x040fe2000000005b */
[----:B------:R-:W-:Y:S01]  /*2f40*/  FFMA R27, R84, R27, R94 ;  /* 0x0000001b541b7223 */ /* 0x000fe2000000005e */
[----:B------:R-:W5:Y:S01]  /*2f50*/  LDG.E.CONSTANT R18, desc[UR6][R6.64+0x1c] ;  /* 0x00001c0606127981 */ /* 0x000f62000c1e9900 */
[----:B------:R-:W-:-:S04]  /*2f60*/  IMAD.WIDE.U32 R24, R25, 0x4, R4 ;  /* 0x0000000419187825 */ /* 0x000fc800078e0004 */
[----:B-1----:R-:W-:Y:S01]  /*2f70*/  FFMA R103, R84, R20, R99 ;  /* 0x0000001454677223 */ /* 0x002fe20000000063 */
[----:B------:R-:W5:Y:S01]  /*2f80*/  LDG.E.CONSTANT R38, desc[UR6][R6.64] ;  /* 0x0000000606267981 */ /* 0x000f62000c1e9900 */
[----:B------:R-:W-:-:S03]  /*2f90*/  FMUL R100, R80, R29 ;  /* 0x0000001d50647220 */ /* 0x000fc60000400000 */
[----:B------:R-:W4:Y:S01]  /*2fa0*/  LDG.E.CONSTANT R20, desc[UR6][R6.64+0x4] ;  /* 0x0000040606147981 */ /* 0x000f22000c1e9900 */
[C---:B------:R-:W-:Y:S01]  /*2fb0*/  FFMA R40, R84.reuse, R40, R101 ;  /* 0x0000002854287223 */ /* 0x040fe20000000065 */
[C---:B------:R-:W-:Y:S01]  /*2fc0*/  FFMA R22, R84.reuse, R22, R105 ;  /* 0x0000001654167223 */ /* 0x040fe20000000069 */
[C---:B------:R-:W-:Y:S01]  /*2fd0*/  FFMA R52, R84.reuse, R52, R107 ;  /* 0x0000003454347223 */ /* 0x040fe2000000006b */
[----:B------:R-:W5:Y:S01]  /*2fe0*/  LDG.E.CONSTANT R94, desc[UR6][R6.64+0x10] ;  /* 0x00001006065e7981 */ /* 0x000f62000c1e9900 */
[C---:B------:R-:W-:Y:S01]  /*2ff0*/  FFMA R41, R84.reuse, R41, R152 ;  /* 0x0000002954297223 */ /* 0x040fe20000000098 */
[C---:B------:R-:W-:Y:S01]  /*3000*/  FFMA R45, R84.reuse, R45, R154 ;  /* 0x0000002d542d7223 */ /* 0x040fe2000000009a */
[C---:B------:R-:W-:Y:S01]  /*3010*/  FFMA R46, R84.reuse, R46, R131 ;  /* 0x0000002e542e7223 */ /* 0x040fe20000000083 */
[----:B------:R-:W-:Y:S01]  /*3020*/  STG.E desc[UR6][R2.64+0x8], R150 ;  /* 0x0000089602007986 */ /* 0x000fe2000c101906 */
        /* <DEDUP_REMOVED lines=16> */
[----:B0-----:R-:W-:Y:S01]  /*3130*/  FFMA R101, R84, R30, R133 ;  /* 0x0000001e54657223 */ /* 0x001fe20000000085 */
[C---:B------:R-:W-:Y:S01]  /*3140*/  FFMA R105, R100.reuse, R53, R83 ;  /* 0x0000003564697223 */ /* 0x040fe20000000053 */
[C---:B------:R-:W-:Y:S01]  /*3150*/  FFMA R107, R100.reuse, R54, R109 ;  /* 0x00000036646b7223 */ /* 0x040fe2000000006d */
[----:B------:R-:W-:Y:S01]  /*3160*/  STG.E desc[UR6][R2.64+0x38], R130 ;  /* 0x0000388202007986 */ /* 0x000fe2000c101906 */
[C---:B------:R-:W-:Y:S01]  /*3170*/  FFMA R55, R100.reuse, R55, R81 ;  /* 0x0000003764377223 */ /* 0x040fe20000000051 */
[C---:B------:R-:W-:Y:S01]  /*3180*/  FFMA R42, R100.reuse, R42, R117 ;  /* 0x0000002a642a7223 */ /* 0x040fe20000000075 */
[C---:B------:R-:W-:Y:S01]  /*3190*/  FFMA R43, R100.reuse, R43, R82 ;  /* 0x0000002b642b7223 */ /* 0x040fe20000000052 */
[----:B------:R-:W-:Y:S04]  /*31a0*/  STG.E desc[UR6][R2.64+0x3c], R99 ;  /* 0x00003c6302007986 */ /* 0x000fe8000c101906 */
[----:B------:R0:W-:Y:S04]  /*31b0*/  STG.E desc[UR6][R2.64+0x40], R97 ;  /* 0x0000406102007986 */ /* 0x0001e8000c101906 */
        /* <DEDUP_REMOVED lines=25> */
[----:B-1----:R-:W5:Y:S04]  /*3350*/  LDG.E.CONSTANT R83, desc[UR6][R6.64+0x60] ;  /* 0x0000600606537981 */ /* 0x002f68000c1e9900 */
[----:B------:R-:W5:Y:S04]  /*3360*/  LDG.E.CONSTANT R109, desc[UR6][R6.64+0x64] ;  /* 0x00006406066d7981 */ /* 0x000f68000c1e9900 */
[----:B------:R-:W5:Y:S04]  /*3370*/  LDG.E.CONSTANT R130, desc[UR6][R6.64+0x68] ;  /* 0x0000680606827981 */ /* 0x000f68000c1e9900 */
[----:B------:R-:W5:Y:S04]  /*3380*/  LDG.E.CONSTANT R81, desc[UR6][R6.64+0x6c] ;  /* 0x00006c0606517981 */ /* 0x000f68000c1e9900 */
[----:B------:R-:W5:Y:S04]  /*3390*/  LDG.E.CONSTANT R76, desc[UR6][R6.64+0x70] ;  /* 0x00007006064c7981 */ /* 0x000f68000c1e9900 */
[----:B------:R-:W5:Y:S04]  /*33a0*/  LDG.E.CONSTANT R117, desc[UR6][R6.64+0x74] ;  /* 0x0000740606757981 */ /* 0x000f68000c1e9900 */
[----:B------:R-:W5:Y:S04]  /*33b0*/  LDG.E.CONSTANT R131, desc[UR6][R6.64+0x78] ;  /* 0x0000780606837981 */ /* 0x000f68000c1e9900 */
[----:B------:R-:W5:Y:S04]  /*33c0*/  LDG.E.CONSTANT R82, desc[UR6][R6.64+0x7c] ;  /* 0x00007c0606527981 */ /* 0x000f68000c1e9900 */
[----:B------:R-:W5:Y:S01]  /*33d0*/  LDG.E.CONSTANT R150, desc[UR6][R24.64] ;  /* 0x0000000618967981 */ /* 0x000f62000c1e9900 */
[C---:B------:R-:W-:Y:S01]  /*33e0*/  FFMA R155, R100.reuse, R58, R45 ;  /* 0x0000003a649b7223 */ /* 0x040fe2000000002d */
[----:B------:R-:W-:-:S02]  /*33f0*/  FFMA R59, R100, R59, R46 ;  /* 0x0000003b643b7223 */ /* 0x000fc4000000002e */
[----:B------:R-:W-:Y:S04]  /*3400*/  STG.E desc[UR6][R2.64+0x1c], R154 ;  /* 0x00001c9a02007986 */ /* 0x000fe8000c101906 */
[----:B------:R-:W5:Y:S04]  /*3410*/  LDG.E.CONSTANT R7, desc[UR6][R24.64+0x10] ;  /* 0x0000100618077981 */ /* 0x000f68000c1e9900 */
[----:B------:R0:W-:Y:S04]  /*3420*/  STG.E desc[UR6][R2.64+0x1c], R45 ;  /* 0x00001c2d02007986 */ /* 0x0001e8000c101906 */
[----:B------:R1:W-:Y:S04]  /*3430*/  STG.E desc[UR6][R2.64+0x20], R46 ;  /* 0x0000202e02007986 */ /* 0x0003e8000c101906 */
[----:B------:R1:W-:Y:S01]  /*3440*/  STG.E desc[UR6][R2.64+0x30], R40 ;  /* 0x0000302802007986 */ /* 0x0003e2000c101906 */
[----:B0-----:R-:W-:-:S03]  /*3450*/  FFMA R45, R100, R62, R139 ;  /* 0x0000003e642d7223 */ /* 0x001fc6000000008b */
[----:B------:R-:W5:Y:S01]  /*3460*/  LDG.E.CONSTANT R58, desc[UR6][R24.64+0xc] ;  /* 0x00000c06183a7981 */ /* 0x000f62000c1e9900 */
[----:B-1----:R-:W-:-:S03]  /*3470*/  FFMA R46, R100, R63, R40 ;  /* 0x0000003f642e7223 */ /* 0x002fc60000000028 */
[----:B------:R-:W5:Y:S04]  /*3480*/  LDG.E.CONSTANT R62, desc[UR6][R24.64+0x1c] ;  /* 0x00001c06183e7981 */ /* 0x000f68000c1e9900 */
[----:B------:R-:W5:Y:S01]  /*3490*/  LDG.E.CONSTANT R40, desc[UR6][R24.64+0x2c] ;  /* 0x00002c0618287981 */ /* 0x000f62000c1e9900 */
[C---:B------:R-:W-:Y:S01]  /*34a0*/  FFMA R68, R100.reuse, R68, R101 ;  /* 0x0000004464447223 */ /* 0x040fe20000000065 */
[C---:B------:R-:W-:Y:S02]  /*34b0*/  FFMA R67, R100.reuse, R67, R28 ;  /* 0x0000004364437223 */ /* 0x040fe4000000001c */
[----:B------:R-:W-:Y:S04]  /*34c0*/  STG.E desc[UR6][R2.64+0x44], R133 ;  /* 0x0000448502007986 */ /* 0x000fe8000c101906 */
[----:B------:R0:W-:Y:S04]  /*34d0*/  STG.E desc[UR6][R2.64+0x44], R101 ;  /* 0x0000446502007986 */ /* 0x0001e8000c101906 */
[----:B------:R1:W-:Y:S04]  /*34e0*/  STG.E desc[UR6][R2.64+0x40], R28 ;  /* 0x0000401c02007986 */ /* 0x0003e8000c101906 */
[----:B------:R-:W5:Y:S01]  /*34f0*/  LDG.E.CONSTANT R6, desc[UR6][R24.64+0x14] ;  /* 0x0000140618067981 */ /* 0x000f62000c1e9900 */
[----:B0-----:R-:W-:-:S03]  /*3500*/  FFMA R101, R100, R72, R93 ;  /* 0x0000004864657223 */ /* 0x001fc6000000005d */
[----:B------:R-:W5:Y:S04]  /*3510*/  LDG.E.CONSTANT R154, desc[UR6][R24.64+0x44] ;  /* 0x00004406189a7981 */ /* 0x000f68000c1e9900 */
[----:B-1----:R-:W5:Y:S04]  /*3520*/  LDG.E.CONSTANT R28, desc[UR6][R24.64+0x40] ;  /* 0x00004006181c7981 */ /* 0x002f68000c1e9900 */
        /* <DEDUP_REMOVED lines=13> */
[----:B------:R-:W-:-:S03]  /*3600*/  FFMA R162, R100, R75, R22 ;  /* 0x0000004b64a27223 */ /* 0x000fc60000000016 */
[----:B------:R3:W-:Y:S01]  /*3610*/  STG.E desc[UR6][R2.64+0x18], R41 ;  /* 0x0000182902007986 */ /* 0x0007e2000c101906 */
[----:B0-----:R-:W-:-:S03]  /*3620*/  FFMA R152, R100, R65, R49 ;  /* 0x0000004164987223 */ /* 0x001fc60000000031 */
[----:B------:R-:W-:Y:S01]  /*3630*/  STG.E desc[UR6][R2.64+0x24], R153 ;  /* 0x0000249902007986 */ /* 0x000fe2000c101906 */
[----:B-1----:R-:W-:-:S03]  /*3640*/  FFMA R44, R100, R73, R92 ;  /* 0x00000049642c7223 */ /* 0x002fc6000000005c */
[----:B------:R0:W-:Y:S04]  /*3650*/  STG.E desc[UR6][R2.64+0x28], R47 ;  /* 0x0000282f02007986 */ /* 0x0001e8000c101906 */
[----:B------:R-:W-:Y:S04]  /*3660*/  STG.E desc[UR6][R2.64+0x2c], R139 ;  /* 0x00002c8b02007986 */ /* 0x000fe8000c101906 */
[----:B------:R1:W-:Y:S04]  /*3670*/  STG.E desc[UR6][R2.64+0x34], R39 ;  /* 0x0000342702007986 */ /* 0x0003e8000c101906 */
[----:B------:R-:W-:Y:S04]  /*3680*/  STG.E desc[UR6][R2.64+0x38], R49 ;  /* 0x0000383102007986 */ /* 0x000fe8000c101906 */
[----:B------:R1:W-:Y:S04]  /*3690*/  STG.E desc[UR6][R2.64+0x3c], R103 ;  /* 0x00003c6702007986 */ /* 0x0003e8000c101906 */
[----:B------:R4:W-:Y:S04]  /*36a0*/  STG.E desc[UR6][R2.64+0x4c], R27 ;  /* 0x00004c1b02007986 */ /* 0x0009e8000c101906 */
[----:B------:R4:W-:Y:S04]  /*36b0*/  STG.E desc[UR6][R2.64+0x50], R93 ;  /* 0x0000505d02007986 */ /* 0x0009e8000c101906 */
[----:B------:R4:W-:Y:S04]  /*36c0*/  STG.E desc[UR6][R2.64+0x54], R92 ;  /* 0x0000545c02007986 */ /* 0x0009e8000c101906 */
[----:B------:R4:W-:Y:S04]  /*36d0*/  STG.E desc[UR6][R2.64+0x58], R91 ;  /* 0x0000585b02007986 */ /* 0x0009e8000c101906 */
[----:B------:R-:W5:Y:S04]  /*36e0*/  LDG.E.CONSTANT R133, desc[UR6][R24.64+0x4] ;  /* 0x0000040618857981 */ /* 0x000f68000c1e9900 */
[----:B--2---:R-:W2:Y:S04]  /*36f0*/  LDG.E.CONSTANT R151, desc[UR6][R24.64+0x8] ;  /* 0x0000080618977981 */ /* 0x004ea8000c1e9900 */
[----:B---3--:R-:W3:Y:S04]  /*3700*/  LDG.E.CONSTANT R41, desc[UR6][R24.64+0x18] ;  /* 0x0000180618297981 */ /* 0x008ee8000c1e9900 */
[----:B0-----:R-:W3:Y:S04]  /*3710*/  LDG.E.CONSTANT R47, desc[UR6][R24.64+0x20] ;  /* 0x00002006182f7981 */ /* 0x001ee8000c1e9900 */
[----:B------:R-:W3:Y:S04]  /*3720*/  LDG.E.CONSTANT R65, desc[UR6][R24.64+0x24] ;  /* 0x0000240618417981 */ /* 0x000ee8000c1e9900 */
[----:B------:R-:W3:Y:S04]  /*3730*/  LDG.E.CONSTANT R63, desc[UR6][R24.64+0x28] ;  /* 0x00002806183f7981 */ /* 0x000ee8000c1e9900 */
[----:B-1----:R-:W3:Y:S04]  /*3740*/  LDG.E.CONSTANT R39, desc[UR6][R24.64+0x30] ;  /* 0x0000300618277981 */ /* 0x002ee8000c1e9900 */
        /* <DEDUP_REMOVED lines=15> */
[----:B------:R0:W4:Y:S01]  /*3840*/  LDG.E.CONSTANT R161, desc[UR6][R24.64+0x7c] ;  /* 0x00007c0618a17981 */ /* 0x000122000c1e9900 */
[C---:B------:R-:W-:Y:S01]  /*3850*/  FFMA R163, R100.reuse, R138, R31 ;  /* 0x0000008a64a37223 */ /* 0x040fe2000000001f */
[----:B------:R-:W-:-:S02]  /*3860*/  FFMA R140, R100, R140, R89 ;  /* 0x0000008c648c7223 */ /* 0x000fc40000000059 */
[----:B------:R1:W-:Y:S01]  /*3870*/  STG.E desc[UR6][R2.64+0x5c], R22 ;  /* 0x00005c1602007986 */ /* 0x0003e2000c101906 */
[C---:B------:R-:W-:Y:S01]  /*3880*/  FFMA R165, R100.reuse, R142, R33 ;  /* 0x0000008e64a57223 */ /* 0x040fe20000000021 */
[C---:B------:R-:W-:Y:S01]  /*3890*/  FFMA R149, R100.reuse, R149, R52 ;  /* 0x0000009564957223 */ /* 0x040fe20000000034 */
[C---:B0-----:R-:W-:Y:S01]  /*38a0*/  FFMA R24, R100.reuse, R145, R36 ;  /* 0x0000009164187223 */ /* 0x041fe20000000024 */
[C---:B------:R-:W-:Y:S01]  /*38b0*/  FFMA R25, R100.reuse, R146, R37 ;  /* 0x0000009264197223 */ /* 0x040fe20000000025 */
[C---:B-1----:R-:W-:Y:S01]  /*38c0*/  FFMA R22, R100.reuse, R147, R34 ;  /* 0x0000009364167223 */ /* 0x042fe20000000022 */
[----:B------:R-:W-:Y:S01]  /*38d0*/  FFMA R147, R100, R144, R35 ;  /* 0x0000009064937223 */ /* 0x000fe20000000023 */
[----:B------:R-:W-:Y:S01]  /*38e0*/  FMUL R100, R80, R23 ;  /* 0x0000001750647220 */ /* 0x000fe20000400000 */
[----:B------:R0:W-:Y:S03]  /*38f0*/  STG.E desc[UR6][R2.64+0x60], R31 ;  /* 0x0000601f02007986 */ /* 0x0001e6000c101906 */
[C---:B------:R-:W-:Y:S01]  /*3900*/  FFMA R127, R100.reuse, R127, R44 ;  /* 0x0000007f647f7223 */ /* 0x040fe2000000002c */
[----:B------:R-:W-:Y:S01]  /*3910*/  FFMA R44, R100, R121, R22 ;  /* 0x00000079642c7223 */ /* 0x000fe20000000016 */
[----:B------:R1:W-:Y:S01]  /*3920*/  STG.E desc[UR6][R2.64+0x78], R37 ;  /* 0x0000782502007986 */ /* 0x0003e2000c101906 */
[----:B------:R-:W-:Y:S01]  /*3930*/  FMUL R22, R80, R77 ;  /* 0x0000004d50167220 */ /* 0x000fe20000400000 */
[----:B------:R-:W-:-:S02]  /*3940*/  FFMA R23, R100, R108, R105 ;  /* 0x0000006c64177223 */ /* 0x000fc40000000069 */
[----:B------:R1:W-:Y:S01]  /*3950*/  STG.E desc[UR6][R2.64+0x70], R35 ;  /* 0x0000702302007986 */ /* 0x0003e2000c101906 */
[----:B0-----:R-:W-:-:S03]  /*3960*/  FFMA R31, R100, R110, R107 ;  /* 0x0000006e641f7223 */ /* 0x001fc6000000006b */
[----:B------:R-:W-:Y:S01]  /*3970*/  STG.E desc[UR6][R2.64+0x4], R107 ;  /* 0x0000046b02007986 */ /* 0x000fe2000c101906 */
[C---:B------:R-:W-:Y:S01]  /*3980*/  FFMA R114, R100.reuse, R114, R57 ;  /* 0x0000007264727223 */ /* 0x040fe20000000039 */
[----:B-1----:R-:W-:Y:S02]  /*3990*/  FFMA R37, R100, R50, R155 ;  /* 0x0000003264257223 */ /* 0x002fe4000000009b */
[----:B------:R0:W-:Y:S01]  /*39a0*/  STG.E desc[UR6][R2.64+0x18], R57 ;  /* 0x0000183902007986 */ /* 0x0001e2000c101906 */
[----:B------:R-:W-:Y:S01]  /*39b0*/  FFMA R20, R22, R20, R31 ;  /* 0x0000001416147223 */ /* 0x000fe2000000001f */
[C---:B------:R-:W-:Y:S02]  /*39c0*/  FFMA R35, R100.reuse, R112, R43 ;  /* 0x0000007064237223 */ /* 0x040fe4000000002b */
[----:B------:R1:W-:Y:S01]  /*39d0*/  STG.E desc[UR6][R2.64+0x4], R31 ;  /* 0x0000041f02007986 */ /* 0x0003e2000c101906 */
[----:B------:R-:W-:Y:S01]  /*39e0*/  FFMA R111, R100, R111, R42 ;  /* 0x0000006f646f7223 */ /* 0x000fe2000000002a */
[----:B-----5:R-:W-:-:S02]  /*39f0*/  FFMA R94, R22, R94, R35 ;  /* 0x0000005e165e7223 */ /* 0x020fc40000000023 */
[----:B------:R5:W-:Y:S01]  /*3a00*/  STG.E desc[UR6][R2.64+0x68], R33 ;  /* 0x0000682102007986 */ /* 0x000be2000c101906 */
[----:B0-----:R-:W-:Y:S01]  /*3a10*/  FFMA R57, R100, R118, R25 ;  /* 0x0000007664397223 */ /* 0x001fe20000000019 */
[C---:B------:R-:W-:Y:S02]  /*3a20*/  FFMA R25, R22.reuse, R38, R23 ;  /* 0x0000002616197223 */ /* 0x040fe40000000017 */
[----:B------:R0:W-:Y:S01]  /*3a30*/  STG.E desc[UR6][R2.64+0x8], R55 ;  /* 0x0000083702007986 */ /* 0x0001e2000c101906 */
[----:B-1----:R-:W-:Y:S01]  /*3a40*/  FFMA R31, R22, R18, R37 ;  /* 0x00000012161f7223 */ /* 0x002fe20000000025 */
[----:B------:R-:W-:Y:S02]  /*3a50*/  FMUL R18, R80, R85 ;  /* 0x0000005550127220 */ /* 0x000fe40000400000 */
[----:B------:R-:W-:Y:S01]  /*3a60*/  STG.E desc[UR6][R2.64], R105 ;  /* 0x0000006902007986 */ /* 0x000fe2000c101906 */
[C---:B-----5:R-:W-:Y:S01]  /*3a70*/  FFMA R33, R100.reuse, R106, R55 ;  /* 0x0000006a64217223 */ /* 0x060fe20000000037 */
[----:B------:R-:W-:-:S02]  /*3a80*/  FFMA R78, R100, R78, R59 ;  /* 0x0000004e644e7223 */ /* 0x000fc4000000003b */
[----:B------:R-:W-:Y:S01]  /*3a90*/  STG.E desc[UR6][R2.64], R23 ;  /* 0x0000001702007986 */ /* 0x000fe2000c101906 */
[----:B0-----:R-:W-:-:S03]  /*3aa0*/  FFMA R55, R100, R98, R45 ;  /* 0x0000006264377223 */ /* 0x001fc6000000002d */
[----:B------:R0:W-:Y:S04]  /*3ab0*/  STG.E desc[UR6][R2.64+0x10], R43 ;  /* 0x0000102b02007986 */ /* 0x0001e8000c101906 */
[----:B------:R1:W-:Y:S01]  /*3ac0*/  STG.E desc[UR6][R2.64+0x20], R59 ;  /* 0x0000203b02007986 */ /* 0x0003e2000c101906 */
[----:B------:R-:W-:-:S03]  /*3ad0*/  FFMA R115, R100, R115, R56 ;  /* 0x0000007364737223 */ /* 0x000fc60000000038 */
[----:B------:R5:W-:Y:S01]  /*3ae0*/  STG.E desc[UR6][R2.64+0x28], R61 ;  /* 0x0000283d02007986 */ /* 0x000be2000c101906 */
[C---:B------:R-:W-:Y:S01]  /*3af0*/  FFMA R128, R100.reuse, R128, R101 ;  /* 0x0000008064807223 */ /* 0x040fe20000000065 */
[----:B0-----:R-:W-:Y:S02]  /*3b00*/  FFMA R43, R100, R116, R61 ;  /* 0x00000074642b7223 */ /* 0x001fe4000000003d */
[----:B------:R0:W-:Y:S01]  /*3b10*/  STG.E desc[UR6][R2.64+0x8], R33 ;  /* 0x0000082102007986 */ /* 0x0001e2000c101906 */
[----:B-1----:R-:W-:-:S03]  /*3b20*/  FFMA R59, R22, R30, R33 ;  /* 0x0000001e163b7223 */ /* 0x002fc60000000021 */
[----:B------:R1:W-:Y:S01]  /*3b30*/  STG.E desc[UR6][R2.64+0xc], R42 ;  /* 0x00000c2a02007986 */ /* 0x0003e2000c101906 */
[----:B-----5:R-:W-:-:S03]  /*3b40*/  FFMA R61, R22, R48, R111 ;  /* 0x00000030163d7223 */ /* 0x020fc6000000006f */
[----:B------:R5:W-:Y:S01]  /*3b50*/  STG.E desc[UR6][R2.64+0x2c], R45 ;  /* 0x00002c2d02007986 */ /* 0x000be2000c101906 */
[----:B------:R-:W-:Y:S01]  /*3b60*/  FFMA R23, R18, R150, R25 ;  /* 0x0000009612177223 */ /* 0x000fe20000000019 */
[----:B0-----:R-:W-:Y:S02]  /*3b70*/  FFMA R33, R22, R88, R55 ;  /* 0x0000005816217223 */ /* 0x001fe40000000037 */
[----:B------:R0:W-:Y:S01]  /*3b80*/  STG.E desc[UR6][R2.64+0x10], R35 ;  /* 0x0000102302007986 */ /* 0x0001e2000c101906 */
[----:B-1----:R-:W-:Y:S01]  /*3b90*/  FFMA R42, R100, R135, R68 ;  /* 0x00000087642a7223 */ /* 0x002fe20000000044 */
[----:B------:R-:W-:Y:S02]  /*3ba0*/  FFMA R7, R18, R7, R94 ;  /* 0x0000000712077223 */ /* 0x000fe4000000005e */
[----:B------:R1:W-:Y:S01]  /*3bb0*/  STG.E desc[UR6][R2.64+0x6c], R34 ;  /* 0x00006c2202007986 */ /* 0x0003e2000c101906 */
[----:B-----5:R-:W-:-:S03]  /*3bc0*/  FFMA R45, R100, R136, R67 ;  /* 0x00000088642d7223 */ /* 0x020fc60000000043 */
[----:B------:R5:W-:Y:S01]  /*3bd0*/  STG.E desc[UR6][R2.64], R25 ;  /* 0x0000001902007986 */ /* 0x000be2000c101906 */
[----:B------:R-:W-:-:S03]  /*3be0*/  FFMA R134, R100, R134, R69 ;  /* 0x0000008664867223 */ /* 0x000fc60000000045 */
[----:B------:R-:W-:Y:S01]  /*3bf0*/  STG.E desc[UR6][R2.64+0x10], R94 ;  /* 0x0000105e02007986 */ /* 0x000fe2000c101906 */
[----:B0-----:R-:W-:Y:S01]  /*3c00*/  FFMA R35, R22, R84, R45 ;  /* 0x0000005416237223 */ /* 0x001fe2000000002d */
[----:B-1----:R-:W-:Y:S02]  /*3c10*/  FFMA R34, R100, R113, R46 ;  /* 0x0000007164227223 */ /* 0x002fe4000000002e */
[----:B------:R0:W-:Y:S01]  /*3c20*/  STG.E desc[UR6][R2.64], R23 ;  /* 0x0000001702007986 */ /* 0x0001e2000c101906 */
[----:B------:R-:W-:Y:S01]  /*3c30*/  FFMA R99, R22, R99, R42 ;  /* 0x0000006316637223 */ /* 0x000fe2000000002a */
[----:B-----5:R-:W-:Y:S02]  /*3c40*/  FFMA R25, R18, R58, R61 ;  /* 0x0000003a12197223 */ /* 0x020fe4000000003d */
[----:B------:R1:W-:Y:S01]  /*3c50*/  STG.E desc[UR6][R2.64+0x10], R7 ;  /* 0x0000100702007986 */ /* 0x0003e2000c101906 */
[----:B------:R-:W-:-:S03]  /*3c60*/  FFMA R53, R22, R53, R128 ;  /* 0x0000003516357223 */ /* 0x000fc60000000080 */
[----:B------:R5:W-:Y:S01]  /*3c70*/  STG.E desc[UR6][R2.64+0x74], R36 ;  /* 0x0000742402007986 */ /* 0x000be2000c101906 */
[----:B0-----:R-:W-:-:S03]  /*3c80*/  FFMA R23, R18, R62, R31 ;  /* 0x0000003e12177223 */ /* 0x001fc6000000001f */
[----:B------:R0:W-:Y:S01]  /*3c90*/  STG.E desc[UR6][R2.64+0x40], R67 ;  /* 0x0000404302007986 */ /* 0x0001e2000c101906 */
[----:B-1----:R-:W-:-:S03]  /*3ca0*/  FFMA R7, R18, R40, R33 ;  /* 0x0000002812077223 */ /* 0x002fc60000000021 */
[----:B------:R-:W-:Y:S01]  /*3cb0*/  STG.E desc[UR6][R2.64+0x1c], R155 ;  /* 0x00001c9b02007986 */ /* 0x000fe2000c101906 */
[C---:B------:R-:W-:Y:S01]  /*3cc0*/  FFMA R51, R100.reuse, R51, R60 ;  /* 0x0000003364337223 */ /* 0x040fe2000000003c */
[C---:B-----5:R-:W-:Y:S02]  /*3cd0*/  FFMA R36, R100.reuse, R141, R152 ;  /* 0x0000008d64247223 */ /* 0x060fe40000000098 */
[----:B------:R-:W-:Y:S01]  /*3ce0*/  STG.E desc[UR6][R2.64+0x30], R46 ;  /* 0x0000302e02007986 */ /* 0x000fe2000c101906 */
[C---:B------:R-:W-:Y:S01]  /*3cf0*/  FFMA R143, R100.reuse, R143, R64 ;  /* 0x0000008f648f7223 */ /* 0x040fe20000000040 */
[----:B------:R-:W-:Y:S01]  /*3d00*/  FFMA R137, R100, R137, R66 ;  /* 0x0000008964897223 */ /* 0x000fe20000000042 */
[----:B0-----:R-:W-:Y:S01]  /*3d10*/  FFMA R67, R22, R26, R115 ;  /* 0x0000001a16437223 */ /* 0x001fe20000000073 */
        /* <DEDUP_REMOVED lines=11> */
[----:B------:R-:W-:Y:S01]  /*3dd0*/  FFMA R149, R100, R148, R149 ;  /* 0x0000009464957223 */ /* 0x000fe20000000095 */
[----:B------:R0:W-:Y:S01]  /*3de0*/  STG.E desc[UR6][R2.64+0x30], R34 ;  /* 0x0000302202007986 */ /* 0x0001e2000c101906 */
[----:B------:R-:W-:-:S03]  /*3df0*/  FFMA R87, R22, R87, R34 ;  /* 0x0000005716577223 */ /* 0x000fc60000000022 */
[----:B------:R-:W-:Y:S01]  /*3e00*/  STG.E desc[UR6][R2.64+0xc], R61 ;  /* 0x00000c3d02007986 */ /* 0x000fe2000c101906 */
[----:B------:R-:W-:-:S03]  /*3e10*/  FFMA R32, R22, R32, R43 ;  /* 0x0000002016207223 */ /* 0x000fc6000000002b */
[----:B------:R-:W-:Y:S01]  /*3e20*/  STG.E desc[UR6][R2.64+0x1c], R31 ;  /* 0x00001c1f02007986 */ /* 0x000fe2000c101906 */
[----:B------:R-:W-:-:S03]  /*3e30*/  FFMA R38, R22, R79, R36 ;  /* 0x0000004f16267223 */ /* 0x000fc60000000024 */
[----:B------:R-:W-:Y:S01]  /*3e40*/  STG.E desc[UR6][R2.64+0x2c], R33 ;  /* 0x00002c2102007986 */ /* 0x000fe2000c101906 */
[----:B0-----:R-:W-:Y:S01]  /*3e50*/  FFMA R34, R22, R29, R134 ;  /* 0x0000001d16227223 */ /* 0x001fe20000000086 */
[----:B------:R-:W-:Y:S02]  /*3e60*/  FFMA R29, R18, R6, R67 ;  /* 0x00000006121d7223 */ /* 0x000fe40000000043 */
[----:B------:R0:W-:Y:S01]  /*3e70*/  STG.E desc[UR6][R2.64+0xc], R25 ;  /* 0x00000c1902007986 */ /* 0x0001e2000c101906 */
[----:B------:R-:W-:-:S03]  /*3e80*/  FFMA R81, R22, R81, R44 ;  /* 0x0000005116517223 */ /* 0x000fc6000000002c */
[----:B------:R1:W-:Y:S01]  /*3e90*/  STG.E desc[UR6][R2.64+0x1c], R23 ;  /* 0x00001c1702007986 */ /* 0x0003e2000c101906 */
[----:B------:R-:W-:-:S03]  /*3ea0*/  FFMA R26, R22, R95, R114 ;  /* 0x0000005f161a7223 */ /* 0x000fc60000000072 */
[----:B------:R5:W-:Y:S01]  /*3eb0*/  STG.E desc[UR6][R2.64+0x2c], R7 ;  /* 0x00002c0702007986 */ /* 0x000be2000c101906 */
[C---:B------:R-:W-:Y:S01]  /*3ec0*/  FFMA R30, R22.reuse, R97, R78 ;  /* 0x00000061161e7223 */ /* 0x040fe2000000004e */
[----:B------:R-:W-:Y:S02]  /*3ed0*/  FFMA R90, R22, R90, R51 ;  /* 0x0000005a165a7223 */ /* 0x000fe40000000033 */
[----:B------:R-:W-:Y:S01]  /*3ee0*/  STG.E desc[UR6][R2.64+0x38], R152 ;  /* 0x0000389802007986 */ /* 0x000fe2000c101906 */
[----:B0-----:R-:W-:Y:S01]  /*3ef0*/  FFMA R25, R18, R72, R53 ;  /* 0x0000004812197223 */ /* 0x001fe20000000035 */
[----:B------:R-:W-:Y:S02]  /*3f00*/  FFMA R86, R22, R86, R143 ;  /* 0x0000005616567223 */ /* 0x000fe4000000008f */
[----:B------:R-:W-:Y:S01]  /*3f10*/  STG.E desc[UR6][R2.64+0x44], R68 ;  /* 0x0000444402007986 */ /* 0x000fe2000c101906 */
[----:B-1----:R-:W-:Y:S01]  /*3f20*/  FFMA R23, R18, R28, R35 ;  /* 0x0000001c12177223 */ /* 0x002fe20000000023 */
[----:B------:R-:W-:Y:S01]  /*3f30*/  FFMA R96, R22, R96, R137 ;  /* 0x0000006016607223 */ /* 0x000fe20000000089 */
[----:B-----5:R-:W-:Y:S01]  /*3f40*/  FFMA R7, R18, R154, R99 ;  /* 0x0000009a12077223 */ /* 0x020fe20000000063 */
        /* <DEDUP_REMOVED lines=8> */
[----:B------:R5:W-:Y:S04]  /*3fd0*/  STG.E desc[UR6][R2.64+0x40], R45 ;  /* 0x0000402d02007986 */ /* 0x000be8000c101906 */
[----:B------:R2:W-:Y:S01]  /*3fe0*/  STG.E desc[UR6][R2.64+0x44], R42 ;  /* 0x0000442a02007986 */ /* 0x0005e2000c101906 */
[----:B0-----:R-:W-:-:S03]  /*3ff0*/  FFMA R43, R22, R130, R165 ;  /* 0x00000082162b7223 */ /* 0x001fc600000000a5 */
[----:B------:R0:W-:Y:S01]  /*4000*/  STG.E desc[UR6][R2.64+0x6c], R44 ;  /* 0x00006c2c02007986 */ /* 0x0001e2000c101906 */
[----:B-1----:R-:W-:-:S03]  /*4010*/  FFMA R36, R22, R83, R124 ;  /* 0x0000005316247223 */ /* 0x002fc6000000007c */
[----:B------:R-:W-:Y:S01]  /*4020*/  STG.E desc[UR6][R2.64+0x14], R56 ;  /* 0x0000143802007986 */ /* 0x000fe2000c101906 */
[C---:B-----5:R-:W-:Y:S01]  /*4030*/  FFMA R45, R22.reuse, R76, R147 ;  /* 0x0000004c162d7223 */ /* 0x060fe20000000093 */
[C---:B--2---:R-:W-:Y:S02]  /*4040*/  FFMA R42, R22.reuse, R117, R24 ;  /* 0x00000075162a7223 */ /* 0x044fe40000000018 */
[----:B------:R-:W-:Y:S01]  /*4050*/  STG.E desc[UR6][R2.64+0x14], R115 ;  /* 0x0000147302007986 */ /* 0x000fe2000c101906 */
[----:B0-----:R-:W-:-:S03]  /*4060*/  FFMA R44, R22, R131, R57 ;  /* 0x00000083162c7223 */ /* 0x001fc60000000039 */
[----:B------:R-:W-:Y:S01]  /*4070*/  STG.E desc[UR6][R2.64+0x50], R128 ;  /* 0x0000508002007986 */ /* 0x000fe2000c101906 */
[C---:B------:R-:W-:Y:S01]  /*4080*/  FFMA R133, R18.reuse, R133, R20 ;  /* 0x0000008512857223 */ /* 0x040fe20000000014 */
[C---:B------:R-:W-:Y:S02]  /*4090*/  FFMA R151, R18.reuse, R151, R59 ;  /* 0x0000009712977223 */ /* 0x040fe4000000003b */
[----:B------:R-:W-:Y:S01]  /*40a0*/  STG.E desc[UR6][R2.64+0x14], R67 ;  /* 0x0000144302007986 */ /* 0x000fe2000c101906 */
[----:B---3--:R-:W-:-:S03]  /*40b0*/  FFMA R41, R18, R41, R26 ;  /* 0x0000002912297223 */ /* 0x008fc6000000001a */
[----:B------:R-:W-:Y:S01]  /*40c0*/  STG.E desc[UR6][R2.64+0x40], R35 ;  /* 0x0000402302007986 */ /* 0x000fe2000c101906 */
[----:B------:R-:W-:-:S03]  /*40d0*/  FFMA R47, R18, R47, R30 ;  /* 0x0000002f122f7223 */ /* 0x000fc6000000001e */
[----:B------:R-:W-:Y:S01]  /*40e0*/  STG.E desc[UR6][R2.64+0x44], R99 ;  /* 0x0000446302007986 */ /* 0x000fe2000c101906 */
[----:B------:R-:W-:-:S03]  /*40f0*/  FFMA R65, R18, R65, R90 ;  /* 0x0000004112417223 */ /* 0x000fc6000000005a */
[----:B------:R-:W-:Y:S01]  /*4100*/  STG.E desc[UR6][R2.64+0x14], R29 ;  /* 0x0000141d02007986 */ /* 0x000fe2000c101906 */
[----:B------:R-:W-:-:S03]  /*4110*/  FFMA R63, R18, R63, R32 ;  /* 0x0000003f123f7223 */ /* 0x000fc60000000020 */
[----:B------:R0:W-:Y:S01]  /*4120*/  STG.E desc[UR6][R2.64+0x40], R23 ;  /* 0x0000401702007986 */ /* 0x0001e2000c101906 */
[----:B------:R-:W-:-:S03]  /*4130*/  FFMA R39, R18, R39, R87 ;  /* 0x0000002712277223 */ /* 0x000fc60000000057 */
[----:B------:R1:W-:Y:S01]  /*4140*/  STG.E desc[UR6][R2.64+0x44], R7 ;  /* 0x0000440702007986 */ /* 0x0003e2000c101906 */
[----:B------:R-:W-:-:S03]  /*4150*/  FFMA R103, R18, R103, R86 ;  /* 0x0000006712677223 */ /* 0x000fc60000000056 */
[----:B------:R2:W-:Y:S01]  /*4160*/  STG.E desc[UR6][R2.64+0x50], R25 ;  /* 0x0000501902007986 */ /* 0x0005e2000c101906 */
[C---:B------:R-:W-:Y:S01]  /*4170*/  FFMA R49, R18.reuse, R49, R38 ;  /* 0x0000003112317223 */ /* 0x040fe20000000026 */
[C---:B------:R-:W-:Y:S02]  /*4180*/  FFMA R139, R18.reuse, R139, R96 ;  /* 0x0000008b128b7223 */ /* 0x040fe40000000060 */
[----:B------:R3:W-:Y:S01]  /*4190*/  STG.E desc[UR6][R2.64+0x24], R60 ;  /* 0x0000243c02007986 */ /* 0x0007e2000c101906 */
[----:B------:R-:W-:-:S03]  /*41a0*/  FFMA R153, R18, R153, R34 ;  /* 0x0000009912997223 */ /* 0x000fc60000000022 */
[----:B------:R3:W-:Y:S01]  /*41b0*/  STG.E desc[UR6][R2.64+0x34], R64 ;  /* 0x0000344002007986 */ /* 0x0007e2000c101906 */
[----:B------:R-:W-:-:S03]  /*41c0*/  FFMA R73, R18, R73, R102 ;  /* 0x0000004912497223 */ /* 0x000fc60000000066 */
[----:B------:R3:W-:Y:S01]  /*41d0*/  STG.E desc[UR6][R2.64+0x3c], R66 ;  /* 0x00003c4202007986 */ /* 0x0007e2000c101906 */
[----:B----4-:R-:W-:-:S03]  /*41e0*/  FFMA R27, R18, R27, R104 ;  /* 0x0000001b121b7223 */ /* 0x010fc60000000068 */
[----:B------:R3:W-:Y:S01]  /*41f0*/  STG.E desc[UR6][R2.64+0x64], R89 ;  /* 0x0000645902007986 */ /* 0x0007e2000c101906 */
[----:B------:R-:W-:-:S03]  /*4200*/  FFMA R157, R18, R157, R37 ;  /* 0x0000009d129d7223 */ /* 0x000fc60000000025 */
[----:B------:R3:W-:Y:S01]  /*4210*/  STG.E desc[UR6][R2.64+0x7c], R52 ;  /* 0x00007c3402007986 */ /* 0x0007e2000c101906 */
[----:B0-----:R-:W-:-:S03]  /*4220*/  FFMA R23, R18, R156, R129 ;  /* 0x0000009c12177223 */ /* 0x001fc60000000081 */
[----:B------:R3:W-:Y:S01]  /*4230*/  STG.E desc[UR6][R2.64+0x18], R114 ;  /* 0x0000187202007986 */ /* 0x0007e2000c101906 */
[----:B------:R-:W-:-:S03]  /*4240*/  FFMA R93, R18, R93, R36 ;  /* 0x0000005d125d7223 */ /* 0x000fc60000000024 */
[----:B------:R3:W-:Y:S01]  /*4250*/  STG.E desc[UR6][R2.64+0x20], R78 ;  /* 0x0000204e02007986 */ /* 0x0007e2000c101906 */
[----:B------:R-:W-:-:S03]  /*4260*/  FFMA R29, R18, R92, R109 ;  /* 0x0000005c121d7223 */ /* 0x000fc6000000006d */
[----:B------:R3:W-:Y:S01]  /*4270*/  STG.E desc[UR6][R2.64+0x24], R51 ;  /* 0x0000243302007986 */ /* 0x0007e2000c101906 */
[----:B------:R-:W-:-:S03]  /*4280*/  FFMA R31, R18, R74, R43 ;  /* 0x0000004a121f7223 */ /* 0x000fc6000000002b */
[----:B------:R3:W-:Y:S01]  /*4290*/  STG.E desc[UR6][R2.64+0x34], R143 ;  /* 0x0000348f02007986 */ /* 0x0007e2000c101906 */
[----:B-1----:R-:W-:-:S03]  /*42a0*/  FFMA R7, R18, R160, R81 ;  /* 0x000000a012077223 */ /* 0x002fc60000000051 */
[----:B------:R3:W-:Y:S01]  /*42b0*/  STG.E desc[UR6][R2.64+0x3c], R137 ;  /* 0x00003c8902007986 */ /* 0x0007e2000c101906 */
[C---:B--2---:R-:W-:Y:S01]  /*42c0*/  FFMA R25, R18.reuse, R158, R45 ;  /* 0x0000009e12197223 */ /* 0x044fe2000000002d */
[C---:B------:R-:W-:Y:S01]  /*42d0*/  FFMA R91, R18.reuse, R91, R42 ;  /* 0x0000005b125b7223 */ /* 0x040fe2000000002a */
[C---:B------:R-:W-:Y:S01]  /*42e0*/  FFMA R75, R18.reuse, R75, R44 ;  /* 0x0000004b124b7223 */ /* 0x040fe2000000002c */
[----:B------:R-:W-:Y:S01]  /*42f0*/  FFMA R161, R18, R161, R82 ;  /* 0x000000a112a17223 */ /* 0x000fe20000000052 */
[----:B------:R3:W-:Y:S04]  /*4300*/  STG.E desc[UR6][R2.64+0x48], R134 ;  /* 0x0000488602007986 */ /* 0x0007e8000c101906 */
        /* <DEDUP_REMOVED lines=43> */
[----:B------:R3:W-:Y:S01]  /*45c0*/  STG.E desc[UR6][R2.64+0x7c], R161 ;  /* 0x00007ca102007986 */ /* 0x0007e2000c101906 */
[----:B------:R-:W-:Y:S05]  /*45d0*/  BRA `(.L_x_129) ;  /* 0x0000004000b07947 */ /* 0x000fea0003800000 */
.L_x_120:
[----:B------:R-:W0:Y:S01]  /*45e0*/  LDC.64 R2, c[0x0][0x398] ;  /* 0x0000e600ff027b82 */ /* 0x000e220000000a00 */
[----:B------:R-:W2:Y:S04]  /*45f0*/  LDG.E.CONSTANT R94, desc[UR6][R4.64+0x4] ;  /* 0x00000406045e7981 */ /* 0x000ea8000c1e9900 */
[----:B------:R-:W3:Y:S04]  /*4600*/  LDG.E.CONSTANT R96, desc[UR6][R4.64+0x8] ;  /* 0x0000080604607981 */ /* 0x000ee8000c1e9900 */
[----:B------:R-:W4:Y:S04]  /*4610*/  LDG.E.CONSTANT R90, desc[UR6][R4.64] ;  /* 0x00000006045a7981 */ /* 0x000f28000c1e9900 */
[----:B------:R-:W5:Y:S04]  /*4620*/  LDG.E.CONSTANT R100, desc[UR6][R4.64+0xc] ;  /* 0x00000c0604647981 */ /* 0x000f68000c1e9900 */
[----:B------:R-:W5:Y:S04]  /*4630*/  LDG.E.CONSTANT R106, desc[UR6][R4.64+0x14] ;  /* 0x00001406046a7981 */ /* 0x000f68000c1e9900 */
[----:B------:R-:W5:Y:S01]  /*4640*/  LDG.E.CONSTANT R104, desc[UR6][R4.64+0x10] ;  /* 0x0000100604687981 */ /* 0x000f62000c1e9900 */
[----:B0-----:R-:W-:-:S03]  /*4650*/  IMAD.WIDE.U32 R2, R25, 0x4, R2 ;  /* 0x0000000419027825 */ /* 0x001fc600078e0002 */
[----:B------:R-:W5:Y:S04]  /*4660*/  LDG.E.CONSTANT R88, desc[UR6][R4.64+0x1c] ;  /* 0x00001c0604587981 */ /* 0x000f68000c1e9900 */
[----:B------:R-:W2:Y:S04]  /*4670*/  LDG.E R25, desc[UR6][R2.64+0x4] ;  /* 0x0000040602197981 */ /* 0x000ea8000c1e1900 */
[----:B------:R-:W3:Y:S04]  /*4680*/  LDG.E R98, desc[UR6][R2.64+0x8] ;  /* 0x0000080602627981 */ /* 0x000ee8000c1e1900 */
[----:B------:R-:W4:Y:S04]  /*4690*/  LDG.E R92, desc[UR6][R2.64] ;  /* 0x00000006025c7981 */ /* 0x000f28000c1e1900 */
[----:B------:R-:W5:Y:S04]  /*46a0*/  LDG.E R102, desc[UR6][R2.64+0xc] ;  /* 0x00000c0602667981 */ /* 0x000f68000c1e1900 */
[----:B------:R-:W5:Y:S04]  /*46b0*/  LDG.E R63, desc[UR6][R2.64+0x14] ;  /* 0x00001406023f7981 */ /* 0x000f68000c1e1900 */
[----:B------:R-:W5:Y:S04]  /*46c0*/  LDG.E R61, desc[UR6][R2.64+0x10] ;  /* 0x00001006023d7981 */ /* 0x000f68000c1e1900 */
[----:B------:R-:W5:Y:S04]  /*46d0*/  LDG.E R110, desc[UR6][R2.64+0x1c] ;  /* 0x00001c06026e7981 */ /* 0x000f68000c1e1900 */
[----:B------:R-:W5:Y:S04]  /*46e0*/  LDG.E.CONSTANT R74, desc[UR6][R4.64+0x2c] ;  /* 0x00002c06044a7981 */ /* 0x000f68000c1e9900 */
        /* <DEDUP_REMOVED lines=32> */
[----:B------:R-:W5:Y:S04]  /*48f0*/  LDG.E.CONSTANT R84, desc[UR6][R4.64+0x24] ;  /* 0x0000240604547981 */ /* 0x000f68000c1e9900 */
[----:B------:R-:W5:Y:S04]  /*4900*/  LDG.E R67, desc[UR6][R2.64+0x20] ;  /* 0x0000200602437981 */ /* 0x000f68000c1e1900 */
        /* <DEDUP_REMOVED lines=8> */
[----:B------:R-:W5:Y:S04]  /*4990*/  LDG.E.CONSTANT R18, desc[UR6][R4.64+0x74] ;  /* 0x0000740604127981 */ /* 0x000f68000c1e9900 */
[----:B------:R-:W5:Y:S04]  /*49a0*/  LDG.E.CONSTANT R7, desc[UR6][R4.64+0x78] ;  /* 0x0000780604077981 */ /* 0x000f68000c1e9900 */
[----:B------:R-:W5:Y:S04]  /*49b0*/  LDG.E.CONSTANT R6, desc[UR6][R4.64+0x7c] ;  /* 0x00007c0604067981 */ /* 0x000f68000c1e9900 */
[----:B------:R-:W5:Y:S04]  /*49c0*/  LDG.E R24, desc[UR6][R2.64+0x70] ;  /* 0x0000700602187981 */ /* 0x000f68000c1e1900 */
[----:B------:R-:W5:Y:S04]  /*49d0*/  LDG.E R33, desc[UR6][R2.64+0x74] ;  /* 0x0000740602217981 */ /* 0x000f68000c1e1900 */
[----:B------:R-:W5:Y:S04]  /*49e0*/  LDG.E R22, desc[UR6][R2.64+0x78] ;  /* 0x0000780602167981 */ /* 0x000f68000c1e1900 */
[----:B------:R-:W5:Y:S01]  /*49f0*/  LDG.E R29, desc[UR6][R2.64+0x7c] ;  /* 0x00007c06021d7981 */ /* 0x000f62000c1e1900 */
[----:B------:R-:W-:Y:S01]  /*4a00*/  FADD R15, -R13, 1 ;  /* 0x3f8000000d0f7421 */ /* 0x000fe20000000100 */
[----:B------:R-:W-:Y:S01]  /*4a10*/  FADD R70, -R17, 1 ;  /* 0x3f80000011467421 */ /* 0x000fe20000000100 */
[----:B------:R-:W-:-:S03]  /*4a20*/  FADD R0, -R80, 1 ;  /* 0x3f80000050007421 */ /* 0x000fc60000000100 */
[-C--:B------:R-:W-:Y:S01]  /*4a30*/  FMUL R35, R15, R70.reuse ;  /* 0x000000460f237220 */ /* 0x080fe20000400000 */
[----:B------:R-:W-:-:S03]  /*4a40*/  FMUL R39, R13, R70 ;  /* 0x000000460d277220 */ /* 0x000fc60000400000 */
[-C--:B------:R-:W-:Y:S01]  /*4a50*/  FMUL R31, R35, R0.reuse ;  /* 0x00000000231f7220 */ /* 0x080fe20000400000 */
[----:B------:R-:W-:Y:S01]  /*4a60*/  FMUL R59, R17, R15 ;  /* 0x0000000f113b7220 */ /* 0x000fe20000400000 */
[----:B------:R-:W-:Y:S01]  /*4a70*/  FMUL R23, R39, R0 ;  /* 0x0000000027177220 */ /* 0x000fe20000400000 */
[----:B------:R-:W-:Y:S01]  /*4a80*/  FMUL R77, R13, R17 ;  /* 0x000000110d4d7220 */ /* 0x000fe20000400000 */
[----:B------:R-:W-:Y:S01]  /*4a90*/  FMUL R35, R80, R35 ;  /* 0x0000002350237220 */ /* 0x000fe20000400000 */
[----:B--2---:R-:W-:Y:S01]  /*4aa0*/  FFMA R37, R31, R94, R25 ;  /* 0x0000005e1f257223 */ /* 0x004fe20000000019 */
[----:B------:R-:W-:-:S03]  /*4ab0*/  FMUL R25, R59, R0 ;  /* 0x000000003b197220 */ /* 0x000fc60000400000 */
[C---:B------:R-:W-:Y:S01]  /*4ac0*/  FFMA R43, R94.reuse, R23, R37 ;  /* 0x000000175e2b7223 */ /* 0x040fe20000000025 */
[C---:B---3--:R-:W-:Y:S01]  /*4ad0*/  FFMA R37, R31.reuse, R96, R98 ;  /* 0x000000601f257223 */ /* 0x048fe20000000062 */
[----:B----4-:R-:W-:Y:S02]  /*4ae0*/  FFMA R27, R31, R90, R92 ;  /* 0x0000005a1f1b7223 */ /* 0x010fe4000000005c */
[----:B------:R-:W-:Y:S01]  /*4af0*/  FFMA R75, R94, R25, R43 ;  /* 0x000000195e4b7223 */ /* 0x000fe2000000002b */
[-C--:B------:R-:W-:Y:S01]  /*4b00*/  FFMA R43, R96, R23.reuse, R37 ;  /* 0x00000017602b7223 */ /* 0x080fe20000000025 */
[----:B------:R-:W-:Y:S01]  /*4b10*/  FFMA R92, R90, R23, R27 ;  /* 0x000000175a5c7223 */ /* 0x000fe2000000001b */
[----:B------:R-:W-:Y:S02]  /*4b20*/  FMUL R27, R0, R77 ;  /* 0x0000004d001b7220 */ /* 0x000fe40000400000 */
[----:B------:R-:W-:Y:S01]  /*4b30*/  FFMA R43, R96, R25, R43 ;  /* 0x00000019602b7223 */ /* 0x000fe2000000002b */
[C---:B------:R-:W-:Y:S01]  /*4b40*/  FMUL R37, R80.reuse, R39 ;  /* 0x0000002750257220 */ /* 0x040fe20000400000 */
[----:B------:R-:W-:-:S02]  /*4b50*/  FMUL R39, R80, R59 ;  /* 0x0000003b50277220 */ /* 0x000fc40000400000 */
[----:B------:R-:W-:Y:S01]  /*4b60*/  FFMA R59, R96, R27, R43 ;  /* 0x0000001b603b7223 */ /* 0x000fe2000000002b */
[----:B------:R-:W-:-:S03]  /*4b70*/  FFMA R73, R90, R25, R92 ;  /* 0x000000195a497223 */ /* 0x000fc6000000005c */
[----:B------:R-:W-:Y:S01]  /*4b80*/  FFMA R92, R96, R35, R59 ;  /* 0x00000023605c7223 */ /* 0x000fe2000000003b */
[----:B-----5:R-:W-:Y:S01]  /*4b90*/  FFMA R59, R31, R100, R102 ;  /* 0x000000641f3b7223 */ /* 0x020fe20000000066 */
[----:B------:R-:W-:-:S03]  /*4ba0*/  FFMA R75, R94, R27, R75 ;  /* 0x0000001b5e4b7223 */ /* 0x000fc6000000004b */
[----:B------:R-:W-:Y:S01]  /*4bb0*/  FFMA R59, R100, R23, R59 ;  /* 0x00000017643b7223 */ /* 0x000fe2000000003b */
[----:B------:R-:W-:-:S03]  /*4bc0*/  FFMA R75, R94, R35, R75 ;  /* 0x000000235e4b7223 */ /* 0x000fc6000000004b */
[----:B------:R-:W-:Y:S01]  /*4bd0*/  FFMA R59, R100, R25, R59 ;  /* 0x00000019643b7223 */ /* 0x000fe2000000003b */
[----:B------:R-:W-:-:S03]  /*4be0*/  FFMA R75, R94, R37, R75 ;  /* 0x000000255e4b7223 */ /* 0x000fc6000000004b */
[----:B------:R-:W-:Y:S01]  /*4bf0*/  FFMA R59, R100, R27, R59 ;  /* 0x0000001b643b7223 */ /* 0x000fe2000000003b */
[----:B------:R-:W-:Y:S01]  /*4c00*/  FMUL R43, R80, R77 ;  /* 0x0000004d502b7220 */ /* 0x000fe20000400000 */
[----:B------:R-:W-:Y:S02]  /*4c10*/  FFMA R75, R94, R39, R75 ;  /* 0x000000275e4b7223 */ /* 0x000fe4000000004b */
[----:B------:R-:W-:Y:S01]  /*4c20*/  FFMA R59, R100, R35, R59 ;  /* 0x00000023643b7223 */ /* 0x000fe2000000003b */
[----:B------:R-:W-:Y:S01]  /*4c30*/  FFMA R63, R31, R106, R63 ;  /* 0x0000006a1f3f7223 */ /* 0x000fe2000000003f */
[----:B------:R-:W-:Y:S02]  /*4c40*/  FFMA R75, R94, R43, R75 ;  /* 0x0000002b5e4b7223 */ /* 0x000fe4000000004b */
[----:B------:R-:W-:Y:S01]  /*4c50*/  FFMA R59, R100, R37, R59 ;  /* 0x00000025643b7223 */ /* 0x000fe2000000003b */
[----:B------:R-:W-:-:S03]  /*4c60*/  FFMA R63, R106, R23, R63 ;  /* 0x000000176a3f7223 */ /* 0x000fc6000000003f */
[----:B------:R-:W-:Y:S01]  /*4c70*/  FFMA R59, R100, R39, R59 ;  /* 0x00000027643b7223 */ /* 0x000fe2000000003b */
[----:B------:R0:W-:Y:S01]  /*4c80*/  STG.E desc[UR6][R2.64+0x4], R75 ;  /* 0x0000044b02007986 */ /* 0x0001e2000c101906 */
[----:B------:R-:W-:Y:S01]  /*4c90*/  FFMA R61, R31, R104, R61 ;  /* 0x000000681f3d7223 */ /* 0x000fe2000000003d */
[----:B------:R-:W-:-:S03]  /*4ca0*/  FFMA R63, R106, R25, R63 ;  /* 0x000000196a3f7223 */ /* 0x000fc6000000003f */
[----:B------:R-:W-:Y:S01]  /*4cb0*/  FFMA R61, R104, R23, R61 ;  /* 0x00000017683d7223 */ /* 0x000fe2000000003d */
[----:B0-----:R-:W-:Y:S01]  /*4cc0*/  FFMA R75, R100, R43, R59 ;  /* 0x0000002b644b7223 */ /* 0x001fe2000000003b */
[----:B------:R-:W-:Y:S01]  /*4cd0*/  FFMA R59, R31, R88, R110 ;  /* 0x000000581f3b7223 */ /* 0x000fe2000000006e */
[----:B------:R-:W-:-:S03]  /*4ce0*/  FFMA R63, R106, R27, R63 ;  /* 0x0000001b6a3f7223 */ /* 0x000fc6000000003f */
[----:B------:R-:W-:Y:S01]  /*4cf0*/  FFMA R59, R88, R23, R59 ;  /* 0x00000017583b7223 */ /* 0x000fe2000000003b */
[----:B------:R-:W-:Y:S01]  /*4d00*/  FFMA R61, R104, R25, R61 ;  /* 0x00000019683d7223 */ /* 0x000fe2000000003d */
[----:B------:R-:W-:Y:S02]  /*4d10*/  FFMA R63, R106, R35, R63 ;  /* 0x000000236a3f7223 */ /* 0x000fe4000000003f */
[----:B------:R-:W-:Y:S01]  /*4d20*/  FFMA R59, R88, R25, R59 ;  /* 0x00000019583b7223 */ /* 0x000fe2000000003b */
[----:B------:R-:W-:Y:S01]  /*4d30*/  FFMA R61, R104, R27, R61 ;  /* 0x0000001b683d7223 */ /* 0x000fe2000000003d */
[----:B------:R-:W-:Y:S02]  /*4d40*/  FFMA R63, R106, R37, R63 ;  /* 0x000000256a3f7223 */ /* 0x000fe4000000003f */
[----:B------:R-:W-:Y:S01]  /*4d50*/  FFMA R59, R88, R27, R59 ;  /* 0x0000001b583b7223 */ /* 0x000fe2000000003b */
[----:B------:R-:W-:Y:S01]  /*4d60*/  FFMA R61, R104, R35, R61 ;  /* 0x00000023683d7223 */ /* 0x000fe2000000003d */
[----:B------:R-:W-:-:S02]  /*4d70*/  FFMA R63, R106, R39, R63 ;  /* 0x000000276a3f7223 */ /* 0x000fc4000000003f */
[----:B------:R-:W-:Y:S01]  /*4d80*/  FFMA R59, R88, R35, R59 ;  /* 0x00000023583b7223 */ /* 0x000fe2000000003b */
[----:B------:R-:W-:Y:S01]  /*4d90*/  FFMA R61, R104, R37, R61 ;  /* 0x00000025683d7223 */ /* 0x000fe2000000003d */
[----:B------:R-:W-:Y:S02]  /*4da0*/  FFMA R63, R106, R43, R63 ;  /* 0x0000002b6a3f7223 */ /* 0x000fe4000000003f */
[----:B------:R-:W-:Y:S01]  /*4db0*/  FFMA R59, R88, R37, R59 ;  /* 0x00000025583b7223 */ /* 0x000fe2000000003b */
[----:B------:R-:W-:-:S03]  /*4dc0*/  FFMA R61, R104, R39, R61 ;  /* 0x00000027683d7223 */ /* 0x000fc6000000003d */
[----:B------:R-:W-:Y:S01]  /*4dd0*/  FFMA R59, R88, R39, R59 ;  /* 0x00000027583b7223 */ /* 0x000fe2000000003b */
[-C--:B------:R-:W-:Y:S01]  /*4de0*/  FFMA R61, R104, R43.reuse, R61 ;  /* 0x0000002b683d7223 */ /* 0x080fe2000000003d */
[----:B------:R0:W-:Y:S04]  /*4df0*/  STG.E desc[UR6][R2.64+0x14], R63 ;  /* 0x0000143f02007986 */ /* 0x0001e8000c101906 */
[----:B------:R1:W-:Y:S01]  /*4e00*/  STG.E desc[UR6][R2.64+0x10], R61 ;  /* 0x0000103d02007986 */ /* 0x0003e2000c101906 */
[----:B0-----:R-:W-:Y:S01]  /*4e10*/  FFMA R63, R88, R43, R59 ;  /* 0x0000002b583f7223 */ /* 0x001fe2000000003b */
[C---:B------:R-:W-:Y:S01]  /*4e20*/  FFMA R59, R31.reuse, R74, R82 ;  /* 0x0000004a1f3b7223 */ /* 0x040fe20000000052 */
[----:B------:R-:W-:-:S03]  /*4e30*/  FFMA R65, R31, R108, R65 ;  /* 0x0000006c1f417223 */ /* 0x000fc60000000041 */
[----:B-1----:R-:W-:Y:S01]  /*4e40*/  FFMA R61, R74, R23, R59 ;  /* 0x000000174a3d7223 */ /* 0x002fe2000000003b */
[----:B------:R-:W-:-:S03]  /*4e50*/  FFMA R55, R31, R64, R55 ;  /* 0x000000401f377223 */ /* 0x000fc60000000037 */
[----:B------:R-:W-:Y:S01]  /*4e60*/  FFMA R61, R74, R25, R61 ;  /* 0x000000194a3d7223 */ /* 0x000fe2000000003d */
[-C--:B------:R-:W-:Y:S01]  /*4e70*/  FFMA R65, R108, R23.reuse, R65 ;  /* 0x000000176c417223 */ /* 0x080fe20000000041 */
[C---:B------:R-:W-:Y:S01]  /*4e80*/  FFMA R57, R31.reuse, R66, R57 ;  /* 0x000000421f397223 */ /* 0x040fe20000000039 */
[----:B------:R-:W-:Y:S01]  /*4e90*/  FFMA R55, R64, R23, R55 ;  /* 0x0000001740377223 */ /* 0x000fe20000000037 */
        /* <DEDUP_REMOVED lines=15> */
[----:B------:R0:W-:Y:S01]  /*4f90*/  STG.E desc[UR6][R2.64+0x1c], R63 ;  /* 0x00001c3f02007986 */ /* 0x0001e2000c101906 */
[----:B------:R-:W-:Y:S01]  /*4fa0*/  FFMA R59, R68, R23, R59 ;  /* 0x00000017443b7223 */ /* 0x000fe2000000003b */
[----:B------:R-:W-:Y:S01]  /*4fb0*/  FFMA R57, R66, R35, R57 ;  /* 0x0000002342397223 */ /* 0x000fe20000000039 */
[----:B------:R-:W-:-:S02]  /*4fc0*/  FFMA R65, R108, R39, R65 ;  /* 0x000000276c417223 */ /* 0x000fc40000000041 */
[----:B------:R-:W-:Y:S01]  /*4fd0*/  FFMA R59, R68, R25, R59 ;  /* 0x00000019443b7223 */ /* 0x000fe2000000003b */
[----:B------:R-:W-:Y:S01]  /*4fe0*/  FFMA R57, R66, R37, R57 ;  /* 0x0000002542397223 */ /* 0x000fe20000000039 */
[----:B0-----:R-:W-:Y:S01]  /*4ff0*/  FFMA R63, R74, R43, R61 ;  /* 0x0000002b4a3f7223 */ /* 0x001fe2000000003d */
[----:B------:R-:W-:Y:S01]  /*5000*/  FFMA R61, R64, R37, R55 ;  /* 0x00000025403d7223 */ /* 0x000fe20000000037 */
[C---:B------:R-:W-:Y:S01]  /*5010*/  FFMA R55, R31.reuse, R60, R72 ;  /* 0x0000003c1f377223 */ /* 0x040fe20000000048 */
[----:B------:R-:W-:Y:S01]  /*5020*/  FFMA R65, R108, R43, R65 ;  /* 0x0000002b6c417223 */ /* 0x000fe20000000041 */
[----:B------:R-:W-:Y:S02]  /*5030*/  FFMA R59, R68, R27, R59 ;  /* 0x0000001b443b7223 */ /* 0x000fe4000000003b */
[----:B------:R-:W-:Y:S01]  /*5040*/  FFMA R55, R60, R23, R55 ;  /* 0x000000173c377223 */ /* 0x000fe20000000037 */
[----:B------:R-:W-:Y:S01]  /*5050*/  FFMA R57, R66, R39, R57 ;  /* 0x0000002742397223 */ /* 0x000fe20000000039 */
[----:B------:R0:W-:Y:S02]  /*5060*/  STG.E desc[UR6][R2.64+0x18], R65 ;  /* 0x0000184102007986 */ /* 0x0001e4000c101906 */
[----:B------:R-:W-:Y:S01]  /*5070*/  FFMA R55, R60, R25, R55 ;  /* 0x000000193c377223 */ /* 0x000fe20000000037 */
[----:B------:R-:W-:Y:S01]  /*5080*/  FFMA R59, R68, R35, R59 ;  /* 0x00000023443b7223 */ /* 0x000fe2000000003b */
[----:B------:R-:W-:-:S03]  /*5090*/  FFMA R51, R31, R52, R51 ;  /* 0x000000341f337223 */ /* 0x000fc60000000033 */
[----:B------:R-:W-:Y:S01]  /*50a0*/  FFMA R59, R68, R37, R59 ;  /* 0x00000025443b7223 */ /* 0x000fe2000000003b */
[----:B0-----:R-:W-:Y:S01]  /*50b0*/  FFMA R65, R66, R43, R57 ;  /* 0x0000002b42417223 */ /* 0x001fe20000000039 */
[----:B------:R-:W-:Y:S01]  /*50c0*/  FFMA R57, R60, R27, R55 ;  /* 0x0000001b3c397223 */ /* 0x000fe20000000037 */
[C---:B------:R-:W-:Y:S01]  /*50d0*/  FFMA R53, R31.reuse, R54, R53 ;  /* 0x000000361f357223 */ /* 0x040fe20000000035 */
[----:B------:R-:W-:Y:S02]  /*50e0*/  FFMA R51, R52, R23, R51 ;  /* 0x0000001734337223 */ /* 0x000fe40000000033 */
        /* <DEDUP_REMOVED lines=12> */
[----:B------:R-:W-:-:S03]  /*51b0*/  FFMA R53, R54, R27, R53 ;  /* 0x0000001b36357223 */ /* 0x000fc60000000035 */
[----:B------:R-:W-:Y:S01]  /*51c0*/  FFMA R55, R56, R25, R55 ;  /* 0x0000001938377223 */ /* 0x000fe20000000037 */
[----:B------:R-:W-:Y:S01]  /*51d0*/  FFMA R53, R54, R35, R53 ;  /* 0x0000002336357223 */ /* 0x000fe20000000035 */
[----:B0-----:R-:W-:Y:S01]  /*51e0*/  FFMA R59, R60, R43, R57 ;  /* 0x0000002b3c3b7223 */ /* 0x001fe20000000039 */
[----:B------:R-:W-:Y:S01]  /*51f0*/  FFMA R57, R52, R35, R51 ;  /* 0x0000002334397223 */ /* 0x000fe20000000033 */
        /* <DEDUP_REMOVED lines=17> */
[----:B------:R-:W-:-:S03]  /*5310*/  FFMA R55, R56, R43, R55 ;  /* 0x0000002b38377223 */ /* 0x000fc60000000037 */
[----:B------:R-:W-:Y:S01]  /*5320*/  FFMA R53, R48, R37, R53 ;  /* 0x0000002530357223 */ /* 0x000fe20000000035 */
[-C--:B------:R-:W-:Y:S01]  /*5330*/  FFMA R49, R42, R23.reuse, R49 ;  /* 0x000000172a317223 */ /* 0x080fe20000000031 */
[----:B------:R-:W-:Y:S02]  /*5340*/  FFMA R47, R40, R23, R47 ;  /* 0x00000017282f7223 */ /* 0x000fe4000000002f */
[----:B------:R-:W-:Y:S01]  /*5350*/  FFMA R53, R48, R39, R53 ;  /* 0x0000002730357223 */ /* 0x000fe20000000035 */
[----:B------:R0:W-:Y:S01]  /*5360*/  STG.E desc[UR6][R2.64+0x40], R55 ;  /* 0x0000403702007986 */ /* 0x0001e2000c101906 */
[----:B------:R-:W-:Y:S01]  /*5370*/  FFMA R49, R42, R25, R49 ;  /* 0x000000192a317223 */ /* 0x000fe20000000031 */
[----:B------:R-:W-:-:S03]  /*5380*/  FFMA R57, R52, R37, R57 ;  /* 0x0000002534397223 */ /* 0x000fc60000000039 */
[----:B------:R-:W-:Y:S01]  /*5390*/  FFMA R49, R42, R27, R49 ;  /* 0x0000001b2a317223 */ /* 0x000fe20000000031 */
[----:B0-----:R-:W-:Y:S01]  /*53a0*/  FFMA R55, R48, R43, R53 ;  /* 0x0000002b30377223 */ /* 0x001fe20000000035 */
[----:B------:R-:W-:Y:S01]  /*53b0*/  FFMA R53, R40, R25, R47 ;  /* 0x0000001928357223 */ /* 0x000fe2000000002f */
[----:B------:R-:W-:Y:S01]  /*53c0*/  FFMA R47, R31, R36, R46 ;  /* 0x000000241f2f7223 */ /* 0x000fe2000000002e */
[----:B------:R-:W-:-:S03]  /*53d0*/  FFMA R49, R42, R35, R49 ;  /* 0x000000232a317223 */ /* 0x000fc60000000031 */
[----:B------:R-:W-:Y:S01]  /*53e0*/  FFMA R47, R36, R23, R47 ;  /* 0x00000017242f7223 */ /* 0x000fe2000000002f */
[----:B------:R-:W-:-:S03]  /*53f0*/  FFMA R57, R52, R39, R57 ;  /* 0x0000002734397223 */ /* 0x000fc60000000039 */
[----:B------:R-:W-:Y:S01]  /*5400*/  FFMA R47, R36, R25, R47 ;  /* 0x00000019242f7223 */ /* 0x000fe2000000002f */
[----:B------:R-:W-:Y:S01]  /*5410*/  FFMA R49, R42, R37, R49 ;  /* 0x000000252a317223 */ /* 0x000fe20000000031 */
[----:B------:R-:W-:Y:S02]  /*5420*/  FFMA R57, R52, R43, R57 ;  /* 0x0000002b34397223 */ /* 0x000fe40000000039 */
[----:B------:R-:W-:Y:S01]  /*5430*/  FFMA R47, R36, R27, R47 ;  /* 0x0000001b242f7223 */ /* 0x000fe2000000002f */
[----:B------:R-:W-:-:S03]  /*5440*/  FFMA R49, R42, R39, R49 ;  /* 0x000000272a317223 */ /* 0x000fc60000000031 */
[----:B------:R-:W-:Y:S01]  /*5450*/  FFMA R47, R36, R35, R47 ;  /* 0x00000023242f7223 */ /* 0x000fe2000000002f */
[----:B------:R0:W-:Y:S01]  /*5460*/  STG.E desc[UR6][R2.64+0x48], R57 ;  /* 0x0000483902007986 */ /* 0x0001e2000c101906 */
[C---:B------:R-:W-:Y:S01]  /*5470*/  FFMA R51, R31.reuse, R44, R50 ;  /* 0x0000002c1f337223 */ /* 0x040fe20000000032 */
[----:B------:R-:W-:Y:S02]  /*5480*/  FFMA R41, R31, R28, R41 ;  /* 0x0000001c1f297223 */ /* 0x000fe40000000029 */
[----:B------:R1:W-:Y:S01]  /*5490*/  STG.E desc[UR6][R2.64+0x3c], R59 ;  /* 0x00003c3b02007986 */ /* 0x0003e2000c101906 */
[----:B0-----:R-:W-:Y:S01]  /*54a0*/  FFMA R57, R42, R43, R49 ;  /* 0x0000002b2a397223 */ /* 0x001fe20000000031 */
[----:B------:R-:W-:-:S04]  /*54b0*/  FFMA R49, R36, R37, R47 ;  /* 0x0000002524317223 */ /* 0x000fc8000000002f */
[----:B------:R-:W-:Y:S01]  /*54c0*/  FFMA R49, R36, R39, R49 ;  /* 0x0000002724317223 */ /* 0x000fe20000000031 */
[----:B------:R-:W-:-:S03]  /*54d0*/  FFMA R51, R44, R23, R51 ;  /* 0x000000172c337223 */ /* 0x000fc60000000033 */
[----:B-1----:R-:W-:Y:S01]  /*54e0*/  FFMA R59, R36, R43, R49 ;  /* 0x0000002b243b7223 */ /* 0x002fe20000000031 */
[----:B------:R-:W-:Y:S01]  /*54f0*/  FFMA R49, R28, R23, R41 ;  /* 0x000000171c317223 */ /* 0x000fe20000000029 */
[----:B------:R-:W-:Y:S01]  /*5500*/  FFMA R41, R31, R26, R34 ;  /* 0x0000001a1f297223 */ /* 0x000fe20000000022 */
[----:B------:R-:W-:-:S03]  /*5510*/  FFMA R51, R44, R25, R51 ;  /* 0x000000192c337223 */ /* 0x000fc60000000033 */
        /* <DEDUP_REMOVED lines=10> */
[C---:B------:R-:W-:Y:S02]  /*55c0*/  FFMA R41, R26.reuse, R39, R41 ;  /* 0x000000271a297223 */ /* 0x040fe40000000029 */
[----:B------:R0:W-:Y:S01]  /*55d0*/  STG.E desc[UR6][R2.64+0x50], R51 ;  /* 0x0000503302007986 */ /* 0x0001e2000c101906 */
        /* <DEDUP_REMOVED lines=8> */
[----:B0-----:R-:W-:Y:S01]  /*5660*/  FFMA R51, R26, R43, R41 ;  /* 0x0000002b1a337223 */ /* 0x001fe20000000029 */
[----:B------:R-:W-:Y:S01]  /*5670*/  FFMA R41, R31, R20, R24 ;  /* 0x000000141f297223 */ /* 0x000fe20000000018 */
[-C--:B------:R-:W-:Y:S01]  /*5680*/  FFMA R67, R86, R23.reuse, R67 ;  /* 0x0000001756437223 */ /* 0x080fe20000000043 */
[-C--:B------:R-:W-:Y:S01]  /*5690*/  FFMA R69, R84, R23.reuse, R69 ;  /* 0x0000001754457223 */ /* 0x080fe20000000045 */
[-C--:B------:R-:W-:Y:S01]  /*56a0*/  FFMA R71, R78, R23.reuse, R71 ;  /* 0x000000174e477223 */ /* 0x080fe20000000047 */
[-C--:B------:R-:W-:Y:S01]  /*56b0*/  FFMA R47, R32, R23.reuse, R47 ;  /* 0x00000017202f7223 */ /* 0x080fe2000000002f */
[-C--:B------:R-:W-:Y:S01]  /*56c0*/  FFMA R45, R30, R23.reuse, R45 ;  /* 0x000000171e2d7223 */ /* 0x080fe2000000002d */
[-C--:B------:R-:W-:Y:S01]  /*56d0*/  FFMA R41, R20, R23.reuse, R41 ;  /* 0x0000001714297223 */ /* 0x080fe20000000029 */
[-C--:B------:R-:W-:Y:S01]  /*56e0*/  FFMA R33, R18, R23.reuse, R33 ;  /* 0x0000001712217223 */ /* 0x080fe20000000021 */
[CC--:B------:R-:W-:Y:S01]  /*56f0*/  FFMA R22, R7.reuse, R23.reuse, R22 ;  /* 0x0000001707167223 */ /* 0x0c0fe20000000016 */
        /* <DEDUP_REMOVED lines=96> */
.L_x_119:
[C---:B------:R-:W-:Y:S01]  /*5d00*/  FMUL R3, |R16|.reuse, 16777216 ;  /* 0x4b80000010037820 */ /* 0x040fe20000400200 */
[----:B------:R-:W-:Y:S02]  /*5d10*/  FSETP.GEU.AND P0, PT, |R16|, 1.175494350822287508e-38, PT ;  /* 0x008000001000780b */ /* 0x000fe40003f0e200 */
[----:B------:R-:W-:Y:S02]  /*5d20*/  IADD3 R29, PT, PT, R10, 0x1, RZ ;  /* 0x000000010a1d7810 */ /* 0x000fe40007ffe0ff */
[----:B------:R-:W-:-:S04]  /*5d30*/  FSEL R3, R3, |R16|, !P0 ;  /* 0x4000001003037208 */ /* 0x000fc80004000000 */
[----:B------:R-:W0:Y:S05]  /*5d40*/  MUFU.LG2 R0, R3 ;  /* 0x0000000300007308 */ /* 0x000e2a0000000c00 */
[----:B0-----:R-:W-:Y:S01]  /*5d50*/  @!P0 FADD R0, R0, -24 ;  /* 0xc1c0000000008421 */ /* 0x001fe20000000000 */
[----:B------:R-:W-:-:S03]  /*5d60*/  FSETP.NEU.AND P0, PT, R19, R16, PT ;  /* 0x000000101300720b */ /* 0x000fc60003f0d000 */
[----:B------:R-:W-:-:S04]  /*5d70*/  FMUL R0, R0, -0.6666666865348815918 ;  /* 0xbf2aaaab00007820 */ /* 0x000fc80000400000 */
[----:B------:R-:W0:Y:S02]  /*5d80*/  MUFU.EX2 R7, R0 ;  /* 0x0000000000077308 */ /* 0x000e240000000800 */
[----:B0-----:R-:W-:-:S04]  /*5d90*/  FMUL R2, |R16|, R7 ;  /* 0x0000000710027220 */ /* 0x001fc80000400200 */
[----:B------:R-:W-:-:S04]  /*5da0*/  FMUL R7, R7, -R2 ;  /* 0x8000000207077220 */ /* 0x000fc80000400000 */
[----:B------:R-:W-:-:S04]  /*5db0*/  FFMA R7, R2, R7, 1 ;  /* 0x3f80000002077423 */ /* 0x000fc80000000007 */
[----:B------:R-:W-:-:S04]  /*5dc0*/  FMUL R7, R7, 0.3333333432674407959 ;  /* 0x3eaaaaab07077820 */ /* 0x000fc80000400000 */
[----:B------:R-:W-:-:S05]  /*5dd0*/  FFMA R2, R2, R7, R2 ;  /* 0x0000000702027223 */ /* 0x000fca0000000002 */
[----:B------:R-:W-:Y:S01]  /*5de0*/  FSEL R6, R19, R2, !P0 ;  /* 0x0000000213067208 */ /* 0x000fe20004000000 */
[----:B------:R-:W-:-:S03]  /*5df0*/  HFMA2 R2, -RZ, RZ, 0, 0 ;  /* 0x00000000ff027431 */ /* 0x000fc600000001ff */
[----:B------:R-:W0:Y:S08]  /*5e00*/  F2I.U32.TRUNC.NTZ R162, R6 ;  /* 0x0000000600a27305 */ /* 0x000e30000020f000 */
[----:B0-----:R-:W0:Y:S01]  /*5e10*/  I2F.U32.RP R7, R162 ;  /* 0x000000a200077306 */ /* 0x001e220000209000 */
[----:B------:R-:W-:-:S07]  /*5e20*/  IADD3 R15, PT, PT, RZ, -R162, RZ ;  /* 0x800000a2ff0f7210 */ /* 0x000fce0007ffe0ff */
[----:B0-----:R-:W0:Y:S02]  /*5e30*/  MUFU.RCP R7, R7 ;  /* 0x0000000700077308 */ /* 0x001e240000001000 */
[----:B0-----:R-:W-:-:S06]  /*5e40*/  IADD3 R0, PT, PT, R7, 0xffffffe, RZ ;  /* 0x0ffffffe07007810 */ /* 0x001fcc0007ffe0ff */
[----:B------:R-:W0:Y:S02]  /*5e50*/  F2I.FTZ.U32.TRUNC.NTZ R3, R0 ;  /* 0x0000000000037305 */ /* 0x000e24000021f000 */
[----:B0-----:R-:W-:-:S04]  /*5e60*/  IMAD R15, R15, R3, RZ ;  /* 0x000000030f0f7224 */ /* 0x001fc800078e02ff */
[----:B------:R-:W-:Y:S02]  /*5e70*/  IMAD.HI.U32 R34, R3, R15, R2 ;  /* 0x0000000f03227227 */ /* 0x000fe400078e0002 */
[----:B------:R-:W0:Y:S04]  /*5e80*/  LDC.64 R2, c[0x0][0x398] ;  /* 0x0000e600ff027b82 */ /* 0x000e280000000a00 */
        /* <DEDUP_REMOVED lines=8> */
[----:B------:R-:W-:Y:S01]  /*5f10*/  IMAD.HI.U32 R0, R34, R29, RZ ;  /* 0x0000001d22007227 */ /* 0x000fe200078e00ff */
[-C--:B------:R-:W-:Y:S02]  /*5f20*/  ISETP.GE.U32.AND P0, PT, R7, R162.reuse, PT ;  /* 0x000000a20700720c */ /* 0x080fe40003f06070 */
[----:B------:R-:W-:Y:S01]  /*5f30*/  ISETP.GE.U32.AND P1, PT, R23, R162, PT ;  /* 0x000000a21700720c */ /* 0x000fe20003f26070 */
[----:B------:R-:W-:Y:S01]  /*5f40*/  IMAD R27, R162, R18, R11 ;  /* 0x00000012a21b7224 */ /* 0x000fe200078e020b */
[----:B------:R-:W-:Y:S01]  /*5f50*/  IADD3 R15, PT, PT, -R0, RZ, RZ ;  /* 0x000000ff000f7210 */ /* 0x000fe20007ffe1ff */
[----:B0-----:R-:W-:-:S03]  /*5f60*/  IMAD.WIDE.U32 R2, R25, 0x4, R2 ;  /* 0x0000000419027825 */ /* 0x001fc600078e0002 */
[-C--:B------:R-:W-:Y:S01]  /*5f70*/  ISETP.GE.U32.AND P2, PT, R27, R162.reuse, PT ;  /* 0x000000a21b00720c */ /* 0x080fe20003f46070 */
[C---:B------:R-:W-:Y:S01]  /*5f80*/  IMAD R25, R162.reuse, R15, R29 ;  /* 0x0000000fa2197224 */ /* 0x040fe200078e021d */
[-C--:B------:R-:W-:Y:S01]  /*5f90*/  LOP3.LUT R160, RZ, R162.reuse, RZ, 0x33, !PT ;  /* 0x000000a2ffa07212 */ /* 0x080fe200078e33ff */
[CC--:B------:R-:W-:Y:S01]  /*5fa0*/  IMAD R157, R162.reuse, R162.reuse, RZ ;  /* 0x000000a2a29d7224 */ /* 0x0c0fe200078e02ff */
[----:B------:R-:W2:Y:S01]  /*5fb0*/  LDG.E R29, desc[UR6][R2.64+0x7c] ;  /* 0x00007c06021d7981 */ /* 0x000ea2000c1e1900 */
[C---:B------:R-:W-:Y:S02]  /*5fc0*/  @P0 IADD3 R7, PT, PT, -R162.reuse, R7, RZ ;  /* 0x00000007a2070210 */ /* 0x040fe40007ffe1ff */
[-C--:B------:R-:W-:Y:S01]  /*5fd0*/  ISETP.GE.U32.AND P4, PT, R25, R162.reuse, PT ;  /* 0x000000a21900720c */ /* 0x080fe20003f86070 */
[----:B------:R-:W3:Y:S01]  /*5fe0*/  LDG.E R106, desc[UR6][R2.64+0x8] ;  /* 0x00000806026a7981 */ /* 0x000ee2000c1e1900 */
[C---:B------:R-:W-:Y:S02]  /*5ff0*/  @P1 IADD3 R23, PT, PT, -R162.reuse, R23, RZ ;  /* 0x00000017a2171210 */ /* 0x040fe40007ffe1ff */
[----:B------:R-:W-:Y:S01]  /*6000*/  ISETP.GE.U32.AND P1, PT, R7, R162, PT ;  /* 0x000000a20700720c */ /* 0x000fe20003f26070 */
[----:B------:R-:W4:Y:S01]  /*6010*/  LDG.E R22, desc[UR6][R2.64+0xc] ;  /* 0x00000c0602167981 */ /* 0x000f22000c1e1900 */
[----:B------:R-:W-:-:S02]  /*6020*/  @P2 IADD3 R27, PT, PT, -R162, R27, RZ ;  /* 0x0000001ba21b2210 */ /* 0x000fc40007ffe1ff */
[-C--:B------:R-:W-:Y:S01]  /*6030*/  ISETP.GE.U32.AND P2, PT, R23, R162.reuse, PT ;  /* 0x000000a21700720c */ /* 0x080fe20003f46070 */
[----:B------:R-:W5:Y:S01]  /*6040*/  LDG.E R66, desc[UR6][R2.64+0x1c] ;  /* 0x00001c0602427981 */ /* 0x000f62000c1e1900 */
[----:B------:R-:W-:-:S03]  /*6050*/  ISETP.GE.U32.AND P3, PT, R27, R162, PT ;  /* 0x000000a21b00720c */ /* 0x000fc60003f66070 */
[C---:B------:R-:W-:Y:S01]  /*6060*/  @P4 IADD3 R25, PT, PT, -R162.reuse, R25, RZ ;  /* 0x00000019a2194210 */ /* 0x040fe20007ffe1ff */
[----:B------:R-:W5:Y:S03]  /*6070*/  LDG.E R112, desc[UR6][R2.64+0x20] ;  /* 0x0000200602707981 */ /* 0x000f66000c1e1900 */
[C---:B------:R-:W-:Y:S01]  /*6080*/  @P1 IADD3 R7, PT, PT, -R162.reuse, R7, RZ ;  /* 0x00000007a2071210 */ /* 0x040fe20007ffe1ff */
[----:B------:R-:W5:Y:S01]  /*6090*/  LDG.E R114, desc[UR6][R2.64+0x24] ;  /* 0x0000240602727981 */ /* 0x000f62000c1e1900 */
[----:B------:R-:W-:Y:S02]  /*60a0*/  ISETP.GE.U32.AND P1, PT, R25, R162, PT ;  /* 0x000000a21900720c */ /* 0x000fe40003f26070 */
[C---:B------:R-:W-:Y:S01]  /*60b0*/  ISETP.NE.U32.AND P0, PT, R162.reuse, RZ, PT ;  /* 0x000000ffa200720c */ /* 0x040fe20003f05070 */
[----:B------:R-:W5:Y:S01]  /*60c0*/  LDG.E R28, desc[UR6][R2.64+0x4] ;  /* 0x00000406021c7981 */ /* 0x000f62000c1e1900 */
[----:B------:R-:W-:-:S02]  /*60d0*/  @P2 IADD3 R23, PT, PT, -R162, R23, RZ ;  /* 0x00000017a2172210 */ /* 0x000fc40007ffe1ff */
[----:B------:R-:W-:Y:S01]  /*60e0*/  @P3 IADD3 R27, PT, PT, -R162, R27, RZ ;  /* 0x0000001ba21b3210 */ /* 0x000fe20007ffe1ff */
[----:B------:R-:W5:Y:S01]  /*60f0*/  LDG.E R32, desc[UR6][R2.64] ;  /* 0x0000000602207981 */ /* 0x000f62000c1e1900 */
[C---:B------:R-:W-:Y:S02]  /*6100*/  SEL R15, R160.reuse, R7, !P0 ;  /* 0x00000007a00f7207 */ /* 0x040fe40004000000 */
[C---:B------:R-:W-:Y:S01]  /*6110*/  SEL R23, R160.reuse, R23, !P0 ;  /* 0x00000017a0177207 */ /* 0x040fe20004000000 */
[----:B------:R-:W5:Y:S01]  /*6120*/  LDG.E R108, desc[UR6][R2.64+0x10] ;  /* 0x00001006026c7981 */ /* 0x000f62000c1e1900 */
[----:B------:R-:W-:Y:S02]  /*6130*/  SEL R46, R160, R27, !P0 ;  /* 0x0000001ba02e7207 */ /* 0x000fe40004000000 */
[C---:B------:R-:W-:Y:S01]  /*6140*/  @P1 IADD3 R25, PT, PT, -R162.reuse, R25, RZ ;  /* 0x00000019a2191210 */ /* 0x040fe20007ffe1ff */
[----:B------:R-:W-:Y:S01]  /*6150*/  IMAD R30, R162, R23, R15 ;  /* 0x00000017a21e7224 */ /* 0x000fe200078e020f */
[----:B------:R-:W2:Y:S02]  /*6160*/  LDG.E R27, desc[UR6][R2.64+0x6c] ;  /* 0x00006c06021b7981 */ /* 0x000ea4000c1e1900 */
[----:B------:R-:W-:Y:S01]  /*6170*/  SEL R73, R160, R25, !P0 ;  /* 0x00000019a0497207 */ /* 0x000fe20004000000 */
[CC--:B------:R-:W-:Y:S01]  /*6180*/  IMAD R0, R157.reuse, R46.reuse, R30 ;  /* 0x0000002e9d007224 */ /* 0x0c0fe200078e021e */
[----:B------:R-:W5:Y:S03]  /*6190*/  LDG.E R72, desc[UR6][R2.64+0x14] ;  /* 0x0000140602487981 */ /* 0x000f66000c1e1900 */
[----:B------:R-:W-:Y:S01]  /*61a0*/  IMAD R136, R162, R23, R73 ;  /* 0x00000017a2887224 */ /* 0x000fe200078e0249 */
[----:B------:R-:W-:Y:S01]  /*61b0*/  SHF.L.U32 R7, R0, 0x5, RZ ;  /* 0x0000000500077819 */ /* 0x000fe200000006ff */
[----:B------:R-:W5:Y:S02]  /*61c0*/  LDG.E R110, desc[UR6][R2.64+0x18] ;  /* 0x00001806026e7981 */ /* 0x000f64000c1e1900 */
[----:B------:R-:W-:-:S02]  /*61d0*/  IMAD R0, R157, R46, R136 ;  /* 0x0000002e9d007224 */ /* 0x000fc400078e0288 */
[--C-:B------:R-:W-:Y:S01]  /*61e0*/  IMAD.WIDE.U32 R6, R7, 0x4, R4.reuse ;  /* 0x0000000407067825 */ /* 0x100fe200078e0004 */
[----:B------:R-:W5:Y:S02]  /*61f0*/  LDG.E R165, desc[UR6][R2.64+0x28] ;  /* 0x0000280602a57981 */ /* 0x000f64000c1e1900 */
[----:B------:R-:W-:Y:S02]  /*6200*/  SHF.L.U32 R25, R0, 0x5, RZ ;  /* 0x0000000500197819 */ /* 0x000fe400000006ff */
[----:B------:R-:W2:Y:S03]  /*6210*/  LDG.E.CONSTANT R146, desc[UR6][R6.64+0x6c] ;  /* 0x00006c0606927981 */ /* 0x000ea6000c1e9900 */
[----:B------:R-:W-:Y:S01]  /*6220*/  IMAD.WIDE.U32 R24, R25, 0x4, R4 ;  /* 0x0000000419187825 */ /* 0x000fe200078e0004 */
[----:B------:R-:W3:Y:S04]  /*6230*/  LDG.E.CONSTANT R142, desc[UR6][R6.64+0x7c] ;  /* 0x00007c06068e7981 */ /* 0x000ee8000c1e9900 */
[----:B------:R-:W4:Y:S04]  /*6240*/  LDG.E.CONSTANT R44, desc[UR6][R6.64+0x8] ;  /* 0x00000806062c7981 */ /* 0x000f28000c1e9900 */
        /* <DEDUP_REMOVED lines=9> */
[----:B------:R-:W5:Y:S04]  /*62e0*/  LDG.E R163, desc[UR6][R2.64+0x2c] ;  /* 0x00002c0602a37981 */ /* 0x000f68000c1e1900 */
        /* <DEDUP_REMOVED lines=12> */
[----:B------:R-:W5:Y:S04]  /*63b0*/  LDG.E.CONSTANT R40, desc[UR6][R6.64+0x10] ;  /* 0x0000100606287981 */ /* 0x000f68000c1e9900 */
[----:B------:R-:W5:Y:S04]  /*63c0*/  LDG.E.CONSTANT R38, desc[UR6][R6.64+0x14] ;  /* 0x0000140606267981 */ /* 0x000f68000c1e9900 */
[----:B------:R-:W5:Y:S04]  /*63d0*/  LDG.E.CONSTANT R36, desc[UR6][R6.64+0x18] ;  /* 0x0000180606247981 */ /* 0x000f68000c1e9900 */
[----:B------:R-:W5:Y:S04]  /*63e0*/  LDG.E R41, desc[UR6][R2.64+0x60] ;  /* 0x0000600602297981 */ /* 0x000f68000c1e1900 */
[----:B------:R-:W5:Y:S04]  /*63f0*/  LDG.E R39, desc[UR6][R2.64+0x64] ;  /* 0x0000640602277981 */ /* 0x000f68000c1e1900 */
[----:B------:R-:W5:Y:S04]  /*6400*/  LDG.E.CONSTANT R64, desc[UR6][R6.64+0x28] ;  /* 0x0000280606407981 */ /* 0x000f68000c1e9900 */
[----:B------:R-:W5:Y:S04]  /*6410*/  LDG.E R37, desc[UR6][R2.64+0x68] ;  /* 0x0000680602257981 */ /* 0x000f68000c1e1900 */
[----:B------:R-:W5:Y:S04]  /*6420*/  LDG.E R152, desc[UR6][R2.64+0x70] ;  /* 0x0000700602987981 */ /* 0x000f68000c1e1900 */
[----:B------:R-:W5:Y:S04]  /*6430*/  LDG.E R148, desc[UR6][R2.64+0x74] ;  /* 0x0000740602947981 */ /* 0x000f68000c1e1900 */
        /* <DEDUP_REMOVED lines=39> */
[----:B------:R-:W-:-:S02]  /*66b0*/  IADD3 R75, PT, PT, R9, 0x1, RZ ;  /* 0x00000001094b7810 */ /* 0x000fc40007ffe0ff */
[----:B------:R-:W-:Y:S01]  /*66c0*/  IADD3 R77, PT, PT, R11, 0x1, RZ ;  /* 0x000000010b4d7810 */ /* 0x000fe20007ffe0ff */
[----:B------:R-:W5:Y:S02]  /*66d0*/  LDG.E.CONSTANT R145, desc[UR6][R24.64+0x74] ;  /* 0x0000740618917981 */ /* 0x000f64000c1e9900 */
[----:B------:R-:W-:-:S04]  /*66e0*/  IMAD.HI.U32 R0, R34, R75, RZ ;  /* 0x0000004b22007227 */ /* 0x000fc800078e00ff */
[----:B------:R-:W-:Y:S01]  /*66f0*/  FADD R70, -R17, 1 ;  /* 0x3f80000011467421 */ /* 0x000fe20000000100 */
[----:B------:R-:W5:Y:S01]  /*6700*/  LDG.E.CONSTANT R149, desc[UR6][R24.64+0x78] ;  /* 0x0000780618957981 */ /* 0x000f62000c1e9900 */
[----:B0-----:R-:W-:-:S03]  /*6710*/  IADD3 R7, PT, PT, -R0, RZ, RZ ;  /* 0x000000ff00077210 */ /* 0x001fc60007ffe1ff */
[----:B------:R-:W5:Y:S02]  /*6720*/  LDG.E.CONSTANT R137, desc[UR6][R24.64+0x58] ;  /* 0x0000580618897981 */ /* 0x000f64000c1e9900 */
[----:B------:R-:W-:Y:S02]  /*6730*/  IMAD R7, R162, R7, R75 ;  /* 0x00000007a2077224 */ /* 0x000fe400078e024b */
[----:B------:R-:W5:Y:S03]  /*6740*/  LDG.E.CONSTANT R155, desc[UR6][R24.64+0x5c] ;  /* 0x00005c06189b7981 */ /* 0x000f66000c1e9900 */
[-C--:B------:R-:W-:Y:S01]  /*6750*/  ISETP.GE.U32.AND P1, PT, R7, R162.reuse, PT ;  /* 0x000000a20700720c */ /* 0x080fe20003f26070 */
[----:B------:R-:W-:Y:S01]  /*6760*/  IMAD.HI.U32 R34, R34, R77, RZ ;  /* 0x0000004d22227227 */ /* 0x000fe200078e00ff */
[----:B------:R-:W5:Y:S04]  /*6770*/  LDG.E.CONSTANT R141, desc[UR6][R24.64+0x60] ;  /* 0x00006006188d7981 */ /* 0x000f68000c1e9900 */
[----:B------:R-:W-:Y:S01]  /*6780*/  IADD3 R75, PT, PT, -R34, RZ, RZ ;  /* 0x000000ff224b7210 */ /* 0x000fe20007ffe1ff */
[----:B------:R-:W5:Y:S04]  /*6790*/  LDG.E.CONSTANT R153, desc[UR6][R24.64+0x64] ;  /* 0x0000640618997981 */ /* 0x000f68000c1e9900 */
[----:B------:R-:W5:Y:S02]  /*67a0*/  LDG.E.CONSTANT R143, desc[UR6][R24.64+0x68] ;  /* 0x00006806188f7981 */ /* 0x000f64000c1e9900 */
[C---:B------:R-:W-:Y:S01]  /*67b0*/  @P1 IADD3 R7, PT, PT, -R162.reuse, R7, RZ ;  /* 0x00000007a2071210 */ /* 0x040fe20007ffe1ff */
[----:B------:R-:W-:Y:S01]  /*67c0*/  IMAD R75, R162, R75, R77 ;  /* 0x0000004ba24b7224 */ /* 0x000fe200078e024d */
[----:B------:R-:W5:Y:S02]  /*67d0*/  LDG.E.CONSTANT R151, desc[UR6][R24.64+0x6c] ;  /* 0x00006c0618977981 */ /* 0x000f64000c1e9900 */
[----:B------:R-:W-:-:S02]  /*67e0*/  ISETP.GE.U32.AND P1, PT, R7, R162, PT ;  /* 0x000000a20700720c */ /* 0x000fc40003f26070 */
[----:B------:R-:W-:Y:S01]  /*67f0*/  ISETP.GE.U32.AND P2, PT, R75, R162, PT ;  /* 0x000000a24b00720c */ /* 0x000fe20003f46070 */
[----:B------:R-:W5:Y:S04]  /*6800*/  LDG.E.CONSTANT R147, desc[UR6][R24.64+0x70] ;  /* 0x0000700618937981 */ /* 0x000f68000c1e9900 */
[----:B------:R0:W5:Y:S06]  /*6810*/  LDG.E.CONSTANT R139, desc[UR6][R24.64+0x7c] ;  /* 0x00007c06188b7981 */ /* 0x00016c000c1e9900 */
[----:B------:R-:W-:-:S02]  /*6820*/  @P1 IADD3 R7, PT, PT, -R162, R7, RZ ;  /* 0x00000007a2071210 */ /* 0x000fc40007ffe1ff */
[----:B------:R-:W-:Y:S02]  /*6830*/  @P2 IADD3 R75, PT, PT, -R162, R75, RZ ;  /* 0x0000004ba24b2210 */ /* 0x000fe40007ffe1ff */
[----:B------:R-:W-:Y:S02]  /*6840*/  SEL R7, R160, R7, !P0 ;  /* 0x00000007a0077207 */ /* 0x000fe40004000000 */
[----:B------:R-:W-:-:S03]  /*6850*/  ISETP.GE.U32.AND P1, PT, R75, R162, PT ;  /* 0x000000a24b00720c */ /* 0x000fc60003f26070 */
[----:B------:R-:W-:-:S04]  /*6860*/  IMAD R164, R162, R7, R15 ;  /* 0x00000007a2a47224 */ /* 0x000fc800078e020f */
[----:B------:R-:W-:-:S05]  /*6870*/  IMAD R0, R157, R46, R164 ;  /* 0x0000002e9d007224 */ /* 0x000fca00078e02a4 */
[----:B------:R-:W-:Y:S02]  /*6880*/  SHF.L.U32 R15, R0, 0x5, RZ ;  /* 0x00000005000f7819 */ /* 0x000fe400000006ff */
[C---:B------:R-:W-:Y:S01]  /*6890*/  @P1 IADD3 R75, PT, PT, -R162.reuse, R75, RZ ;  /* 0x0000004ba24b1210 */ /* 0x040fe20007ffe1ff */
[----:B------:R-:W-:Y:S02]  /*68a0*/  IMAD R162, R162, R7, R73 ;  /* 0x00000007a2a27224 */ /* 0x000fe400078e0249 */
[----:B------:R-:W-:-:S04]  /*68b0*/  IMAD.WIDE.U32 R6, R15, 0x4, R4 ;  /* 0x000000040f067825 */ /* 0x000fc800078e0004 */
[----:B------:R-:W-:Y:S01]  /*68c0*/  FADD R15, -R13, 1 ;  /* 0x3f8000000d0f7421 */ /* 0x000fe20000000100 */
[----:B------:R-:W-:Y:S01]  /*68d0*/  FADD R0, -R80, 1 ;  /* 0x3f80000050007421 */ /* 0x000fe20000000100 */
[----:B------:R-:W-:Y:S02]  /*68e0*/  IMAD R46, R157, R46, R162 ;  /* 0x0000002e9d2e7224 */ /* 0x000fe400078e02a2 */
[----:B0-----:R-:W-:Y:S01]  /*68f0*/  FMUL R25, R15, R70 ;  /* 0x000000460f197220 */ /* 0x001fe20000400000 */
[----:B------:R-:W-:Y:S01]  /*6900*/  SEL R160, R160, R75, !P0 ;  /* 0x0000004ba0a07207 */ /* 0x000fe20004000000 */
[----:B------:R-:W5:Y:S02]  /*6910*/  LDG.E.CONSTANT R130, desc[UR6][R6.64] ;  /* 0x0000000606827981 */ /* 0x000f64000c1e9900 */
[----:B------:R-:W-:Y:S02]  /*6920*/  FMUL R34, R25, R0 ;  /* 0x0000000019227220 */ /* 0x000fe40000400000 */
        /* <DEDUP_REMOVED lines=30> */
[----:B------:R0:W5:Y:S01]  /*6b10*/  LDG.E.CONSTANT R103, desc[UR6][R6.64+0x7c] ;  /* 0x00007c0606677981 */ /* 0x000162000c1e9900 */
[----:B--2---:R-:W-:Y:S01]  /*6b20*/  FFMA R146, R146, R34, R27 ;  /* 0x0000002292927223 */ /* 0x004fe2000000001b */
[----:B------:R-:W-:-:S02]  /*6b30*/  IMAD R30, R157, R160, R30 ;  /* 0x000000a09d1e7224 */ /* 0x000fc400078e021e */
[----:B------:R-:W-:Y:S01]  /*6b40*/  FMUL R27, R13, R70 ;  /* 0x000000460d1b7220 */ /* 0x000fe20000400000 */
[----:B0-----:R-:W-:Y:S01]  /*6b50*/  SHF.L.U32 R7, R46, 0x5, RZ ;  /* 0x000000052e077819 */ /* 0x001fe200000006ff */
[----:B---3--:R-:W-:-:S04]  /*6b60*/  FFMA R142, R142, R34, R29 ;  /* 0x000000228e8e7223 */ /* 0x008fc8000000001d */
[----:B------:R-:W-:-:S04]  /*6b70*/  IMAD.WIDE.U32 R6, R7, 0x4, R4 ;  /* 0x0000000407067825 */ /* 0x000fc800078e0004 */
[-C--:B----4-:R-:W-:Y:S01]  /*6b80*/  FFMA R106, R44, R34.reuse, R106 ;  /* 0x000000222c6a7223 */ /* 0x090fe2000000006a */
[-C--:B-----5:R-:W-:Y:S01]  /*6b90*/  FFMA R22, R42, R34.reuse, R22 ;  /* 0x000000222a167223 */ /* 0x0a0fe20000000016 */
[-C--:B------:R-:W-:Y:S01]  /*6ba0*/  FFMA R66, R26, R34.reuse, R66 ;  /* 0x000000221a427223 */ /* 0x080fe20000000042 */
[-C--:B------:R-:W-:Y:S01]  /*6bb0*/  FFMA R112, R18, R34.reuse, R112 ;  /* 0x0000002212707223 */ /* 0x080fe20000000070 */
[----:B------:R-:W-:Y:S01]  /*6bc0*/  FFMA R114, R20, R34, R114 ;  /* 0x0000002214727223 */ /* 0x000fe20000000072 */
[----:B------:R-:W-:Y:S01]  /*6bd0*/  FMUL R140, R27, R0 ;  /* 0x000000001b8c7220 */ /* 0x000fe20000400000 */
[----:B------:R-:W-:Y:S01]  /*6be0*/  SHF.L.U32 R29, R30, 0x5, RZ ;  /* 0x000000051e1d7819 */ /* 0x000fe200000006ff */
[----:B------:R-:W2:Y:S01]  /*6bf0*/  LDG.E.CONSTANT R104, desc[UR6][R6.64] ;  /* 0x0000000606687981 */ /* 0x000ea2000c1e9900 */
[----:B------:R-:W-:-:S03]  /*6c00*/  FFMA R28, R48, R34, R28 ;  /* 0x00000022301c7223 */ /* 0x000fc6000000001c */
[----:B------:R-:W3:Y:S01]  /*6c10*/  LDG.E.CONSTANT R18, desc[UR6][R6.64+0x4] ;  /* 0x0000040606127981 */ /* 0x000ee2000c1e9900 */
[----:B------:R-:W-:-:S03]  /*6c20*/  FFMA R106, R23, R140, R106 ;  /* 0x0000008c176a7223 */ /* 0x000fc6000000006a */
[----:B------:R-:W4:Y:S01]  /*6c30*/  LDG.E.CONSTANT R20, desc[UR6][R6.64+0x8] ;  /* 0x0000080606147981 */ /* 0x000f22000c1e9900 */
[----:B------:R-:W-:-:S03]  /*6c40*/  FFMA R105, R105, R140, R22 ;  /* 0x0000008c69697223 */ /* 0x000fc60000000016 */
[----:B------:R-:W5:Y:S04]  /*6c50*/  LDG.E.CONSTANT R24, desc[UR6][R6.64+0xc] ;  /* 0x00000c0606187981 */ /* 0x000f68000c1e9900 */
[----:B------:R-:W5:Y:S01]  /*6c60*/  LDG.E.CONSTANT R26, desc[UR6][R6.64+0x10] ;  /* 0x00001006061a7981 */ /* 0x000f62000c1e9900 */
[----:B------:R-:W-:Y:S01]  /*6c70*/  FFMA R32, R50, R34, R32 ;  /* 0x0000002232207223 */ /* 0x000fe20000000020 */
[----:B------:R-:W-:-:S04]  /*6c80*/  IMAD.WIDE.U32 R22, R29, 0x4, R4 ;  /* 0x000000041d167825 */ /* 0x000fc800078e0004 */
[----:B------:R-:W-:Y:S01]  /*6c90*/  FFMA R129, R129, R140, R28 ;  /* 0x0000008c81817223 */ /* 0x000fe2000000001c */
[----:B------:R-:W5:Y:S01]  /*6ca0*/  LDG.E.CONSTANT R29, desc[UR6][R6.64+0x18] ;  /* 0x00001806061d7981 */ /* 0x000f62000c1e9900 */
[-C--:B------:R-:W-:Y:S01]  /*6cb0*/  FFMA R108, R40, R34.reuse, R108 ;  /* 0x00000022286c7223 */ /* 0x080fe2000000006c */
[-C--:B------:R-:W-:Y:S02]  /*6cc0*/  FFMA R72, R38, R34.reuse, R72 ;  /* 0x0000002226487223 */ /* 0x080fe40000000048 */
[----:B------:R-:W5:Y:S01]  /*6cd0*/  LDG.E.CONSTANT R28, desc[UR6][R6.64+0x14] ;  /* 0x00001406061c7981 */ /* 0x000f62000c1e9900 */
        /* <DEDUP_REMOVED lines=21> */
[-C--:B------:R-:W-:Y:S01]  /*6e30*/  FFMA R131, R131, R140.reuse, R32 ;  /* 0x0000008c83837223 */ /* 0x080fe20000000020 */
        /* <DEDUP_REMOVED lines=11> */
[----:B------:R-:W-:-:S03]  /*6ef0*/  FFMA R108, R121, R140, R108 ;  /* 0x0000008c796c7223 */ /* 0x000fc6000000006c */
        /* <DEDUP_REMOVED lines=49> */
[----:B------:R-:W5:Y:S04]  /*7210*/  LDG.E.CONSTANT R121, desc[UR6][R22.64+0x48] ;  /* 0x0000480616797981 */ /* 0x000f68000c1e9900 */
[----:B------:R-:W5:Y:S04]  /*7220*/  LDG.E.CONSTANT R123, desc[UR6][R22.64+0x4c] ;  /* 0x00004c06167b7981 */ /* 0x000f68000c1e9900 */
[----:B------:R-:W5:Y:S04]  /*7230*/  LDG.E.CONSTANT R124, desc[UR6][R22.64+0x50] ;  /* 0x00005006167c7981 */ /* 0x000f68000c1e9900 */
[----:B------:R-:W5:Y:S04]  /*7240*/  LDG.E.CONSTANT R125, desc[UR6][R22.64+0x54] ;  /* 0x00005406167d7981 */ /* 0x000f68000c1e9900 */
[----:B------:R-:W5:Y:S04]  /*7250*/  LDG.E.CONSTANT R126, desc[UR6][R22.64+0x58] ;  /* 0x00005806167e7981 */ /* 0x000f68000c1e9900 */
[----:B------:R-:W5:Y:S01]  /*7260*/  LDG.E.CONSTANT R127, desc[UR6][R22.64+0x5c] ;  /* 0x00005c06167f7981 */ /* 0x000f62000c1e9900 */
[-C--:B------:R-:W-:Y:S01]  /*7270*/  FFMA R148, R145, R140.reuse, R148 ;  /* 0x0000008c91947223 */ /* 0x080fe20000000094 */
[----:B------:R-:W-:Y:S01]  /*7280*/  FMUL R145, R17, R15 ;  /* 0x0000000f11917220 */ /* 0x000fe20000400000 */
[----:B------:R-:W-:Y:S01]  /*7290*/  FFMA R149, R149, R140, R150 ;  /* 0x0000008c95957223 */ /* 0x000fe20000000096 */
[----:B------:R-:W-:-:S02]  /*72a0*/  IMAD R136, R157, R160, R136 ;  /* 0x000000a09d887224 */ /* 0x000fc400078e0288 */
[----:B------:R-:W-:Y:S01]  /*72b0*/  FMUL R150, R145, R0 ;  /* 0x0000000091967220 */ /* 0x000fe20000400000 */
        /* <DEDUP_REMOVED lines=9> */
[-C--:B------:R-:W-:Y:S01]  /*7350*/  FFMA R129, R128, R150.reuse, R129 ;  /* 0x0000009680817223 */ /* 0x080fe20000000081 */
[-C--:B------:R-:W-:Y:S01]  /*7360*/  FFMA R73, R73, R150.reuse, R106 ;  /* 0x0000009649497223 */ /* 0x080fe2000000006a */
[-C--:B------:R-:W-:Y:S01]  /*7370*/  FFMA R105, R74, R150.reuse, R105 ;  /* 0x000000964a697223 */ /* 0x080fe20000000069 */
[-C--:B------:R-:W-:Y:S01]  /*7380*/  FFMA R75, R75, R150.reuse, R108 ;  /* 0x000000964b4b7223 */ /* 0x080fe2000000006c */
[----:B------:R-:W5:Y:S01]  /*7390*/  LDG.E.CONSTANT R74, desc[UR6][R22.64+0x60] ;  /* 0x00006006164a7981 */ /* 0x000f62000c1e9900 */
[----:B------:R-:W-:Y:S01]  /*73a0*/  FFMA R110, R77, R150, R110 ;  /* 0x000000964d6e7223 */ /* 0x000fe2000000006e */
[----:B------:R-:W-:-:S02]  /*73b0*/  FMUL R77, R13, R17 ;  /* 0x000000110d4d7220 */ /* 0x000fc40000400000 */
[----:B------:R-:W5:Y:S04]  /*73c0*/  LDG.E.CONSTANT R106, desc[UR6][R22.64+0x64] ;  /* 0x00006406166a7981 */ /* 0x000f68000c1e9900 */
[----:B------:R-:W5:Y:S04]  /*73d0*/  LDG.E.CONSTANT R108, desc[UR6][R22.64+0x68] ;  /* 0x00006806166c7981 */ /* 0x000f68000c1e9900 */
[----:B------:R-:W5:Y:S04]  /*73e0*/  LDG.E.CONSTANT R140, desc[UR6][R22.64+0x6c] ;  /* 0x00006c06168c7981 */ /* 0x000f68000c1e9900 */
[----:B------:R-:W5:Y:S04]  /*73f0*/  LDG.E.CONSTANT R128, desc[UR6][R22.64+0x70] ;  /* 0x0000700616807981 */ /* 0x000f68000c1e9900 */
[----:B------:R-:W5:Y:S04]  /*7400*/  LDG.E.CONSTANT R130, desc[UR6][R22.64+0x74] ;  /* 0x0000740616827981 */ /* 0x000f68000c1e9900 */
[----:B------:R-:W5:Y:S04]  /*7410*/  LDG.E.CONSTANT R139, desc[UR6][R22.64+0x78] ;  /* 0x00007806168b7981 */ /* 0x000f68000c1e9900 */
[----:B------:R1:W5:Y:S01]  /*7420*/  LDG.E.CONSTANT R151, desc[UR6][R22.64+0x7c] ;  /* 0x00007c0616977981 */ /* 0x000362000c1e9900 */
[----:B------:R-:W-:Y:S01]  /*7430*/  FFMA R112, R79, R150, R112 ;  /* 0x000000964f707223 */ /* 0x000fe20000000070 */
[----:B------:R-:W-:Y:S01]  /*7440*/  FMUL R79, R0, R77 ;  /* 0x0000004d004f7220 */ /* 0x000fe20000400000 */
[----:B0-----:R-:W-:Y:S01]  /*7450*/  IMAD R6, R157, R160, R164 ;  /* 0x000000a09d067224 */ /* 0x001fe200078e02a4 */
[----:B-1----:R-:W-:Y:S01]  /*7460*/  SHF.L.U32 R23, R136, 0x5, RZ ;  /* 0x0000000588177819 */ /* 0x002fe200000006ff */
[-C--:B------:R-:W-:Y:S01]  /*7470*/  FFMA R107, R76, R150.reuse, R107 ;  /* 0x000000964c6b7223 */ /* 0x080fe2000000006b */
[----:B------:R-:W-:-:S03]  /*7480*/  FFMA R109, R78, R150, R109 ;  /* 0x000000964e6d7223 */ /* 0x000fc6000000006d */
[----:B------:R-:W-:-:S04]  /*7490*/  IMAD.WIDE.U32 R22, R23, 0x4, R4 ;  /* 0x0000000417167825 */ /* 0x000fc800078e0004 */
        /* <DEDUP_REMOVED lines=23> */
[-C--:B--2---:R-:W-:Y:S01]  /*7610*/  FFMA R104, R104, R79.reuse, R131 ;  /* 0x0000004f68687223 */ /* 0x084fe20000000083 */
[-C--:B---3--:R-:W-:Y:S01]  /*7620*/  FFMA R129, R18, R79.reuse, R129 ;  /* 0x0000004f12817223 */ /* 0x088fe20000000081 */
[-C--:B----4-:R-:W-:Y:S01]  /*7630*/  FFMA R20, R20, R79.reuse, R73 ;  /* 0x0000004f14147223 */ /* 0x090fe20000000049 */
[-C--:B-----5:R-:W-:Y:S01]  /*7640*/  FFMA R147, R24, R79.reuse, R105 ;  /* 0x0000004f18937223 */ /* 0x0a0fe20000000069 */
[-C--:B------:R-:W-:Y:S01]  /*7650*/  FFMA R150, R26, R79.reuse, R75 ;  /* 0x0000004f1a967223 */ /* 0x080fe2000000004b */
[----:B------:R-:W-:Y:S01]  /*7660*/  IMAD R7, R157, R160, R162 ;  /* 0x000000a09d077224 */ /* 0x000fe200078e02a2 */
[----:B------:R-:W2:Y:S04]  /*7670*/  LDG.E.CONSTANT R24, desc[UR6][R22.64] ;  /* 0x0000000616187981 */ /* 0x000ea8000c1e9900 */
        /* <DEDUP_REMOVED lines=31> */
[-C--:B------:R-:W-:Y:S01]  /*7870*/  FFMA R110, R29, R79.reuse, R110 ;  /* 0x0000004f1d6e7223 */ /* 0x080fe2000000006e */
[----:B------:R-:W-:Y:S01]  /*7880*/  SHF.L.U32 R29, R7, 0x5, RZ ;  /* 0x00000005071d7819 */ /* 0x000fe200000006ff */
[----:B------:R-:W-:Y:S01]  /*7890*/  FFMA R107, R28, R79, R107 ;  /* 0x0000004f1c6b7223 */ /* 0x000fe2000000006b */
[----:B------:R-:W-:Y:S01]  /*78a0*/  FMUL R25, R80, R25 ;  /* 0x0000001950197220 */ /* 0x000fe20000400000 */
[----:B0-----:R-:W-:Y:S01]  /*78b0*/  SHF.L.U32 R23, R6, 0x5, RZ ;  /* 0x0000000506177819 */ /* 0x001fe200000006ff */
        /* <DEDUP_REMOVED lines=31> */
[----:B------:R-:W-:Y:S01]  /*7ab0*/  IMAD.WIDE.U32 R22, R29, 0x4, R4 ;  /* 0x000000041d167825 */ /* 0x000fe200078e0004 */
[----:B------:R-:W5:Y:S03]  /*7ac0*/  LDG.E.CONSTANT R110, desc[UR6][R6.64] ;  /* 0x00000006066e7981 */ /* 0x000f66000c1e9900 */
[-C--:B------:R-:W-:Y:S01]  /*7ad0*/  FFMA R109, R60, R25.reuse, R109 ;  /* 0x000000193c6d7223 */ /* 0x080fe2000000006d */
        /* <DEDUP_REMOVED lines=89> */
[C---:B------:R-:W-:Y:S01]  /*8070*/  FMUL R27, R80.reuse, R27 ;  /* 0x0000001b501b7220 */ /* 0x040fe20000400000 */
[----:B------:R-:W-:-:S03]  /*8080*/  FMUL R145, R80, R145 ;  /* 0x0000009150917220 */ /* 0x000fc60000400000 */
[-C--:B--2---:R-:W-:Y:S01]  /*8090*/  FFMA R53, R24, R27.reuse, R53 ;  /* 0x0000001b18357223 */ /* 0x084fe20000000035 */
[-C--:B---3--:R-:W-:Y:S01]  /*80a0*/  FFMA R129, R26, R27.reuse, R129 ;  /* 0x0000001b1a817223 */ /* 0x088fe20000000081 */
[-C--:B----4-:R-:W-:Y:S01]  /*80b0*/  FFMA R55, R18, R27.reuse, R55 ;  /* 0x0000001b12377223 */ /* 0x090fe20000000037 */
[-C--:B-----5:R-:W-:Y:S01]  /*80c0*/  FFMA R73, R73, R27.reuse, R56 ;  /* 0x0000001b49497223 */ /* 0x0a0fe20000000038 */
        /* <DEDUP_REMOVED lines=124> */
[----:B------:R0:W-:Y:S02]  /*8890*/  STG.E desc[UR6][R2.64+0x7c], R161 ;  /* 0x00007ca102007986 */ /* 0x0001e4000c101906 */
.L_x_129:
[----:B------:R-:W2:Y:S02]  /*88a0*/  LDCU.U8 UR4, c[0x0][0x3b4] ;  /* 0x00007680ff0477ac */ /* 0x000ea40008000000 */
[----:B--2---:R-:W-:-:S06]  /*88b0*/  UPRMT UR4, UR4, 0x8880, URZ ;  /* 0x0000888004047896 */ /* 0x004fcc00080000ff */
[----:B------:R-:W-:-:S13]  /*88c0*/  ISETP.NE.AND P0, PT, RZ, UR4, PT ;  /* 0x00000004ff007c0c */ /* 0x000fda000bf05270 */
[----:B------:R-:W-:Y:S05]  /*88d0*/  @!P0 EXIT ;  /* 0x000000000000894d */ /* 0x000fea0003800000 */
[----:B---3--:R-:W-:Y:S01]  /*88e0*/  IMAD R23, R12, 0x60, RZ ;  /* 0x000000600c177824 */ /* 0x008fe200078e02ff */
[----:B------:R-:W-:Y:S06]  /*88f0*/  BRA.U !UP0, `(.L_x_130) ;  /* 0x000000c5084c7547 */ /* 0x000fec000b800000 */
[----:B------:R-:W-:-:S09]  /*8900*/  UISETP.NE.AND UP0, UPT, UR5, URZ, UPT ;  /* 0x000000ff0500728c */ /* 0x000fd2000bf05270 */
[----:B------:R-:W-:Y:S05]  /*8910*/  BRA.U UP0, `(.L_x_131) ;  /* 0x0000009d00107547 */ /* 0x000fea000b800000 */
[----:B------:R-:W2:Y:S01]  /*8920*/  I2F.U32.RP R6, R14 ;  /* 0x0000000e00067306 */ /* 0x000ea20000209000 */
[----:B------:R-:W-:Y:S02]  /*8930*/  ISETP.NE.AND P1, PT, R14, RZ, PT ;  /* 0x000000ff0e00720c */ /* 0x000fe40003f25270 */
[----:B01----:R-:W-:Y:S02]  /*8940*/  IADD3 R7, PT, PT, RZ, -R14, RZ ;  /* 0x8000000eff077210 */ /* 0x003fe40007ffe0ff */
[----:B------:R-:W-:-:S03]  /*8950*/  IADD3 R20, PT, PT, R10, 0x1, RZ ;  /* 0x000000010a147810 */ /* 0x000fc60007ffe0ff */
[----:B--2---:R-:W0:Y:S02]  /*8960*/  MUFU.RCP R6, R6 ;  /* 0x0000000600067308 */ /* 0x004e240000001000 */
[----:B0-----:R-:W-:-:S06]  /*8970*/  IADD3 R2, PT, PT, R6, 0xffffffe, RZ ;  /* 0x0ffffffe06027810 */ /* 0x001fcc0007ffe0ff */
[----:B------:R0:W1:Y:S02]  /*8980*/  F2I.FTZ.U32.TRUNC.NTZ R3, R2 ;  /* 0x0000000200037305 */ /* 0x000064000021f000 */
[----:B0-----:R-:W-:Y:S01]  /*8990*/  MOV R2, RZ ;  /* 0x000000ff00027202 */ /* 0x001fe20000000f00 */
[----:B-1----:R-:W-:-:S04]  /*89a0*/  IMAD R7, R7, R3, RZ ;  /* 0x0000000307077224 */ /* 0x002fc800078e02ff */
[----:B------:R-:W-:-:S04]  /*89b0*/  IMAD.HI.U32 R16, R3, R7, R2 ;  /* 0x0000000703107227 */ /* 0x000fc800078e0002 */
[----:B------:R-:W-:Y:S01]  /*89c0*/  HFMA2 R7, -RZ, RZ, 0, 0 ;  /* 0x00000000ff077431 */ /* 0x000fe200000001ff */
[----:B------:R-:W-:Y:S01]  /*89d0*/  MOV R3, RZ ;  /* 0x000000ff00037202 */ /* 0x000fe20000000f00 */
[----:B------:R-:W-:Y:S06]  /*89e0*/  @!P1 BRA `(.L_x_132) ;  /* 0x0000000000189947 */ /* 0x000fec0003800000 */
[----:B------:R-:W-:Y:S02]  /*89f0*/  ISETP.GT.U32.AND P0, PT, R21, R14, PT ;  /* 0x0000000e1500720c */ /* 0x000fe40003f04070 */
[----:B------:R-:W-:-:S11]  /*8a00*/  MOV R3, R10 ;  /* 0x0000000a00037202 */ /* 0x000fd60000000f00 */
[----:B------:R-:W-:Y:S05]  /*8a10*/  @P0 BRA `(.L_x_132) ;  /* 0x00000000000c0947 */ /* 0x000fea0003800000 */
[----:B------:R-:W-:-:S05]  /*8a20*/  IMAD R19, R21, R21, RZ ;  /* 0x0000001515137224 */ /* 0x000fca00078e02ff */
[----:B------:R-:W-:-:S13]  /*8a30*/  ISETP.GT.U32.AND P0, PT, R19, R14, PT ;  /* 0x0000000e1300720c */ /* 0x000fda0003f04070 */
[----:B------:R-:W-:-:S07]  /*8a40*/  @!P0 IMAD R3, R11, R19, R10 ;  /* 0x000000130b038224 */ /* 0x000fce00078e020a */
.L_x_132:
[----:B------:R-:W-:Y:S05]  /*8a50*/  @!P1 BRA `(.L_x_133) ;  /* 0x0000000000189947 */ /* 0x000fea0003800000 */
[----:B------:R-:W-:Y:S02]  /*8a60*/  ISETP.GT.U32.AND P0, PT, R21, R14, PT ;  /* 0x0000000e1500720c */ /* 0x000fe40003f04070 */
[----:B------:R-:W-:-:S11]  /*8a70*/  MOV R7, R20 ;  /* 0x0000001400077202 */ /* 0x000fd60000000f00 */
[----:B------:R-:W-:Y:S05]  /*8a80*/  @P0 BRA `(.L_x_133) ;  /* 0x00000000000c0947 */ /* 0x000fea0003800000 */
[----:B------:R-:W-:-:S05]  /*8a90*/  IMAD R19, R21, R21, RZ ;  /* 0x0000001515137224 */ /* 0x000fca00078e02ff */
[----:B------:R-:W-:-:S13]  /*8aa0*/  ISETP.GT.U32.AND P0, PT, R19, R14, PT ;  /* 0x0000000e1300720c */ /* 0x000fda0003f04070 */
[----:B------:R-:W-:-:S07]  /*8ab0*/  @!P0 IMAD R7, R11, R19, R20 ;  /* 0x000000130b078224 */ /* 0x000fce00078e0214 */
.L_x_133:
[----:B------:R-:W-:Y:S01]  /*8ac0*/  IMAD.HI.U32 R6, R16, R7, RZ ;  /* 0x0000000710067227 */ /* 0x000fe200078e00ff */
[----:B------:R-:W-:-:S03]  /*8ad0*/  LOP3.LUT R12, RZ, R14, RZ, 0x33, !PT ;  /* 0x0000000eff0c7212 */ /* 0x000fc600078e33ff */
[----:B------:R-:W-:Y:S01]  /*8ae0*/  IMAD.HI.U32 R2, R16, R3, RZ ;  /* 0x0000000310027227 */ /* 0x000fe200078e00ff */
[----:B------:R-:W-:-:S04]  /*8af0*/  IADD3 R6, PT, PT, -R6, RZ, RZ ;  /* 0x000000ff06067210 */ /* 0x000fc80007ffe1ff */
[----:B------:R-:W-:Y:S01]  /*8b00*/  IADD3 R2, PT, PT, -R2, RZ, RZ ;  /* 0x000000ff02027210 */ /* 0x000fe20007ffe1ff */
[----:B------:R-:W-:-:S04]  /*8b10*/  IMAD R19, R14, R6, R7 ;  /* 0x000000060e137224 */ /* 0x000fc800078e0207 */
[----:B------:R-:W-:Y:S01]  /*8b20*/  IMAD R7, R14, R2, R3 ;  /* 0x000000020e077224 */ /* 0x000fe200078e0203 */
[-C--:B------:R-:W-:Y:S01]  /*8b30*/  ISETP.GE.U32.AND P2, PT, R19, R14.reuse, PT ;  /* 0x0000000e1300720c */ /* 0x080fe20003f46070 */
[----:B------:R-:W0:Y:S03]  /*8b40*/  LDC.64 R2, c[0x0][0x3b8] ;  /* 0x0000ee00ff027b82 */ /* 0x000e260000000a00 */
[----:B------:R-:W-:-:S09]  /*8b50*/  ISETP.GE.U32.AND P0, PT, R7, R14, PT ;  /* 0x0000000e0700720c */ /* 0x000fd20003f06070 */
[----:B------:R-:W-:-:S04]  /*8b60*/  @P2 IADD3 R19, PT, PT, -R14, R19, RZ ;  /* 0x000000130e132210 */ /* 0x000fc80007ffe1ff */
[C---:B------:R-:W-:Y:S02]  /*8b70*/  @P0 IADD3 R7, PT, PT, -R14.reuse, R7, RZ ;  /* 0x000000070e070210 */ /* 0x040fe40007ffe1ff */
[-C--:B------:R-:W-:Y:S02]  /*8b80*/  ISETP.GE.U32.AND P3, PT, R19, R14.reuse, PT ;  /* 0x0000000e1300720c */ /* 0x080fe40003f66070 */
[----:B------:R-:W-:Y:S02]  /*8b90*/  ISETP.GE.U32.AND P2, PT, R7, R14, PT ;  /* 0x0000000e0700720c */ /* 0x000fe40003f46070 */
[----:B------:R-:W-:Y:S01]  /*8ba0*/  ISETP.NE.U32.AND P0, PT, R14, RZ, PT ;  /* 0x000000ff0e00720c */ /* 0x000fe20003f05070 */
[----:B0-----:R-:W-:-:S05]  /*8bb0*/  IMAD.WIDE.U32 R2, R23, 0x4, R2 ;  /* 0x0000000417027825 */ /* 0x001fca00078e0002 */
[----:B------:R-:W2:Y:S03]  /*8bc0*/  LDG.E R120, desc[UR6][R2.64+0x40] ;  /* 0x0000400602787981 */ /* 0x000ea6000c1e1900 */
[C---:B------:R-:W-:Y:S02]  /*8bd0*/  @P3 IADD3 R19, PT, PT, -R14.reuse, R19, RZ ;  /* 0x000000130e133210 */ /* 0x040fe40007ffe1ff */
[----:B------:R-:W-:Y:S01]  /*8be0*/  @P2 IADD3 R7, PT, PT, -R14, R7, RZ ;  /* 0x000000070e072210 */ /* 0x000fe20007ffe1ff */
[----:B------:R-:W3:Y:S01]  /*8bf0*/  LDG.E R125, desc[UR6][R2.64] ;  /* 0x00000006027d7981 */ /* 0x000ee2000c1e1900 */
[C---:B------:R-:W-:Y:S02]  /*8c00*/  SEL R19, R12.reuse, R19, !P0 ;  /* 0x000000130c137207 */ /* 0x040fe40004000000 */
[----:B------:R-:W-:Y:S01]  /*8c10*/  SEL R7, R12, R7, !P0 ;  /* 0x000000070c077207 */ /* 0x000fe20004000000 */
[----:B------:R-:W4:Y:S01]  /*8c20*/  LDG.E R26, desc[UR6][R2.64+0x4] ;  /* 0x00000406021a7981 */ /* 0x000f22000c1e1900 */
[----:B------:R-:W-:-:S02]  /*8c30*/  SHF.L.U32 R19, R19, 0x5, RZ ;  /* 0x0000000513137819 */ /* 0x000fc400000006ff */
[----:B------:R-:W-:Y:S01]  /*8c40*/  SHF.L.U32 R7, R7, 0x5, RZ ;  /* 0x0000000507077819 */ /* 0x000fe200000006ff */
[----:B------:R-:W2:Y:S02]  /*8c50*/  LDG.E R30, desc[UR6][R2.64+0x8] ;  /* 0x00000806021e7981 */ /* 0x000ea4000c1e1900 */
[--C-:B------:R-:W-:Y:S02]  /*8c60*/  IMAD.WIDE.U32 R18, R19, 0x4, R4.reuse ;  /* 0x0000000413127825 */ /* 0x100fe400078e0004 */
[----:B------:R-:W2:Y:S02]  /*8c70*/  LDG.E R34, desc[UR6][R2.64+0xc] ;  /* 0x00000c0602227981 */ /* 0x000ea4000c1e1900 */
[----:B------:R-:W-:Y:S02]  /*8c80*/  IMAD.WIDE.U32 R6, R7, 0x4, R4 ;  /* 0x0000000407067825 */ /* 0x000fe400078e0004 */
[----:B------:R-:W3:Y:S04]  /*8c90*/  LDG.E.CONSTANT R59, desc[UR6][R18.64+0x40] ;  /* 0x00004006123b7981 */ /* 0x000ee8000c1e9900 */
[----:B------:R-:W3:Y:S04]  /*8ca0*/  LDG.E.CONSTANT R118, desc[UR6][R6.64+0x40] ;  /* 0x0000400606767981 */ /* 0x000ee8000c1e9900 */
[----:B------:R-:W4:Y:S04]  /*8cb0*/  LDG.E.CONSTANT R22, desc[UR6][R18.64] ;  /* 0x0000000612167981 */ /* 0x000f28000c1e9900 */
[----:B------:R-:W4:Y:S04]  /*8cc0*/  LDG.E.CONSTANT R23, desc[UR6][R6.64] ;  /* 0x0000000606177981 */ /* 0x000f28000c1e9900 */
[----:B------:R-:W2:Y:S04]  /*8cd0*/  LDG.E.CONSTANT R24, desc[UR6][R18.64+0x4] ;  /* 0x0000040612187981 */ /* 0x000ea8000c1e9900 */
        /* <DEDUP_REMOVED lines=31> */
[----:B------:R-:W2:Y:S04]  /*8ed0*/  LDG.E R38, desc[UR6][R2.64+0x10] ;  /* 0x0000100602267981 */ /* 0x000ea8000c1e1900 */
        /* <DEDUP_REMOVED lines=11> */
[----:B------:R-:W2:Y:S01]  /*8f90*/  LDG.E R124, desc[UR6][R2.64+0x44] ;  /* 0x00004406027c7981 */ /* 0x000ea2000c1e1900 */
[----:B------:R-:W-:-:S03]  /*8fa0*/  FMUL R15, R8, R15 ;  /* 0x0000000f080f7220 */ /* 0x000fc60000400000 */
[----:B------:R-:W5:Y:S01]  /*8fb0*/  LDG.E.CONSTANT R141, desc[UR6][R6.64+0x48] ;  /* 0x00004806068d7981 */ /* 0x000f62000c1e9900 */
[----:B------:R-:W-:-:S03]  /*8fc0*/  FMUL R100, R15, R0 ;  /* 0x000000000f647220 */ /* 0x000fc60000400000 */
        /* <DEDUP_REMOVED lines=26> */
[----:B---3--:R-:W-:-:S03]  /*9170*/  FADD R59, R59, -R118 ;  /* 0x800000763b3b7221 */ /* 0x008fc60000000000 */
[----:B------:R1:W5:Y:S04]  /*9180*/  LDG.E.CONSTANT R90, desc[UR6][R18.64+0x7c] ;  /* 0x00007c06125a7981 */ /* 0x000368000c1e9900 */
[----:B------:R1:W5:Y:S01]  /*9190*/  LDG.E R130, desc[UR6][R2.64+0x48] ;  /* 0x0000480602827981 */ /* 0x000362000c1e1900 */
[----:B----4-:R-:W-:-:S03]  /*91a0*/  FADD R23, R22, -R23 ;  /* 0x8000001716177221 */ /* 0x010fc60000000000 */
[----:B------:R1:W5:Y:S01]  /*91b0*/  LDG.E R128, desc[UR6][R2.64+0x4c] ;  /* 0x00004c0602807981 */ /* 0x000362000c1e1900 */
[----:B------:R-:W-:-:S03]  /*91c0*/  FFMA R125, R100, R23, R125 ;  /* 0x00000017647d7223 */ /* 0x000fc6000000007d */
[----:B------:R1:W5:Y:S01]  /*91d0*/  LDG.E R126, desc[UR6][R2.64+0x50] ;  /* 0x00005006027e7981 */ /* 0x000362000c1e1900 */
[----:B--2---:R-:W-:-:S03]  /*91e0*/  FADD R25, R24, -R25 ;  /* 0x8000001918197221 */ /* 0x004fc60000000000 */
[----:B------:R1:W5:Y:S01]  /*91f0*/  LDG.E R165, desc[UR6][R2.64+0x60] ;  /* 0x0000600602a57981 */ /* 0x000362000c1e1900 */
[----:B------:R-:W-:-:S03]  /*9200*/  FFMA R127, R100, R25, R26 ;  /* 0x00000019647f7223 */ /* 0x000fc6000000001a */
[----:B------:R1:W5:Y:S01]  /*9210*/  LDG.E R163, desc[UR6][R2.64+0x64] ;  /* 0x0000640602a37981 */ /* 0x000362000c1e1900 */
[----:B------:R-:W-:-:S03]  /*9220*/  FADD R27, R27, -R28 ;  /* 0x8000001c1b1b7221 */ /* 0x000fc60000000000 */
        /* <DEDUP_REMOVED lines=8> */
[----:B------:R1:W5:Y:S04]  /*92b0*/  LDG.E R153, desc[UR6][R2.64+0x78] ;  /* 0x0000780602997981 */ /* 0x000368000c1e1900 */
[----:B------:R1:W5:Y:S01]  /*92c0*/  LDG.E R151, desc[UR6][R2.64+0x7c] ;  /* 0x00007c0602977981 */ /* 0x000362000c1e1900 */
[----:B------:R-:W-:Y:S01]  /*92d0*/  FADD R33, R33, -R40 ;  /* 0x8000002821217221 */ /* 0x000fe20000000000 */
        /* <DEDUP_REMOVED lines=10> */
[----:B0-----:R-:W-:Y:S01]  /*9380*/  FADD R7, R61, -R122 ;  /* 0x8000007a3d077221 */ /* 0x001fe20000000000 */
[C---:B------:R-:W-:Y:S01]  /*9390*/  FFMA R61, R100.reuse, R59, R120 ;  /* 0x0000003b643d7223 */ /* 0x040fe20000000078 */
[----:B------:R1:W5:Y:S01]  /*93a0*/  LDG.E R122, desc[UR6][R2.64+0x58] ;  /* 0x00005806027a7981 */ /* 0x000362000c1e1900 */
[----:B------:R-:W-:-:S03]  /*93b0*/  FFMA R97, R100, R31, R38 ;  /* 0x0000001f64617223 */ /* 0x000fc60000000026 */
[----:B------:R1:W5:Y:S01]  /*93c0*/  LDG.E R120, desc[UR6][R2.64+0x5c] ;  /* 0x00005c0602787981 */ /* 0x000362000c1e1900 */
        /* <DEDUP_REMOVED lines=11> */
[----:B------:R-:W-:Y:S01]  /*9480*/  FFMA R59, R100, R7, R124 ;  /* 0x00000007643b7223 */ /* 0x000fe2000000007c */
[----:B------:R1:W-:Y:S01]  /*9490*/  STG.E desc[UR6][R2.64], R125 ;  /* 0x0000007d02007986 */ /* 0x0003e2000c101906 */
[----:B------:R-:W-:-:S03]  /*94a0*/  HFMA2 R7, -RZ, RZ, 0, 0 ;  /* 0x00000000ff077431 */ /* 0x000fc600000001ff */
[----:B------:R1:W5:Y:S04]  /*94b0*/  LDG.E R124, desc[UR6][R2.64+0x54] ;  /* 0x00005406027c7981 */ /* 0x000368000c1e1900 */
        /* <DEDUP_REMOVED lines=17> */
[----:B------:R-:W-:Y:S05]  /*95d0*/  @!P1 BRA `(.L_x_134) ;  /* 0x0000000000189947 */ /* 0x000fea0003800000 */
[----:B------:R-:W-:Y:S02]  /*95e0*/  ISETP.GT.U32.AND P2, PT, R21, R14, PT ;  /* 0x0000000e1500720c */ /* 0x000fe40003f44070 */
[----:B------:R-:W-:-:S11]  /*95f0*/  MOV R7, R10 ;  /* 0x0000000a00077202 */ /* 0x000fd60000000f00 */
[----:B------:R-:W-:Y:S05]  /*9600*/  @P2 BRA `(.L_x_134) ;  /* 0x00000000000c2947 */ /* 0x000fea0003800000 */
[----:B-1----:R-:W-:-:S05]  /*9610*/  IMAD R19, R21, R21, RZ ;  /* 0x0000001515137224 */ /* 0x002fca00078e02ff */
[----:B------:R-:W-:-:S13]  /*9620*/  ISETP.GT.U32.AND P2, PT, R19, R14, PT ;  /* 0x0000000e1300720c */ /* 0x000fda0003f44070 */
[----:B------:R-:W-:-:S07]  /*9630*/  @!P2 IMAD R7, R11, R19, R10 ;  /* 0x000000130b07a224 */ /* 0x000fce00078e020a */
.L_x_134:
[----:B------:R-:W-:Y:S01]  /*9640*/  IMAD.HI.U32 R6, R16, R7, RZ ;  /* 0x0000000710067227 */ /* 0x000fe200078e00ff */
[----:B-1----:R-:W-:Y:S01]  /*9650*/  MOV R19, RZ ;  /* 0x000000ff00137202 */ /* 0x002fe20000000f00 */
[----:B------:R-:W-:Y:S06]  /*9660*/  @!P1 BRA `(.L_x_135) ;  /* 0x0000000000189947 */ /* 0x000fec0003800000 */
[----:B------:R-:W-:Y:S02]  /*9670*/  ISETP.GT.U32.AND P2, PT, R21, R14, PT ;  /* 0x0000000e1500720c */ /* 0x000fe40003f44070 */
[----:B------:R-:W-:-:S11]  /*9680*/  MOV R19, R20 ;  /* 0x0000001400137202 */ /* 0x000fd60000000f00 */
[----:B------:R-:W-:Y:S05]  /*9690*/  @P2 BRA `(.L_x_135) ;  /* 0x00000000000c2947 */ /* 0x000fea0003800000 */
[----:B------:R-:W-:-:S05]  /*96a0*/  IMAD R23, R21, R21, RZ ;  /* 0x0000001515177224 */ /* 0x000fca00078e02ff */
[----:B------:R-:W-:-:S13]  /*96b0*/  ISETP.GT.U32.AND P2, PT, R23, R14, PT ;  /* 0x0000000e1700720c */ /* 0x000fda0003f44070 */
[----:B------:R-:W-:-:S07]  /*96c0*/  @!P2 IMAD R19, R11, R23, R20 ;  /* 0x000000170b13a224 */ /* 0x000fce00078e0214 */
.L_x_135:
[----:B------:R-:W-:Y:S01]  /*96d0*/  IMAD.HI.U32 R18, R16, R19, RZ ;  /* 0x0000001310127227 */ /* 0x000fe200078e00ff */
[----:B------:R-:W-:-:S04]  /*96e0*/  IADD3 R6, PT, PT, -R6, RZ, RZ ;  /* 0x000000ff06067210 */ /* 0x000fc80007ffe1ff */
[----:B------:R-:W-:Y:S01]  /*96f0*/  IADD3 R18, PT, PT, -R18, RZ, RZ ;  /* 0x000000ff12127210 */ /* 0x000fe20007ffe1ff */
[----:B------:R-:W-:-:S04]  /*9700*/  IMAD R7, R14, R6, R7 ;  /* 0x000000060e077224 */ /* 0x000fc800078e0207 */
[----:B------:R-:W-:Y:S01]  /*9710*/  IMAD R19, R14, R18, R19 ;  /* 0x000000120e137224 */ /* 0x000fe200078e0213 */
[----:B------:R-:W-:-:S04]  /*9720*/  ISETP.GE.U32.AND P2, PT, R7, R14, PT ;  /* 0x0000000e0700720c */ /* 0x000fc80003f46070 */
[----:B------:R-:W-:-:S09]  /*9730*/  ISETP.GE.U32.AND P3, PT, R19, R14, PT ;  /* 0x0000000e1300720c */ /* 0x000fd20003f66070 */
[----:B------:R-:W-:-:S04]  /*9740*/  @P2 IADD3 R7, PT, PT, -R14, R7, RZ ;  /* 0x000000070e072210 */ /* 0x000fc80007ffe1ff */
[----:B------:R-:W-:Y:S02]  /*9750*/  @P3 IADD3 R19, PT, PT, -R14, R19, RZ ;  /* 0x000000130e133210 */ /* 0x000fe40007ffe1ff */
[-C--:B------:R-:W-:Y:S02]  /*9760*/  ISETP.GE.U32.AND P2, PT, R7, R14.reuse, PT ;  /* 0x0000000e0700720c */ /* 0x080fe40003f46070 */
[----:B------:R-:W-:-:S11]  /*9770*/  ISETP.GE.U32.AND P3, PT, R19, R14, PT ;  /* 0x0000000e1300720c */ /* 0x000fd60003f66070 */
[C---:B------:R-:W-:Y:S02]  /*9780*/  @P2 IADD3 R7, PT, PT, -R14.reuse, R7, RZ ;  /* 0x000000070e072210 */ /* 0x040fe40007ffe1ff */
[----:B------:R-:W-:Y:S02]  /*9790*/  @P3 IADD3 R19, PT, PT, -R14, R19, RZ ;  /* 0x000000130e133210 */ /* 0x000fe40007ffe1ff */
[C---:B------:R-:W-:Y:S02]  /*97a0*/  SEL R23, R12.reuse, R7, !P0 ;  /* 0x000000070c177207 */ /* 0x040fe40004000000 */
[----:B------:R-:W-:Y:S02]  /*97b0*/  SEL R19, R12, R19, !P0 ;  /* 0x000000130c137207 */ /* 0x000fe40004000000 */
[----:B------:R-:W-:Y:S02]  /*97c0*/  SHF.L.U32 R23, R23, 0x5, RZ ;  /* 0x0000000517177819 */ /* 0x000fe400000006ff */
[----:B------:R-:W-:-:S03]  /*97d0*/  SHF.L.U32 R7, R19, 0x5, RZ ;  /* 0x0000000513077819 */ /* 0x000fc600000006ff */
[----:B------:R-:W-:-:S04]  /*97e0*/  IMAD.WIDE.U32 R18, R23, 0x4, R4 ;  /* 0x0000000417127825 */ /* 0x000fc800078e0004 */
[----:B------:R-:W-:Y:S01]  /*97f0*/  IMAD.WIDE.U32 R6, R7, 0x4, R4 ;  /* 0x0000000407067825 */ /* 0x000fe200078e0004 */
[----:B------:R-:W2:Y:S04]  /*9800*/  LDG.E.CONSTANT R64, desc[UR6][R18.64+0x2c] ;  /* 0x00002c0612407981 */ /* 0x000ea8000c1e9900 */
[----:B------:R-:W2:Y:S04]  /*9810*/  LDG.E.CONSTANT R83, desc[UR6][R6.64+0x2c] ;  /* 0x00002c0606537981 */ /* 0x000ea8000c1e9900 */
[----:B------:R-:W3:Y:S04]  /*9820*/  LDG.E.CONSTANT R68, desc[UR6][R18.64+0x24] ;  /* 0x0000240612447981 */ /* 0x000ee8000c1e9900 */
[----:B------:R-:W4:Y:S04]  /*9830*/  LDG.E.CONSTANT R66, desc[UR6][R18.64+0x28] ;  /* 0x0000280612427981 */ /* 0x000f28000c1e9900 */
        /* <DEDUP_REMOVED lines=55> */
[----:B------:R0:W4:Y:S04]  /*9bb0*/  LDG.E.CONSTANT R25, desc[UR6][R18.64+0x7c] ;  /* 0x00007c0612197981 */ /* 0x000128000c1e9900 */
[----:B------:R-:W4:Y:S04]  /*9bc0*/  LDG.E.CONSTANT R29, desc[UR6][R6.64+0x70] ;  /* 0x00007006061d7981 */ /* 0x000f28000c1e9900 */
[----:B------:R-:W4:Y:S04]  /*9bd0*/  LDG.E.CONSTANT R26, desc[UR6][R6.64+0x74] ;  /* 0x00007406061a7981 */ /* 0x000f28000c1e9900 */
[----:B------:R-:W4:Y:S04]  /*9be0*/  LDG.E.CONSTANT R27, desc[UR6][R6.64+0x78] ;  /* 0x00007806061b7981 */ /* 0x000f28000c1e9900 */
[----:B------:R1:W4:Y:S01]  /*9bf0*/  LDG.E.CONSTANT R30, desc[UR6][R6.64+0x7c] ;  /* 0x00007c06061e7981 */ /* 0x000322000c1e9900 */
[----:B------:R-:W-:Y:S01]  /*9c00*/  FMUL R13, R8, R13 ;  /* 0x0000000d080d7220 */ /* 0x000fe20000400000 */
[----:B-----5:R-:W-:Y:S01]  /*9c10*/  FADD R135, R102, -R135 ;  /* 0x8000008766877221 */ /* 0x020fe20000000000 */
[----:B------:R-:W-:-:S02]  /*9c20*/  FADD R133, R104, -R133 ;  /* 0x8000008568857221 */ /* 0x000fc40000000000 */
[----:B------:R-:W-:Y:S01]  /*9c30*/  FMUL R0, R0, R13 ;  /* 0x0000000d00007220 */ /* 0x000fe20000400000 */
        /* <DEDUP_REMOVED lines=12> */
[C---:B0-----:R-:W-:Y:S01]  /*9d00*/  FFMA R18, R100.reuse, R135, R126 ;  /* 0x0000008764127223 */ /* 0x041fe2000000007e */
[C---:B-1----:R-:W-:Y:S01]  /*9d10*/  FFMA R6, R100.reuse, R133, R124 ;  /* 0x0000008564067223 */ /* 0x042fe2000000007c */
        /* <DEDUP_REMOVED lines=12> */
[----:B--2---:R-:W-:Y:S01]  /*9de0*/  FADD R64, R83, -R64 ;  /* 0x8000004053407221 */ /* 0x004fe20000000000 */
[----:B---3--:R-:W-:Y:S01]  /*9df0*/  FADD R68, R87, -R68 ;  /* 0x8000004457447221 */ /* 0x008fe20000000000 */
[----:B----4-:R-:W-:Y:S01]  /*9e00*/  FADD R66, R85, -R66 ;  /* 0x8000004255427221 */ /* 0x010fe20000000000 */
[----:B------:R-:W-:Y:S01]  /*9e10*/  FADD R72, R105, -R72 ;  /* 0x8000004869487221 */ /* 0x000fe20000000000 */
[----:B------:R-:W-:-:S03]  /*9e20*/  FFMA R105, R0, R64, R51 ;  /* 0x0000004000697223 */ /* 0x000fc60000000033 */
[C---:B------:R-:W-:Y:S01]  /*9e30*/  FFMA R97, R0.reuse, R72, R97 ;  /* 0x0000004800617223 */ /* 0x040fe20000000061 */
[----:B------:R-:W-:Y:S01]  /*9e40*/  FADD R78, R103, -R78 ;  /* 0x8000004e674e7221 */ /* 0x000fe20000000000 */
[C---:B------:R-:W-:Y:S01]  /*9e50*/  FFMA R103, R0.reuse, R66, R49 ;  /* 0x0000004200677223 */ /* 0x040fe20000000031 */
[----:B------:R-:W-:Y:S01]  /*9e60*/  FADD R76, R101, -R76 ;  /* 0x8000004c654c7221 */ /* 0x000fe20000000000 */
[C---:B------:R-:W-:Y:S01]  /*9e70*/  FFMA R101, R0.reuse, R68, R47 ;  /* 0x0000004400657223 */ /* 0x040fe2000000002f */
[C---:B------:R-:W-:Y:S01]  /*9e80*/  FFMA R95, R0.reuse, R78, R95 ;  /* 0x0000004e005f7223 */ /* 0x040fe2000000005f */
[----:B------:R-:W-:Y:S01]  /*9e90*/  FADD R114, R143, -R114 ;  /* 0x800000728f727221 */ /* 0x000fe20000000000 */
[----:B------:R-:W-:-:S03]  /*9ea0*/  FFMA R93, R0, R76, R93 ;  /* 0x0000004c005d7223 */ /* 0x000fc6000000005d */
[----:B------:R-:W-:Y:S01]  /*9eb0*/  FFMA R19, R0, R114, R113 ;  /* 0x0000007200137223 */ /* 0x000fe20000000071 */
[----:B------:R0:W-:Y:S01]  /*9ec0*/  STG.E desc[UR6][R2.64+0x10], R97 ;  /* 0x0000106102007986 */ /* 0x0001e2000c101906 */
[----:B------:R-:W-:Y:S01]  /*9ed0*/  FADD R43, R43, -R38 ;  /* 0x800000262b2b7221 */ /* 0x000fe20000000000 */
[----:B------:R-:W-:Y:S01]  /*9ee0*/  FADD R51, R42, -R39 ;  /* 0x800000272a337221 */ /* 0x000fe20000000000 */
[----:B------:R-:W-:Y:S02]  /*9ef0*/  FADD R40, R45, -R40 ;  /* 0x800000282d287221 */ /* 0x000fe40000000000 */
[C---:B------:R-:W-:Y:S02]  /*9f00*/  FFMA R39, R0.reuse, R43, R18 ;  /* 0x0000002b00277223 */ /* 0x040fe40000000012 */
[----:B------:R-:W-:Y:S01]  /*9f10*/  FFMA R43, R0, R40, R7 ;  /* 0x00000028002b7223 */ /* 0x000fe20000000007 */
[----:B------:R0:W-:Y:S01]  /*9f20*/  STG.E desc[UR6][R2.64+0xc], R19 ;  /* 0x00000c1302007986 */ /* 0x0001e2000c101906 */
[----:B------:R-:W-:Y:S01]  /*9f30*/  FADD R111, R149, -R118 ;  /* 0x80000076956f7221 */ /* 0x000fe20000000000 */
[----:B------:R-:W-:Y:S01]  /*9f40*/  FADD R112, R147, -R112 ;  /* 0x8000007093707221 */ /* 0x000fe20000000000 */
[----:B------:R-:W-:-:S02]  /*9f50*/  FADD R116, R145, -R116 ;  /* 0x8000007491747221 */ /* 0x000fc40000000000 */
[C---:B------:R-:W-:Y:S01]  /*9f60*/  FFMA R111, R0.reuse, R111, R125 ;  /* 0x0000006f006f7223 */ /* 0x040fe2000000007d */
[C---:B------:R-:W-:Y:S01]  /*9f70*/  FFMA R109, R0.reuse, R112, R127 ;  /* 0x00000070006d7223 */ /* 0x040fe2000000007f */
[----:B------:R-:W-:Y:S01]  /*9f80*/  FFMA R107, R0, R116, R137 ;  /* 0x00000074006b7223 */ /* 0x000fe20000000089 */
[----:B------:R-:W-:-:S04]  /*9f90*/  FADD R74, R99, -R74 ;  /* 0x8000004a634a7221 */ /* 0x000fc80000000000 */
[----:B------:R-:W-:Y:S01]  /*9fa0*/  FFMA R91, R0, R74, R91 ;  /* 0x0000004a005b7223 */ /* 0x000fe2000000005b */
[----:B------:R-:W-:-:S04]  /*9fb0*/  FADD R46, R89, -R46 ;  /* 0x8000002e592e7221 */ /* 0x000fc80000000000 */
[----:B------:R-:W-:Y:S01]  /*9fc0*/  FFMA R99, R0, R46, R81 ;  /* 0x0000002e00637223 */ /* 0x000fe20000000051 */
[----:B------:R0:W-:Y:S01]  /*9fd0*/  STG.E desc[UR6][R2.64], R111 ;  /* 0x0000006f02007986 */ /* 0x0001e2000c101906 */
[----:B------:R-:W-:-:S03]  /*9fe0*/  IADD3 R7, PT, PT, R11, 0x1, RZ ;  /* 0x000000010b077810 */ /* 0x000fc60007ffe0ff */
[----:B------:R0:W-:Y:S01]  /*9ff0*/  STG.E desc[UR6][R2.64+0x4], R109 ;  /* 0x0000046d02007986 */ /* 0x0001e2000c101906 */
[----:B------:R-:W-:Y:S01]  /*a000*/  FADD R48, R79, -R48 ;  /* 0x800000304f307221 */ /* 0x000fe20000000000 */
[----:B------:R-:W-:Y:S01]  /*a010*/  FADD R62, R77, -R62 ;  /* 0x8000003e4d3e7221 */ /* 0x000fe20000000000 */
[----:B------:R-:W-:Y:S01]  /*a020*/  FADD R60, R75, -R60 ;  /* 0x8000003c4b3c7221 */ /* 0x000fe20000000000 */
[----:B------:R-:W-:Y:S01]  /*a030*/  FADD R58, R73, -R58 ;  /* 0x8000003a493a7221 */ /* 0x000fe20000000000 */
[C---:B------:R-:W-:Y:S01]  /*a040*/  FFMA R113, R0.reuse, R48, R71 ;  /* 0x0000003000717223 */ /* 0x040fe20000000047 */
[C---:B------:R-:W-:Y:S01]  /*a050*/  FFMA R115, R0.reuse, R62, R53 ;  /* 0x0000003e00737223 */ /* 0x040fe20000000035 */
[C---:B------:R-:W-:Y:S01]  /*a060*/  FFMA R117, R0.reuse, R60, R55 ;  /* 0x0000003c00757223 */ /* 0x040fe20000000037 */
[C---:B------:R-:W-:Y:S01]  /*a070*/  FFMA R119, R0.reuse, R58, R57 ;  /* 0x0000003a00777223 */ /* 0x040fe20000000039 */
[----:B------:R0:W-:Y:S04]  /*a080*/  STG.E desc[UR6][R2.64+0x8], R107 ;  /* 0x0000086b02007986 */ /* 0x0001e8000c101906 */
        /* <DEDUP_REMOVED lines=8> */
[----:B------:R-:W-:Y:S01]  /*a110*/  FFMA R49, R0, R49, R8 ;  /* 0x0000003100317223 */ /* 0x000fe20000000008 */
[----:B------:R-:W-:Y:S01]  /*a120*/  FADD R45, R44, -R41 ;  /* 0x800000292c2d7221 */ /* 0x000fe20000000000 */
[----:B------:R-:W-:-:S03]  /*a130*/  FFMA R41, R0, R51, R6 ;  /* 0x0000003300297223 */ /* 0x000fc60000000006 */
[----:B------:R-:W-:Y:S01]  /*a140*/  FFMA R45, R0, R45, R102 ;  /* 0x0000002d002d7223 */ /* 0x000fe20000000066 */
        /* <DEDUP_REMOVED lines=20> */
[----:B------:R0:W-:Y:S01]  /*a290*/  STG.E desc[UR6][R2.64+0x28], R103 ;  /* 0x0000286702007986 */ /* 0x0001e2000c101906 */
[----:B------:R-:W-:-:S03]  /*a2a0*/  HFMA2 R23, -RZ, RZ, 0, 0 ;  /* 0x00000000ff177431 */ /* 0x000fc600000001ff */
        /* <DEDUP_REMOVED lines=25> */
[----:B------:R-:W-:-:S05]  /*a440*/  IMAD R53, R21, R21, RZ ;  /* 0x0000001515357224 */ /* 0x000fca00078e02ff */
[----:B------:R-:W-:-:S13]  /*a450*/  ISETP.GT.U32.AND P2, PT, R53, R14, PT ;  /* 0x0000000e3500720c */ /* 0x000fda0003f44070 */
[----:B------:R-:W-:-:S07]  /*a460*/  @!P2 IMAD R23, R7, R53, R10 ;  /* 0x000000350717a224 */ /* 0x000fce00078e020a */
.L_x_136:
[----:B------:R-:W-:Y:S01]  /*a470*/  IMAD.HI.U32 R0, R16, R23, RZ ;  /* 0x0000001710007227 */ /* 0x000fe200078e00ff */
        /* <DEDUP_REMOVED lines=8> */
.L_x_137:
        /* <DEDUP_REMOVED lines=81> */
[----:B--2---:R-:W-:Y:S01]  /*aa10*/  FADD R48, R46, -R55 ;  /* 0x800000372e307221 */ /* 0x004fe20000000000 */
[----:B------:R-:W-:-:S02]  /*aa20*/  FMUL R46, R80, R15 ;  /* 0x0000000f502e7220 */ /* 0x000fc40000400000 */
[----:B------:R1:W5:Y:S02]  /*aa30*/  LDG.E.CONSTANT R55, desc[UR6][R22.64+0x4c] ;  /* 0x00004c0616377981 */ /* 0x000364000c1e9900 */
[----:B0-----:R-:W-:Y:S01]  /*aa40*/  FFMA R109, R46, R48, R109 ;  /* 0x000000302e6d7223 */ /* 0x001fe2000000006d */
[----:B---3--:R-:W-:Y:S01]  /*aa50*/  FADD R58, R58, -R89 ;  /* 0x800000593a3a7221 */ /* 0x008fe20000000000 */
[----:B----4-:R-:W-:-:S04]  /*aa60*/  FADD R60, R60, -R125 ;  /* 0x8000007d3c3c7221 */ /* 0x010fc80000000000 */
[----:B------:R-:W-:Y:S01]  /*aa70*/  FFMA R89, R46, R60, R91 ;  /* 0x0000003c2e597223 */ /* 0x000fe2000000005b */
[----:B------:R-:W-:Y:S01]  /*aa80*/  FADD R54, R54, -R85 ;  /* 0x8000005536367221 */ /* 0x000fe20000000000 */
[----:B------:R-:W-:Y:S01]  /*aa90*/  FADD R56, R56, -R87 ;  /* 0x8000005738387221 */ /* 0x000fe20000000000 */
[----:B------:R-:W-:-:S03]  /*aaa0*/  FFMA R87, R46, R58, R93 ;  /* 0x0000003a2e577223 */ /* 0x000fc6000000005d */
[----:B------:R-:W-:Y:S01]  /*aab0*/  FFMA R85, R46, R56, R95 ;  /* 0x000000382e557223 */ /* 0x000fe2000000005f */
[----:B------:R-:W-:Y:S01]  /*aac0*/  FADD R62, R62, -R127 ;  /* 0x8000007f3e3e7221 */ /* 0x000fe20000000000 */
[----:B------:R-:W-:-:S03]  /*aad0*/  FADD R66, R66, -R129 ;  /* 0x8000008142427221 */ /* 0x000fc60000000000 */
[C---:B------:R-:W-:Y:S01]  /*aae0*/  FFMA R91, R46.reuse, R62, R99 ;  /* 0x0000003e2e5b7223 */ /* 0x040fe20000000063 */
[----:B------:R-:W-:Y:S01]  /*aaf0*/  FFMA R93, R46, R66, R101 ;  /* 0x000000422e5d7223 */ /* 0x000fe20000000065 */
[----:B------:R-:W-:Y:S01]  /*ab00*/  FADD R18, R18, -R53 ;  /* 0x8000003512127221 */ /* 0x000fe20000000000 */
[----:B------:R1:W-:Y:S03]  /*ab10*/  STG.E desc[UR6][R2.64+0x4], R109 ;  /* 0x0000046d02007986 */ /* 0x0003e6000c101906 */
[----:B------:R-:W-:Y:S01]  /*ab20*/  FFMA R111, R46, R18, R111 ;  /* 0x000000122e6f7223 */ /* 0x000fe2000000006f */
[----:B------:R1:W5:Y:S01]  /*ab30*/  LDG.E.CONSTANT R53, desc[UR6][R22.64+0x48] ;  /* 0x0000480616357981 */ /* 0x000362000c1e9900 */
[----:B------:R-:W-:Y:S01]  /*ab40*/  FADD R50, R50, -R81 ;  /* 0x8000005132327221 */ /* 0x000fe20000000000 */
[----:B------:R-:W-:Y:S01]  /*ab50*/  FADD R52, R52, -R83 ;  /* 0x8000005334347221 */ /* 0x000fe20000000000 */
[----:B------:R-:W-:-:S02]  /*ab60*/  FFMA R83, R46, R54, R97 ;  /* 0x000000362e537223 */ /* 0x000fc40000000061 */
[C---:B------:R-:W-:Y:S01]  /*ab70*/  FFMA R107, R46.reuse, R50, R107 ;  /* 0x000000322e6b7223 */ /* 0x040fe2000000006b */
[----:B------:R-:W-:Y:S01]  /*ab80*/  FFMA R81, R46, R52, R19 ;  /* 0x000000342e517223 */ /* 0x000fe20000000013 */
[----:B------:R1:W-:Y:S01]  /*ab90*/  STG.E desc[UR6][R2.64], R111 ;  /* 0x0000006f02007986 */ /* 0x0003e2000c101906 */
[----:B------:R-:W-:-:S03]  /*aba0*/  HFMA2 R19, -RZ, RZ, 0, 0 ;  /* 0x00000000ff137431 */ /* 0x000fc600000001ff */
        /* <DEDUP_REMOVED lines=39> */
.L_x_138:
        /* <DEDUP_REMOVED lines=9> */
.L_x_139:
        /* <DEDUP_REMOVED lines=83> */
[----:B-----5:R-:W-:Y:S01]  /*b3e0*/  FADD R32, R63, -R32 ;  /* 0x800000203f207221 */ /* 0x020fe20000000000 */
[----:B------:R-:W-:Y:S01]  /*b3f0*/  FMUL R80, R80, R13 ;  /* 0x0000000d50507220 */ /* 0x000fe20000400000 */
[----:B------:R-:W-:-:S02]  /*b400*/  FADD R28, R61, -R28 ;  /* 0x8000001c3d1c7221 */ /* 0x000fc40000000000 */
[C---:B------:R-:W-:Y:S01]  /*b410*/  FFMA R31, R46.reuse, R32, R31 ;  /* 0x000000202e1f7223 */ /* 0x040fe2000000001f */
        /* <DEDUP_REMOVED lines=12> */
[C---:B------:R-:W-:Y:S01]  /*b4e0*/  FFMA R41, R46.reuse, R28, R41 ;  /* 0x0000001c2e297223 */ /* 0x040fe20000000029 */
[C---:B------:R-:W-:Y:S01]  /*b4f0*/  FFMA R43, R46.reuse, R36, R43 ;  /* 0x000000242e2b7223 */ /* 0x040fe2000000002b */
[C---:B------:R-:W-:Y:S01]  /*b500*/  FFMA R29, R46.reuse, R0, R29 ;  /* 0x000000002e1d7223 */ /* 0x040fe2000000001d */
[----:B------:R-:W-:Y:S01]  /*b510*/  MOV R28, 0x4f9ffb7 ;  /* 0x04f9ffb7001c7802 */ /* 0x000fe20000000f00 */
        /* <DEDUP_REMOVED lines=10> */
[----:B------:R-:W-:-:S02]  /*b5c0*/  IMAD R28, R11, R28, 0x4f9ffb7 ;  /* 0x04f9ffb70b1c7424 */ /* 0x000fc400078e021c */
[----:B------:R-:W-:Y:S02]  /*b5d0*/  HFMA2 R0, -RZ, RZ, 0, 0 ;  /* 0x00000000ff007431 */ /* 0x000fe400000001ff */
[----:B--2---:R-:W-:-:S04]  /*b5e0*/  FADD R64, R64, -R127 ;  /* 0x8000007f40407221 */ /* 0x004fc80000000000 */
[----:B------:R-:W-:Y:S01]  /*b5f0*/  FFMA R31, R80, R64, R31 ;  /* 0x00000040501f7223 */ /* 0x000fe2000000001f */
[----:B---3--:R-:W-:-:S04]  /*b600*/  FADD R60, R131, -R60 ;  /* 0x8000003c833c7221 */ /* 0x008fc80000000000 */
[----:B------:R1:W-:Y:S01]  /*b610*/  STG.E desc[UR6][R2.64+0x60], R31 ;  /* 0x0000601f02007986 */ /* 0x0003e2000c101906 */
[----:B------:R-:W-:Y:S01]  /*b620*/  FFMA R43, R80, R60, R43 ;  /* 0x0000003c502b7223 */ /* 0x000fe2000000002b */
[----:B----4-:R-:W-:-:S04]  /*b630*/  FADD R48, R103, -R48 ;  /* 0x8000003067307221 */ /* 0x010fc80000000000 */
[----:B-1----:R-:W-:Y:S01]  /*b640*/  FFMA R31, R80, R48, R29 ;  /* 0x00000030501f7223 */ /* 0x002fe2000000001d */
[----:B------:R-:W-:Y:S01]  /*b650*/  FADD R124, R126, -R124 ;  /* 0x8000007c7e7c7221 */ /* 0x000fe20000000000 */
[----:B------:R-:W-:-:S03]  /*b660*/  IMAD R29, R9, 0x127409f, RZ ;  /* 0x0127409f091d7824 */ /* 0x000fc600078e02ff */
[----:B------:R-:W-:Y:S01]  /*b670*/  FFMA R111, R80, R124, R111 ;  /* 0x0000007c506f7223 */ /* 0x000fe2000000006f */
[----:B------:R-:W-:Y:S01]  /*b680*/  FADD R118, R122, -R118 ;  /* 0x800000767a767221 */ /* 0x000fe20000000000 */
[----:B------:R1:W-:Y:S03]  /*b690*/  STG.E desc[UR6][R2.64+0x58], R43 ;  /* 0x0000582b02007986 */ /* 0x0003e6000c101906 */
[----:B------:R-:W-:Y:S01]  /*b6a0*/  FFMA R109, R80, R118, R109 ;  /* 0x00000076506d7223 */ /* 0x000fe2000000006d */
[----:B------:R-:W-:-:S04]  /*b6b0*/  FADD R116, R120, -R116 ;  /* 0x8000007478747221 */ /* 0x000fc80000000000 */
[----:B------:R-:W-:Y:S01]  /*b6c0*/  FFMA R107, R80, R116, R107 ;  /* 0x00000074506b7223 */ /* 0x000fe2000000006b */
[----:B------:R-:W-:-:S04]  /*b6d0*/  FADD R110, R110, -R112 ;  /* 0x800000706e6e7221 */ /* 0x000fc80000000000 */
[----:B------:R-:W-:Y:S01]  /*b6e0*/  FFMA R81, R80, R110, R81 ;  /* 0x0000006e50517223 */ /* 0x000fe20000000051 */
[----:B------:R-:W-:-:S04]  /*b6f0*/  FADD R106, R106, -R108 ;  /* 0x8000006c6a6a7221 */ /* 0x000fc80000000000 */
[----:B------:R-:W-:Y:S01]  /*b700*/  FFMA R83, R80, R106, R83 ;  /* 0x0000006a50537223 */ /* 0x000fe20000000053 */
[----:B------:R-:W-:-:S04]  /*b710*/  FADD R100, R104, -R100 ;  /* 0x8000006468647221 */ /* 0x000fc80000000000 */
[----:B------:R-:W-:Y:S01]  /*b720*/  FFMA R85, R80, R100, R85 ;  /* 0x0000006450557223 */ /* 0x000fe20000000055 */
[----:B------:R-:W-:Y:S01]  /*b730*/  FADD R96, R165, -R96 ;  /* 0x80000060a5607221 */ /* 0x000fe20000000000 */
[----:B------:R-:W-:-:S03]  /*b740*/  FADD R102, R163, -R102 ;  /* 0x80000066a3667221 */ /* 0x000fc60000000000 */
[C---:B------:R-:W-:Y:S01]  /*b750*/  FFMA R87, R80.reuse, R96, R87 ;  /* 0x0000006050577223 */ /* 0x040fe20000000057 */
        /* <DEDUP_REMOVED lines=38> */
[----:B0-----:R-:W-:Y:S01]  /*b9c0*/  FFMA R19, R80, R54, R25 ;  /* 0x0000003650137223 */ /* 0x001fe20000000019 */
[----:B------:R-:W-:-:S04]  /*b9d0*/  FADD R50, R50, -R105 ;  /* 0x8000006932327221 */ /* 0x000fc80000000000 */
[----:B------:R-:W-:Y:S01]  /*b9e0*/  FFMA R23, R80, R50, R27 ;  /* 0x0000003250177223 */ /* 0x000fe2000000001b */
[----:B------:R-:W-:-:S04]  /*b9f0*/  FADD R114, R128, -R114 ;  /* 0x8000007280727221 */ /* 0x000fc80000000000 */
[----:B------:R-:W-:Y:S01]  /*ba00*/  FFMA R51, R80, R114, R51 ;  /* 0x0000007250337223 */ /* 0x000fe20000000033 */
[C---:B-1----:R-:W-:Y:S01]  /*ba10*/  LOP3.LUT R43, R29.reuse, R28, RZ, 0x3c, !PT ;  /* 0x0000001c1d2b7212 */ /* 0x042fe200078e3cff */
[----:B------:R-:W-:Y:S01]  /*ba20*/  STG.E desc[UR6][R2.64], R111 ;  /* 0x0000006f02007986 */ /* 0x000fe2000c101906 */
[----:B------:R-:W-:-:S03]  /*ba30*/  IADD3 R25, PT, PT, R29, 0x127409f, RZ ;  /* 0x0127409f1d197810 */ /* 0x000fc60007ffe0ff */
[----:B------:R-:W-:Y:S01]  /*ba40*/  STG.E desc[UR6][R2.64+0x4], R109 ;  /* 0x0000046d02007986 */ /* 0x000fe2000c101906 */
[----:B------:R-:W-:-:S03]  /*ba50*/  LOP3.LUT R27, R43, R10, RZ, 0x3c, !PT ;  /* 0x0000000a2b1b7212 */ /* 0x000fc600078e3cff */
[----:B------:R-:W-:Y:S04]  /*ba60*/  STG.E desc[UR6][R2.64+0x8], R107 ;  /* 0x0000086b02007986 */ /* 0x000fe8000c101906 */
        /* <DEDUP_REMOVED lines=22> */
[----:B------:R1:W-:Y:S04]  /*bbd0*/  STG.E desc[UR6][R2.64+0x6c], R37 ;  /* 0x00006c2502007986 */ /* 0x0003e8000c101906 */
[----:B------:R1:W-:Y:S01]  /*bbe0*/  STG.E desc[UR6][R2.64+0x70], R19 ;  /* 0x0000701302007986 */ /* 0x0003e2000c101906 */
[----:B0-----:R-:W-:-:S03]  /*bbf0*/  MOV R33, 0x1 ;  /* 0x0000000100217802 */ /* 0x001fc60000000f00 */
[----:B------:R1:W-:Y:S04]  /*bc00*/  STG.E desc[UR6][R2.64+0x74], R23 ;  /* 0x0000741702007986 */ /* 0x0003e8000c101906 */
[----:B------:R1:W-:Y:S04]  /*bc10*/  STG.E desc[UR6][R2.64+0x78], R31 ;  /* 0x0000781f02007986 */ /* 0x0003e8000c101906 */
[----:B------:R1:W-:Y:S01]  /*bc20*/  STG.E desc[UR6][R2.64+0x7c], R51 ;  /* 0x00007c3302007986 */ /* 0x0003e2000c101906 */
        /* <DEDUP_REMOVED lines=10> */
.L_x_140:
[----:B------:R-:W-:Y:S02]  /*bcd0*/  ISETP.GT.U32.AND P2, PT, R33, R14, PT ;  /* 0x0000000e2100720c */ /* 0x000fe40003f44070 */
[----:B------:R-:W-:Y:S02]  /*bce0*/  LOP3.LUT R45, R25, R28, RZ, 0x3c, !PT ;  /* 0x0000001c192d7212 */ /* 0x000fe400078e3cff */
[----:B-1----:R-:W-:Y:S02]  /*bcf0*/  SEL R19, R27, R0, P2 ;  /* 0x000000001b137207 */ /* 0x002fe40001000000 */
[----:B------:R-:W-:Y:S02]  /*bd00*/  IADD3 R24, PT, PT, R9, 0x1, RZ ;  /* 0x0000000109187810 */ /* 0x000fe40007ffe0ff */
[----:B------:R-:W-:Y:S01]  /*bd10*/  MOV R6, RZ ;  /* 0x000000ff00067202 */ /* 0x000fe20000000f00 */
[----:B------:R-:W-:Y:S01]  /*bd20*/  IMAD.HI.U32 R0, R16, R19, RZ ;  /* 0x0000001310007227 */ /* 0x000fe200078e00ff */
[----:B------:R-:W-:-:S02]  /*bd30*/  LOP3.LUT R8, R45, R10, RZ, 0x3c, !PT ;  /* 0x0000000a2d087212 */ /* 0x000fc400078e3cff */
        /* <DEDUP_REMOVED lines=11> */
.L_x_141:
[----:B------:R-:W-:Y:S01]  /*bdf0*/  ISETP.GT.U32.AND P2, PT, R23, R14, PT ;  /* 0x0000000e1700720c */ /* 0x000fe20003f44070 */
[----:B------:R-:W2:Y:S01]  /*be00*/  LDG.E R127, desc[UR6][R2.64+0x80] ;  /* 0x00008006027f7981 */ /* 0x000ea2000c1e1900 */
[----:B------:R-:W-:Y:S02]  /*be10*/  IADD3 R0, PT, PT, -R0, RZ, RZ ;  /* 0x000000ff00007210 */ /* 0x000fe40007ffe1ff */
[----:B------:R-:W-:Y:S01]  /*be20*/  SEL R23, R8, R6, P2 ;  /* 0x0000000608177207 */ /* 0x000fe20001000000 */
[----:B------:R-:W3:Y:S02]  /*be30*/  LDG.E R26, desc[UR6][R2.64+0x84] ;  /* 0x00008406021a7981 */ /* 0x000ee4000c1e1900 */
[----:B------:R-:W-:Y:S02]  /*be40*/  IMAD R19, R14, R0, R19 ;  /* 0x000000000e137224 */ /* 0x000fe400078e0213 */
[----:B------:R-:W-:Y:S01]  /*be50*/  IMAD.HI.U32 R0, R16, R23, RZ ;  /* 0x0000001710007227 */ /* 0x000fe200078e00ff */
[----:B------:R-:W4:Y:S02]  /*be60*/  LDG.E R32, desc[UR6][R2.64+0x88] ;  /* 0x0000880602207981 */ /* 0x000f24000c1e1900 */
[----:B------:R-:W-:-:S02]  /*be70*/  ISETP.GE.U32.AND P2, PT, R19, R14, PT ;  /* 0x0000000e1300720c */ /* 0x000fc40003f46070 */
[----:B------:R-:W-:Y:S01]  /*be80*/  IADD3 R0, PT, PT, -R0, RZ, RZ ;  /* 0x000000ff00007210 */ /* 0x000fe20007ffe1ff */
[----:B------:R-:W4:Y:S04]  /*be90*/  LDG.E R36, desc[UR6][R2.64+0x8c] ;  /* 0x00008c0602247981 */ /* 0x000f28000c1e1900 */
[C---:B------:R-:W-:Y:S01]  /*bea0*/  IMAD R31, R14.reuse, R0, R23 ;  /* 0x000000000e1f7224 */ /* 0x040fe200078e0217 */
[----:B------:R-:W4:Y:S04]  /*beb0*/  LDG.E R40, desc[UR6][R2.64+0x90] ;  /* 0x0000900602287981 */ /* 0x000f28000c1e1900 */
[----:B------:R-:W-:Y:S01]  /*bec0*/  ISETP.GE.U32.AND P3, PT, R31, R14, PT ;  /* 0x0000000e1f00720c */ /* 0x000fe20003f66070 */
[----:B------:R-:W4:Y:S01]  /*bed0*/  LDG.E R44, desc[UR6][R2.64+0x94] ;  /* 0x00009406022c7981 */ /* 0x000f22000c1e1900 */
[----:B------:R-:W-:-:S03]  /*bee0*/  @P2 IADD3 R19, PT, PT, -R14, R19, RZ ;  /* 0x000000130e132210 */ /* 0x000fc60007ffe1ff */
[----:B------:R-:W4:Y:S01]  /*bef0*/  LDG.E R48, desc[UR6][R2.64+0x98] ;  /* 0x0000980602307981 */ /* 0x000f22000c1e1900 */
[----:B------:R-:W-:-:S03]  /*bf00*/  ISETP.GE.U32.AND P2, PT, R19, R14, PT ;  /* 0x0000000e1300720c */ /* 0x000fc60003f46070 */
[----:B------:R-:W4:Y:S04]  /*bf10*/  LDG.E R52, desc[UR6][R2.64+0x9c] ;  /* 0x00009c0602347981 */ /* 0x000f28000c1e1900 */
[C---:B------:R-:W-:Y:S01]  /*bf20*/  @P3 IADD3 R31, PT, PT, -R14.reuse, R31, RZ ;  /* 0x0000001f0e1f3210 */ /* 0x040fe20007ffe1ff */
[----:B------:R-:W4:Y:S03]  /*bf30*/  LDG.E R56, desc[UR6][R2.64+0xa0] ;  /* 0x0000a00602387981 */ /* 0x000f26000c1e1900 */
[----:B------:R-:W-:Y:S01]  /*bf40*/  ISETP.GE.U32.AND P3, PT, R31, R14, PT ;  /* 0x0000000e1f00720c */ /* 0x000fe20003f66070 */
[----:B------:R-:W4:Y:S01]  /*bf50*/  LDG.E R60, desc[UR6][R2.64+0xa4] ;  /* 0x0000a406023c7981 */ /* 0x000f22000c1e1900 */
[----:B------:R-:W-:-:S03]  /*bf60*/  @P2 IADD3 R19, PT, PT, -R14, R19, RZ ;  /* 0x000000130e132210 */ /* 0x000fc60007ffe1ff */
[----:B------:R-:W4:Y:S01]  /*bf70*/  LDG.E R64, desc[UR6][R2.64+0xa8] ;  /* 0x0000a80602407981 */ /* 0x000f22000c1e1900 */
[----:B------:R-:W-:-:S03]  /*bf80*/  SEL R23, R12, R19, !P0 ;  /* 0x000000130c177207 */ /* 0x000fc60004000000 */
[----:B------:R-:W4:Y:S01]  /*bf90*/  LDG.E R68, desc[UR6][R2.64+0xac] ;  /* 0x0000ac0602447981 */ /* 0x000f22000c1e1900 */
[----:B------:R-:W-:-:S03]  /*bfa0*/  SHF.L.U32 R23, R23, 0x5, RZ ;  /* 0x0000000517177819 */ /* 0x000fc600000006ff */
[----:B------:R-:W-:Y:S01]  /*bfb0*/  @P3 IADD3 R31, PT, PT, -R14, R31, RZ ;  /* 0x0000001f0e1f3210 */ /* 0x000fe20007ffe1ff */
[----:B------:R-:W4:Y:S01]  /*bfc0*/  LDG.E R74, desc[UR6][R2.64+0xb0] ;  /* 0x0000b006024a7981 */ /* 0x000f22000c1e1900 */
[--C-:B------:R-:W-:Y:S02]  /*bfd0*/  IMAD.WIDE.U32 R22, R23, 0x4, R4.reuse ;  /* 0x0000000417167825 */ /* 0x100fe400078e0004 */
[----:B------:R-:W-:Y:S01]  /*bfe0*/  SEL R31, R12, R31, !P0 ;  /* 0x0000001f0c1f7207 */ /* 0x000fe20004000000 */
[----:B------:R-:W4:Y:S03]  /*bff0*/  LDG.E R78, desc[UR6][R2.64+0xb4] ;  /* 0x0000b406024e7981 */ /* 0x000f26000c1e1900 */
[----:B------:R-:W-:Y:S01]  /*c000*/  SHF.L.U32 R19, R31, 0x5, RZ ;  /* 0x000000051f137819 */ /* 0x000fe200000006ff */
[----:B------:R-:W2:Y:S04]  /*c010*/  LDG.E.CONSTANT R35, desc[UR6][R22.64+0x4] ;  /* 0x0000040616237981 */ /* 0x000ea8000c1e9900 */
[----:B------:R-:W-:Y:S01]  /*c020*/  IMAD.WIDE.U32 R18, R19, 0x4, R4 ;  /* 0x0000000413127825 */ /* 0x000fe200078e0004 */
[----:B------:R-:W4:Y:S04]  /*c030*/  LDG.E.CONSTANT R33, desc[UR6][R22.64] ;  /* 0x0000000616217981 */ /* 0x000f28000c1e9900 */
[----:B------:R-:W2:Y:S04]  /*c040*/  LDG.E.CONSTANT R6, desc[UR6][R18.64+0x4] ;  /* 0x0000040612067981 */ /* 0x000ea8000c1e9900 */
        /* <DEDUP_REMOVED lines=33> */
[----:B------:R-:W4:Y:S04]  /*c260*/  LDG.E R88, desc[UR6][R2.64+0xb8] ;  /* 0x0000b80602587981 */ /* 0x000f28000c1e1900 */
[----:B------:R-:W4:Y:S04]  /*c270*/  LDG.E R92, desc[UR6][R2.64+0xbc] ;  /* 0x0000bc06025c7981 */ /* 0x000f28000c1e1900 */
[----:B------:R-:W4:Y:S04]  /*c280*/  LDG.E R106, desc[UR6][R2.64+0xc0] ;  /* 0x0000c006026a7981 */ /* 0x000f28000c1e1900 */
[----:B------:R-:W4:Y:S04]  /*c290*/  LDG.E R110, desc[UR6][R2.64+0xc4] ;  /* 0x0000c406026e7981 */ /* 0x000f28000c1e1900 */
        /* <DEDUP_REMOVED lines=28> */
[----:B------:R1:W5:Y:S04]  /*c460*/  LDG.E R142, desc[UR6][R2.64+0xc8] ;  /* 0x0000c806028e7981 */ /* 0x000368000c1e1900 */
[----:B------:R1:W5:Y:S01]  /*c470*/  LDG.E R140, desc[UR6][R2.64+0xcc] ;  /* 0x0000cc06028c7981 */ /* 0x000362000c1e1900 */
[----:B0-----:R-:W-:-:S03]  /*c480*/  HFMA2 R18, -RZ, RZ, 0, 0 ;  /* 0x00000000ff127431 */ /* 0x001fc600000001ff */
[----:B------:R1:W5:Y:S04]  /*c490*/  LDG.E R138, desc[UR6][R2.64+0xd0] ;  /* 0x0000d006028a7981 */ /* 0x000368000c1e1900 */
[----:B------:R1:W5:Y:S04]  /*c4a0*/  LDG.E R136, desc[UR6][R2.64+0xd4] ;  /* 0x0000d40602887981 */ /* 0x000368000c1e1900 */
[----:B------:R1:W5:Y:S04]  /*c4b0*/  LDG.E R134, desc[UR6][R2.64+0xd8] ;  /* 0x0000d80602867981 */ /* 0x000368000c1e1900 */
[----:B------:R1:W5:Y:S04]  /*c4c0*/  LDG.E R132, desc[UR6][R2.64+0xdc] ;  /* 0x0000dc0602847981 */ /* 0x000368000c1e1900 */
[----:B------:R1:W5:Y:S04]  /*c4d0*/  LDG.E R130, desc[UR6][R2.64+0xe0] ;  /* 0x0000e00602827981 */ /* 0x000368000c1e1900 */
[----:B------:R1:W5:Y:S04]  /*c4e0*/  LDG.E R128, desc[UR6][R2.64+0xe4] ;  /* 0x0000e40602807981 */ /* 0x000368000c1e1900 */
[----:B------:R1:W5:Y:S01]  /*c4f0*/  LDG.E R126, desc[UR6][R2.64+0xe8] ;  /* 0x0000e806027e7981 */ /* 0x000362000c1e1900 */
[----:B--2---:R-:W-:Y:S01]  /*c500*/  FADD R35, R6, -R35 ;  /* 0x8000002306237221 */ /* 0x004fe20000000000 */
[----:B------:R-:W-:-:S02]  /*c510*/  FMUL R6, R15, R70 ;  /* 0x000000460f067220 */ /* 0x000fc40000400000 */
[----:B------:R1:W5:Y:S02]  /*c520*/  LDG.E R124, desc[UR6][R2.64+0xec] ;  /* 0x0000ec06027c7981 */ /* 0x000364000c1e1900 */
[----:B---3--:R-:W-:Y:S02]  /*c530*/  FFMA R119, R6, R35, R26 ;  /* 0x0000002306777223 */ /* 0x008fe4000000001a */
[----:B------:R1:W5:Y:S04]  /*c540*/  LDG.E R131, desc[UR6][R2.64+0xf0] ;  /* 0x0000f00602837981 */ /* 0x000368000c1e1900 */
[----:B------:R1:W5:Y:S04]  /*c550*/  LDG.E R133, desc[UR6][R2.64+0xf4] ;  /* 0x0000f40602857981 */ /* 0x000368000c1e1900 */
[----:B------:R1:W5:Y:S04]  /*c560*/  LDG.E R135, desc[UR6][R2.64+0xf8] ;  /* 0x0000f80602877981 */ /* 0x000368000c1e1900 */
[----:B------:R1:W5:Y:S01]  /*c570*/  LDG.E R137, desc[UR6][R2.64+0xfc] ;  /* 0x0000fc0602897981 */ /* 0x000362000c1e1900 */
[----:B----4-:R-:W-:Y:S01]  /*c580*/  FADD R33, R0, -R33 ;  /* 0x8000002100217221 */ /* 0x010fe20000000000 */
        /* <DEDUP_REMOVED lines=14> */
[----:B------:R1:W-:Y:S01]  /*c670*/  STG.E desc[UR6][R2.64+0x94], R103 ;  /* 0x0000946702007986 */ /* 0x0003e2000c101906 */
        /* <DEDUP_REMOVED lines=13> */
[----:B------:R-:W-:Y:S01]  /*c750*/  FADD R69, R65, -R90 ;  /* 0x8000005a41457221 */ /* 0x000fe20000000000 */
[----:B------:R-:W-:Y:S01]  /*c760*/  FADD R71, R71, -R104 ;  /* 0x8000006847477221 */ /* 0x000fe20000000000 */
[----:B------:R-:W-:Y:S01]  /*c770*/  FADD R73, R73, -R108 ;  /* 0x8000006c49497221 */ /* 0x000fe20000000000 */
        /* <DEDUP_REMOVED lines=9> */
[----:B------:R-:W-:-:S03]  /*c810*/  MOV R19, 0x1 ;  /* 0x0000000100137802 */ /* 0x000fc60000000f00 */
        /* <DEDUP_REMOVED lines=21> */
.L_x_142:
[----:B------:R-:W-:Y:S02]  /*c970*/  ISETP.GT.U32.AND P2, PT, R19, R14, PT ;  /* 0x0000000e1300720c */ /* 0x000fe40003f44070 */
[----:B------:R-:W-:Y:S02]  /*c980*/  MOV R22, RZ ;  /* 0x000000ff00167202 */ /* 0x000fe40000000f00 */
[----:B------:R-:W-:Y:S02]  /*c990*/  LOP3.LUT R26, R43, R20, RZ, 0x3c, !PT ;  /* 0x000000142b1a7212 */ /* 0x000fe400078e3cff */
        /* <DEDUP_REMOVED lines=11> */
.L_x_143:
[----:B------:R-:W-:Y:S02]  /*ca50*/  ISETP.GT.U32.AND P3, PT, R19, R14, PT ;  /* 0x0000000e1300720c */ /* 0x000fe40003f64070 */
[----:B------:R-:W-:Y:S02]  /*ca60*/  LOP3.LUT R0, R45, R20, RZ, 0x3c, !PT ;  /* 0x000000142d007212 */ /* 0x000fe400078e3cff */
[----:B------:R-:W-:Y:S02]  /*ca70*/  SEL R19, R26, R18, P2 ;  /* 0x000000121a137207 */ /* 0x000fe40001000000 */
[----:B------:R-:W-:-:S03]  /*ca80*/  SEL R23, R0, R22, P3 ;  /* 0x0000001600177207 */ /* 0x000fc60001800000 */
[----:B------:R-:W-:-:S04]  /*ca90*/  IMAD.HI.U32 R18, R16, R19, RZ ;  /* 0x0000001310127227 */ /* 0x000fc800078e00ff */
        /* <DEDUP_REMOVED lines=83> */
[----:B-----5:R-:W-:Y:S01]  /*cfd0*/  FADD R165, R165, -R118 ;  /* 0x80000076a5a57221 */ /* 0x020fe20000000000 */
[----:B------:R-:W-:Y:S01]  /*cfe0*/  FADD R163, R163, -R116 ;  /* 0x80000074a3a37221 */ /* 0x000fe20000000000 */
[----:B------:R-:W-:Y:S01]  /*cff0*/  FADD R112, R151, -R112 ;  /* 0x8000007097707221 */ /* 0x000fe20000000000 */
[----:B------:R-:W-:Y:S01]  /*d000*/  FADD R147, R147, -R122 ;  /* 0x8000007a93937221 */ /* 0x000fe20000000000 */
[----:B------:R-:W-:Y:S01]  /*d010*/  FADD R153, R153, -R114 ;  /* 0x8000007299997221 */ /* 0x000fe20000000000 */
[C---:B0-----:R-:W-:Y:S01]  /*d020*/  FFMA R23, R6.reuse, R165, R138 ;  /* 0x000000a506177223 */ /* 0x041fe2000000008a */
[C---:B------:R-:W-:Y:S01]  /*d030*/  FFMA R151, R6.reuse, R163, R136 ;  /* 0x000000a306977223 */ /* 0x040fe20000000088 */
[----:B------:R-:W-:Y:S01]  /*d040*/  FADD R161, R161, -R102 ;  /* 0x80000066a1a17221 */ /* 0x000fe20000000000 */
[----:B------:R-:W-:Y:S01]  /*d050*/  FADD R159, R159, -R100 ;  /* 0x800000649f9f7221 */ /* 0x000fe20000000000 */
        /* <DEDUP_REMOVED lines=20> */
[----:B------:R-:W-:-:S02]  /*d1a0*/  HFMA2 R18, -RZ, RZ, 0, 0 ;  /* 0x00000000ff127431 */ /* 0x000fc400000001ff */
[----:B--2---:R-:W-:Y:S01]  /*d1b0*/  FADD R66, R87, -R66 ;  /* 0x8000004257427221 */ /* 0x004fe20000000000 */
[----:B---3--:R-:W-:-:S03]  /*d1c0*/  FADD R56, R93, -R56 ;  /* 0x800000385d387221 */ /* 0x008fc60000000000 */
[C---:B------:R-:W-:Y:S01]  /*d1d0*/  FFMA R93, R70.reuse, R66, R35 ;  /* 0x00000042465d7223 */ /* 0x040fe20000000023 */
[----:B------:R-:W-:Y:S01]  /*d1e0*/  FFMA R87, R70, R56, R41 ;  /* 0x0000003846577223 */ /* 0x000fe20000000029 */
[----:B----4-:R-:W-:Y:S01]  /*d1f0*/  FADD R86, R111, -R86 ;  /* 0x800000566f567221 */ /* 0x010fe20000000000 */
[----:B------:R-:W-:-:S03]  /*d200*/  FADD R88, R113, -R88 ;  /* 0x8000005871587221 */ /* 0x000fc60000000000 */
[C---:B------:R-:W-:Y:S01]  /*d210*/  FFMA R113, R70.reuse, R86, R105 ;  /* 0x0000005646717223 */ /* 0x040fe20000000069 */
[----:B------:R-:W-:Y:S01]  /*d220*/  FFMA R111, R70, R88, R103 ;  /* 0x00000058466f7223 */ /* 0x000fe20000000067 */
[----:B------:R-:W-:Y:S01]  /*d230*/  FADD R72, R91, -R72 ;  /* 0x800000485b487221 */ /* 0x000fe20000000000 */
[----:B------:R-:W-:-:S03]  /*d240*/  FADD R68, R89, -R68 ;  /* 0x8000004459447221 */ /* 0x000fc60000000000 */
[C---:B------:R-:W-:Y:S01]  /*d250*/  FFMA R89, R70.reuse, R72, R39 ;  /* 0x0000004846597223 */ /* 0x040fe20000000027 */
[----:B------:R-:W-:Y:S01]  /*d260*/  FFMA R91, R70, R68, R37 ;  /* 0x00000044465b7223 */ /* 0x000fe20000000025 */
[----:B------:R-:W-:Y:S01]  /*d270*/  FADD R85, R85, -R58 ;  /* 0x8000003a55557221 */ /* 0x000fe20000000000 */
[----:B------:R-:W-:-:S03]  /*d280*/  FADD R64, R83, -R64 ;  /* 0x8000004053407221 */ /* 0x000fc60000000000 */
[----:B------:R-:W-:Y:S01]  /*d290*/  FFMA R85, R70, R85, R33 ;  /* 0x0000005546557223 */ /* 0x000fe20000000021 */
[----:B------:R0:W-:Y:S04]  /*d2a0*/  STG.E desc[UR6][R2.64+0x90], R113 ;  /* 0x0000907102007986 */ /* 0x0001e8000c101906 */
[----:B------:R0:W-:Y:S01]  /*d2b0*/  STG.E desc[UR6][R2.64+0x94], R111 ;  /* 0x0000946f02007986 */ /* 0x0001e2000c101906 */
[----:B------:R-:W-:-:S04]  /*d2c0*/  FADD R110, R149, -R110 ;  /* 0x8000006e956e7221 */ /* 0x000fc80000000000 */
[C---:B------:R-:W-:Y:S01]  /*d2d0*/  FFMA R127, R70.reuse, R110, R127 ;  /* 0x0000006e467f7223 */ /* 0x040fe2000000007f */
[----:B------:R-:W-:Y:S01]  /*d2e0*/  FADD R104, R143, -R104 ;  /* 0x800000688f687221 */ /* 0x000fe20000000000 */
[----:B------:R-:W-:Y:S01]  /*d2f0*/  FADD R108, R141, -R108 ;  /* 0x8000006c8d6c7221 */ /* 0x000fe20000000000 */
[----:B------:R-:W-:Y:S02]  /*d300*/  FADD R106, R139, -R106 ;  /* 0x8000006a8b6a7221 */ /* 0x000fe40000000000 */
[C---:B------:R-:W-:Y:S01]  /*d310*/  FFMA R119, R70.reuse, R104, R119 ;  /* 0x0000006846777223 */ /* 0x040fe20000000077 */
[C---:B------:R-:W-:Y:S01]  /*d320*/  FFMA R109, R70.reuse, R108, R109 ;  /* 0x0000006c466d7223 */ /* 0x040fe2000000006d */
[C---:B------:R-:W-:Y:S01]  /*d330*/  FFMA R107, R70.reuse, R106, R107 ;  /* 0x0000006a466b7223 */ /* 0x040fe2000000006b */
[----:B------:R-:W-:Y:S01]  /*d340*/  FADD R90, R115, -R90 ;  /* 0x8000005a735a7221 */ /* 0x000fe20000000000 */
[----:B------:R-:W-:Y:S01]  /*d350*/  FFMA R115, R70, R64, R31 ;  /* 0x0000004046737223 */ /* 0x000fe2000000001f */
[----:B------:R-:W-:-:S02]  /*d360*/  FADD R92, R117, -R92 ;  /* 0x8000005c755c7221 */ /* 0x000fc40000000000 */
[C---:B------:R-:W-:Y:S02]  /*d370*/  FFMA R105, R70.reuse, R90, R77 ;  /* 0x0000005a46697223 */ /* 0x040fe4000000004d */
        /* <DEDUP_REMOVED lines=12> */
[----:B------:R-:W-:-:S03]  /*d440*/  FADD R60, R79, -R60 ;  /* 0x8000003c4f3c7221 */ /* 0x000fc60000000000 */
        /* <DEDUP_REMOVED lines=13> */
[----:B------:R-:W-:-:S03]  /*d520*/  MOV R19, 0x1 ;  /* 0x0000000100137802 */ /* 0x000fc60000000f00 */
        /* <DEDUP_REMOVED lines=51> */
.L_x_144:
[----:B------:R-:W-:Y:S02]  /*d860*/  ISETP.GT.U32.AND P2, PT, R19, R14, PT ;  /* 0x0000000e1300720c */ /* 0x000fe40003f44070 */
[----:B------:R-:W-:Y:S02]  /*d870*/  MOV R22, RZ ;  /* 0x000000ff00167202 */ /* 0x000fe40000000f00 */
        /* <DEDUP_REMOVED lines=11> */
.L_x_145:
[----:B------:R-:W-:Y:S02]  /*d930*/  ISETP.GT.U32.AND P3, PT, R19, R14, PT ;  /* 0x0000000e1300720c */ /* 0x000fe40003f64070 */
        /* <DEDUP_REMOVED lines=83> */
[----:B--2---:R-:W-:Y:S01]  /*de70*/  FADD R60, R30, -R59 ;  /* 0x8000003b1e3c7221 */ /* 0x004fe20000000000 */
[----:B------:R-:W-:-:S02]  /*de80*/  FMUL R30, R17, R15 ;  /* 0x0000000f111e7220 */ /* 0x000fc40000400000 */
[----:B------:R-:W5:Y:S01]  /*de90*/  LDG.E.CONSTANT R59, desc[UR6][R18.64+0x4c] ;  /* 0x00004c06123b7981 */ /* 0x000f62000c1e9900 */
[----:B---3--:R-:W-:Y:S01]  /*dea0*/  FADD R62, R61, -R62 ;  /* 0x8000003e3d3e7221 */ /* 0x008fe20000000000 */
[----:B----4-:R-:W-:-:S03]  /*deb0*/  FADD R66, R66, -R121 ;  /* 0x8000007942427221 */ /* 0x010fc60000000000 */
[----:B0-----:R-:W-:Y:S01]  /*dec0*/  FFMA R119, R30, R62, R119 ;  /* 0x0000003e1e777223 */ /* 0x001fe20000000077 */
[----:B------:R-:W-:Y:S01]  /*ded0*/  FADD R72, R72, -R125 ;  /* 0x8000007d48487221 */ /* 0x000fe20000000000 */
[----:B------:R-:W-:Y:S01]  /*dee0*/  FFMA R107, R30, R66, R107 ;  /* 0x000000421e6b7223 */ /* 0x000fe2000000006b */
[----:B------:R-:W-:Y:S02]  /*def0*/  FADD R74, R74, -R129 ;  /* 0x800000814a4a7221 */ /* 0x000fe40000000000 */
[C---:B------:R-:W-:Y:S01]  /*df00*/  FFMA R111, R30.reuse, R72, R111 ;  /* 0x000000481e6f7223 */ /* 0x040fe2000000006f */
[C---:B------:R-:W-:Y:S01]  /*df10*/  FFMA R60, R30.reuse, R60, R127 ;  /* 0x0000003c1e3c7223 */ /* 0x040fe2000000007f */
[----:B------:R-:W5:Y:S01]  /*df20*/  LDG.E.CONSTANT R15, desc[UR6][R18.64+0x48] ;  /* 0x00004806120f7981 */ /* 0x000f62000c1e9900 */
[----:B------:R-:W-:-:S03]  /*df30*/  FFMA R105, R30, R74, R105 ;  /* 0x0000004a1e697223 */ /* 0x000fc60000000069 */
[----:B------:R0:W5:Y:S01]  /*df40*/  LDG.E.CONSTANT R61, desc[UR6][R18.64+0x50] ;  /* 0x00005006123d7981 */ /* 0x000162000c1e9900 */
[----:B------:R-:W-:Y:S01]  /*df50*/  FADD R62, R64, -R117 ;  /* 0x80000075403e7221 */ /* 0x000fe20000000000 */
[----:B------:R-:W-:-:S03]  /*df60*/  FADD R64, R68, -R123 ;  /* 0x8000007b44407221 */ /* 0x000fc60000000000 */
[C---:B------:R-:W-:Y:S01]  /*df70*/  FFMA R62, R30.reuse, R62, R109 ;  /* 0x0000003e1e3e7223 */ /* 0x040fe2000000006d */
[----:B------:R-:W-:Y:S01]  /*df80*/  FFMA R64, R30, R64, R113 ;  /* 0x000000401e407223 */ /* 0x000fe20000000071 */
[----:B------:R-:W-:Y:S01]  /*df90*/  FADD R66, R76, -R131 ;  /* 0x800000834c427221 */ /* 0x000fe20000000000 */
[----:B------:R-:W-:-:S03]  /*dfa0*/  FADD R68, R78, -R133 ;  /* 0x800000854e447221 */ /* 0x000fc60000000000 */
[----:B------:R-:W-:Y:S01]  /*dfb0*/  FFMA R66, R30, R66, R103 ;  /* 0x000000421e427223 */ /* 0x000fe20000000067 */
[----:B------:R-:W-:Y:S01]  /*dfc0*/  FADD R72, R80, -R135 ;  /* 0x8000008750487221 */ /* 0x000fe20000000000 */
[----:B------:R-:W-:-:S03]  /*dfd0*/  FFMA R68, R30, R68, R95 ;  /* 0x000000441e447223 */ /* 0x000fc6000000005f */
[----:B------:R-:W-:Y:S01]  /*dfe0*/  FFMA R72, R30, R72, R97 ;  /* 0x000000481e487223 */ /* 0x000fe20000000061 */
[----:B------:R1:W-:Y:S01]  /*dff0*/  STG.E desc[UR6][R2.64+0x80], R60 ;  /* 0x0000803c02007986 */ /* 0x0003e2000c101906 */
[----:B------:R-:W-:Y:S01]  /*e000*/  FADD R74, R82, -R137 ;  /* 0x80000089524a7221 */ /* 0x000fe20000000000 */
[----:B------:R-:W-:Y:S01]  /*e010*/  FADD R76, R84, -R139 ;  /* 0x8000008b544c7221 */ /* 0x000fe20000000000 */
[----:B------:R-:W-:Y:S02]  /*e020*/  FADD R78, R86, -R141 ;  /* 0x8000008d564e7221 */ /* 0x000fe40000000000 */
[C---:B------:R-:W-:Y:S01]  /*e030*/  FFMA R74, R30.reuse, R74, R99 ;  /* 0x0000004a1e4a7223 */ /* 0x040fe20000000063 */
[C---:B------:R-:W-:Y:S01]  /*e040*/  FFMA R76, R30.reuse, R76, R101 ;  /* 0x0000004c1e4c7223 */ /* 0x040fe20000000065 */
[----:B------:R-:W-:Y:S01]  /*e050*/  FFMA R78, R30, R78, R87 ;  /* 0x0000004e1e4e7223 */ /* 0x000fe20000000057 */
[----:B------:R-:W-:-:S04]  /*e060*/  FADD R80, R88, -R143 ;  /* 0x8000008f58507221 */ /* 0x000fc80000000000 */
[----:B------:R-:W-:Y:S01]  /*e070*/  FFMA R80, R30, R80, R89 ;  /* 0x000000501e507223 */ /* 0x000fe20000000059 */
[----:B------:R1:W-:Y:S01]  /*e080*/  STG.E desc[UR6][R2.64+0x84], R119 ;  /* 0x0000847702007986 */ /* 0x0003e2000c101906 */
[----:B0-----:R-:W-:-:S03]  /*e090*/  HFMA2 R18, -RZ, RZ, 0, 0 ;  /* 0x00000000ff127431 */ /* 0x001fc600000001ff */
        /* <DEDUP_REMOVED lines=35> */
.L_x_146:
        /* <DEDUP_REMOVED lines=13> */
.L_x_147:
        /* <DEDUP_REMOVED lines=89> */
[----:B------:R-:W-:Y:S01]  /*e930*/  FADD R34, R59, -R34 ;  /* 0x800000223b227221 */ /* 0x000fe20000000000 */
[----:B------:R-:W-:Y:S01]  /*e940*/  FADD R36, R61, -R36 ;  /* 0x800000243d247221 */ /* 0x000fe20000000000 */
[----:B------:R-:W-:Y:S01]  /*e950*/  FADD R38, R63, -R38 ;  /* 0x800000263f267221 */ /* 0x000fe20000000000 */
[----:B------:R-:W-:Y:S01]  /*e960*/  FADD R40, R65, -R40 ;  /* 0x8000002841287221 */ /* 0x000fe20000000000 */
[C---:B0-----:R-:W-:Y:S01]  /*e970*/  FFMA R18, R30.reuse, R34, R33 ;  /* 0x000000221e127223 */ /* 0x041fe20000000021 */
[----:B------:R-:W-:Y:S01]  /*e980*/  FADD R44, R69, -R44 ;  /* 0x8000002c452c7221 */ /* 0x000fe20000000000 */
[C---:B------:R-:W-:Y:S01]  /*e990*/  FFMA R34, R30.reuse, R36, R35 ;  /* 0x000000241e227223 */ /* 0x040fe20000000023 */
[C---:B------:R-:W-:Y:S01]  /*e9a0*/  FFMA R36, R30.reuse, R38, R37 ;  /* 0x000000261e247223 */ /* 0x040fe20000000025 */
[----:B------:R-:W-:Y:S01]  /*e9b0*/  FADD R38, R67, -R42 ;  /* 0x8000002a43267221 */ /* 0x000fe20000000000 */
[C---:B-1----:R-:W-:Y:S01]  /*e9c0*/  FFMA R22, R30.reuse, R40, R39 ;  /* 0x000000281e167223 */ /* 0x042fe20000000027 */
[----:B------:R-:W-:Y:S01]  /*e9d0*/  FADD R42, R71, -R46 ;  /* 0x8000002e472a7221 */ /* 0x000fe20000000000 */
[C---:B------:R-:W-:Y:S01]  /*e9e0*/  FFMA R40, R30.reuse, R44, R45 ;  /* 0x0000002c1e287223 */ /* 0x040fe2000000002d */
        /* <DEDUP_REMOVED lines=15> */
[----:B--2---:R-:W-:-:S04]  /*eae0*/  FADD R146, R151, -R146 ;  /* 0x8000009297927221 */ /* 0x004fc80000000000 */
[----:B------:R-:W-:Y:S01]  /*eaf0*/  FFMA R15, R13, R146, R60 ;  /* 0x000000920d0f7223 */ /* 0x000fe2000000003c */
[----:B---3--:R-:W-:-:S04]  /*eb00*/  FADD R132, R145, -R132 ;  /* 0x8000008491847221 */ /* 0x008fc80000000000 */
[----:B------:R0:W-:Y:S01]  /*eb10*/  STG.E desc[UR6][R2.64+0x80], R15 ;  /* 0x0000800f02007986 */ /* 0x0001e2000c101906 */
[----:B------:R-:W-:Y:S01]  /*eb20*/  FFMA R17, R13, R132, R64 ;  /* 0x000000840d117223 */ /* 0x000fe20000000040 */
[----:B----4-:R-:W-:-:S04]  /*eb30*/  FADD R134, R134, -R139 ;  /* 0x8000008b86867221 */ /* 0x010fc80000000000 */
[----:B0-----:R-:W-:Y:S01]  /*eb40*/  FFMA R15, R13, R134, R66 ;  /* 0x000000860d0f7223 */ /* 0x001fe20000000042 */
[----:B------:R-:W-:Y:S01]  /*eb50*/  FADD R124, R137, -R124 ;  /* 0x8000007c897c7221 */ /* 0x000fe20000000000 */
[----:B------:R0:W-:Y:S03]  /*eb60*/  STG.E desc[UR6][R2.64+0x90], R17 ;  /* 0x0000901102007986 */ /* 0x0001e6000c101906 */
[----:B------:R-:W-:Y:S01]  /*eb70*/  FFMA R19, R13, R124, R68 ;  /* 0x0000007c0d137223 */ /* 0x000fe20000000044 */
[----:B------:R1:W-:Y:S01]  /*eb80*/  STG.E desc[UR6][R2.64+0x9c], R15 ;  /* 0x00009c0f02007986 */ /* 0x0003e2000c101906 */
[----:B------:R-:W-:Y:S01]  /*eb90*/  FADD R122, R122, -R129 ;  /* 0x800000817a7a7221 */ /* 0x000fe20000000000 */
[----:B------:R-:W-:-:S03]  /*eba0*/  FADD R106, R121, -R106 ;  /* 0x8000006a796a7221 */ /* 0x000fc60000000000 */
[C---:B0-----:R-:W-:Y:S01]  /*ebb0*/  FFMA R17, R13.reuse, R122, R78 ;  /* 0x0000007a0d117223 */ /* 0x041fe2000000004e */
[----:B-1----:R-:W-:Y:S01]  /*ebc0*/  FFMA R15, R13, R106, R86 ;  /* 0x0000006a0d0f7223 */ /* 0x002fe20000000056 */
[----:B------:R0:W-:Y:S01]  /*ebd0*/  STG.E desc[UR6][R2.64+0xa0], R19 ;  /* 0x0000a01302007986 */ /* 0x0001e2000c101906 */
[----:B------:R-:W-:-:S03]  /*ebe0*/  FADD R144, R149, -R144 ;  /* 0x8000009095907221 */ /* 0x000fc60000000000 */
[----:B------:R-:W-:Y:S01]  /*ebf0*/  STG.E desc[UR6][R2.64+0xb0], R17 ;  /* 0x0000b01102007986 */ /* 0x000fe2000c101906 */
[----:B------:R-:W-:-:S03]  /*ec00*/  FFMA R119, R13, R144, R119 ;  /* 0x000000900d777223 */ /* 0x000fc60000000077 */
[----:B------:R1:W-:Y:S01]  /*ec10*/  STG.E desc[UR6][R2.64+0xc0], R15 ;  /* 0x0000c00f02007986 */ /* 0x0003e2000c101906 */
[----:B------:R-:W-:Y:S01]  /*ec20*/  FADD R87, R142, -R87 ;  /* 0x800000578e577221 */ /* 0x000fe20000000000 */
[----:B------:R-:W-:-:S03]  /*ec30*/  FADD R140, R147, -R140 ;  /* 0x8000008c938c7221 */ /* 0x000fc60000000000 */
[C---:B------:R-:W-:Y:S01]  /*ec40*/  FFMA R87, R13.reuse, R87, R62 ;  /* 0x000000570d577223 */ /* 0x040fe2000000003e */
[----:B------:R-:W-:Y:S01]  /*ec50*/  FFMA R107, R13, R140, R107 ;  /* 0x0000008c0d6b7223 */ /* 0x000fe2000000006b */
[----:B------:R-:W-:Y:S01]  /*ec60*/  FADD R138, R143, -R138 ;  /* 0x8000008a8f8a7221 */ /* 0x000fe20000000000 */
[----:B------:R-:W-:-:S03]  /*ec70*/  FADD R136, R141, -R136 ;  /* 0x800000888d887221 */ /* 0x000fc60000000000 */
[C---:B------:R-:W-:Y:S01]  /*ec80*/  FFMA R111, R13.reuse, R138, R111 ;  /* 0x0000008a0d6f7223 */ /* 0x040fe2000000006f */
[----:B------:R-:W-:Y:S01]  /*ec90*/  FFMA R105, R13, R136, R105 ;  /* 0x000000880d697223 */ /* 0x000fe20000000069 */
[----:B------:R-:W-:Y:S01]  /*eca0*/  STG.E desc[UR6][R2.64+0x84], R119 ;  /* 0x0000847702007986 */ /* 0x000fe2000c101906 */
[----:B------:R-:W-:Y:S01]  /*ecb0*/  FADD R135, R135, -R130 ;  /* 0x8000008287877221 */ /* 0x000fe20000000000 */
[----:B------:R-:W-:Y:S01]  /*ecc0*/  FADD R133, R133, -R128 ;  /* 0x8000008085857221 */ /* 0x000fe20000000000 */
[----:B------:R-:W-:Y:S02]  /*ecd0*/  FADD R131, R131, -R126 ;  /* 0x8000007e83837221 */ /* 0x000fe40000000000 */
[C---:B------:R-:W-:Y:S01]  /*ece0*/  FFMA R135, R13.reuse, R135, R72 ;  /* 0x000000870d877223 */ /* 0x040fe20000000048 */
[C---:B------:R-:W-:Y:S01]  /*ecf0*/  FFMA R133, R13.reuse, R133, R74 ;  /* 0x000000850d857223 */ /* 0x040fe2000000004a */
[----:B------:R-:W-:Y:S01]  /*ed00*/  FFMA R131, R13, R131, R76 ;  /* 0x000000830d837223 */ /* 0x000fe2000000004c */
[----:B------:R-:W-:Y:S01]  /*ed10*/  STG.E desc[UR6][R2.64+0x88], R87 ;  /* 0x0000885702007986 */ /* 0x000fe2000c101906 */
[----:B------:R-:W-:Y:S01]  /*ed20*/  FADD R127, R127, -R120 ;  /* 0x800000787f7f7221 */ /* 0x000fe20000000000 */
[----:B------:R-:W-:Y:S01]  /*ed30*/  FADD R125, R125, -R118 ;  /* 0x800000767d7d7221 */ /* 0x000fe20000000000 */
[----:B------:R-:W-:-:S02]  /*ed40*/  FADD R123, R123, -R116 ;  /* 0x800000747b7b7221 */ /* 0x000fc40000000000 */
[C---:B------:R-:W-:Y:S01]  /*ed50*/  FFMA R127, R13.reuse, R127, R80 ;  /* 0x0000007f0d7f7223 */ /* 0x040fe20000000050 */
[C---:B------:R-:W-:Y:S01]  /*ed60*/  FFMA R125, R13.reuse, R125, R82 ;  /* 0x0000007d0d7d7223 */ /* 0x040fe20000000052 */
[----:B------:R-:W-:Y:S01]  /*ed70*/  FFMA R123, R13, R123, R84 ;  /* 0x0000007b0d7b7223 */ /* 0x000fe20000000054 */
[----:B------:R-:W-:Y:S01]  /*ed80*/  STG.E desc[UR6][R2.64+0x8c], R107 ;  /* 0x00008c6b02007986 */ /* 0x000fe2000c101906 */
[----:B------:R-:W-:Y:S01]  /*ed90*/  FADD R114, R114, -R117 ;  /* 0x8000007572727221 */ /* 0x000fe20000000000 */
[----:B------:R-:W-:Y:S01]  /*eda0*/  FADD R115, R115, -R110 ;  /* 0x8000006e73737221 */ /* 0x000fe20000000000 */
[----:B------:R-:W-:Y:S02]  /*edb0*/  FADD R113, R113, -R108 ;  /* 0x8000006c71717221 */ /* 0x000fe40000000000 */
[C---:B0-----:R-:W-:Y:S01]  /*edc0*/  FFMA R19, R13.reuse, R114, R112 ;  /* 0x000000720d137223 */ /* 0x041fe20000000070 */
        /* <DEDUP_REMOVED lines=8> */
[C---:B-1----:R-:W-:Y:S01]  /*ee50*/  FFMA R15, R13.reuse, R100, R22 ;  /* 0x000000640d0f7223 */ /* 0x042fe20000000016 */
[----:B------:R-:W-:Y:S01]  /*ee60*/  FFMA R101, R13, R101, R38 ;  /* 0x000000650d657223 */ /* 0x000fe20000000026 */
[----:B------:R-:W-:Y:S01]  /*ee70*/  STG.E desc[UR6][R2.64+0x94], R111 ;  /* 0x0000946f02007986 */ /* 0x000fe2000c101906 */
[----:B------:R-:W-:Y:S02]  /*ee80*/  HFMA2 R18, -RZ, RZ, 0, 0 ;  /* 0x00000000ff127431 */ /* 0x000fe400000001ff */
        /* <DEDUP_REMOVED lines=8> */
[----:B------:R-:W-:Y:S04]  /*ef10*/  STG.E desc[UR6][R2.64+0x98], R105 ;  /* 0x0000986902007986 */ /* 0x000fe8000c101906 */
[----:B------:R-:W-:Y:S01]  /*ef20*/  STG.E desc[UR6][R2.64+0xa4], R135 ;  /* 0x0000a48702007986 */ /* 0x000fe2000c101906 */
        /* <DEDUP_REMOVED lines=39> */
.L_x_148:
[----:B------:R-:W-:Y:S02]  /*f1a0*/  ISETP.GT.U32.AND P2, PT, R15, R14, PT ;  /* 0x0000000e0f00720c */ /* 0x000fe40003f44070 */
[----:B------:R-:W-:Y:S02]  /*f1b0*/  IADD3 R28, PT, PT, R28, -0x4f9ffb7, RZ ;  /* 0xfb0600491c1c7810 */ /* 0x000fe40007ffe0ff */
[----:B------:R-:W-:Y:S02]  /*f1c0*/  MOV R22, RZ ;  /* 0x000000ff00167202 */ /* 0x000fe40000000f00 */
[----:B------:R-:W-:Y:S02]  /*f1d0*/  LOP3.LUT R29, R29, R28, RZ, 0x3c, !PT ;  /* 0x0000001c1d1d7212 */ /* 0x000fe400078e3cff */
[----:B-1----:R-:W-:-:S05]  /*f1e0*/  MOV R17, 0x1 ;  /* 0x0000000100117802 */ /* 0x002fca0000000f00 */
[----:B------:R-:W-:-:S05]  /*f1f0*/  @P2 LOP3.LUT R18, R29, R10, RZ, 0x3c, !PT ;  /* 0x0000000a1d122212 */ /* 0x000fca00078e3cff */
[----:B------:R-:W-:Y:S01]  /*f200*/  IMAD.HI.U32 R15, R16, R18, RZ ;  /* 0x00000012100f7227 */ /* 0x000fe200078e00ff */
        /* <DEDUP_REMOVED lines=10> */
.L_x_149:
        /* <DEDUP_REMOVED lines=36> */
[----:B------:R-:W3:Y:S04]  /*f4f0*/  LDG.E.CONSTANT R74, desc[UR6][R22.64+0x24] ;  /* 0x00002406164a7981 */ /* 0x000ee8000c1e9900 */
[----:B------:R-:W2:Y:S04]  /*f500*/  LDG.E.CONSTANT R43, desc[UR6][R18.64+0x20] ;  /* 0x00002006122b7981 */ /* 0x000ea8000c1e9900 */
        /* <DEDUP_REMOVED lines=75> */
[----:B--2---:R-:W-:-:S03]  /*f9c0*/  FADD R43, R43, -R68 ;  /* 0x800000442b2b7221 */ /* 0x004fc60000000000 */
[----:B------:R1:W5:Y:S01]  /*f9d0*/  LDG.E R141, desc[UR6][R2.64+0x17c] ;  /* 0x00017c06028d7981 */ /* 0x000362000c1e1900 */
[----:B---3--:R-:W-:Y:S01]  /*f9e0*/  FADD R45, R45, -R74 ;  /* 0x8000004a2d2d7221 */ /* 0x008fe20000000000 */
[----:B----4-:R-:W-:Y:S01]  /*f9f0*/  FADD R47, R47, -R78 ;  /* 0x8000004e2f2f7221 */ /* 0x010fe20000000000 */
[----:B------:R-:W-:Y:S01]  /*fa00*/  FADD R49, R49, -R82 ;  /* 0x8000005231317221 */ /* 0x000fe20000000000 */
[----:B------:R-:W-:Y:S01]  /*fa10*/  FADD R23, R61, -R128 ;  /* 0x800000803d177221 */ /* 0x000fe20000000000 */
[C---:B------:R-:W-:Y:S01]  /*fa20*/  FFMA R61, R6.reuse, R43, R72 ;  /* 0x0000002b063d7223 */ /* 0x040fe20000000048 */
[C---:B------:R-:W-:Y:S01]  /*fa30*/  FFMA R43, R6.reuse, R45, R76 ;  /* 0x0000002d062b7223 */ /* 0x040fe2000000004c */
[C---:B------:R-:W-:Y:S01]  /*fa40*/  FFMA R45, R6.reuse, R47, R80 ;  /* 0x0000002f062d7223 */ /* 0x040fe20000000050 */
[----:B------:R-:W-:Y:S01]  /*fa50*/  FFMA R47, R6, R49, R84 ;  /* 0x00000031062f7223 */ /* 0x000fe20000000054 */
[----:B------:R1:W5:Y:S01]  /*fa60*/  LDG.E R128, desc[UR6][R2.64+0x150] ;  /* 0x0001500602807981 */ /* 0x000362000c1e1900 */
[----:B------:R-:W-:Y:S01]  /*fa70*/  FADD R51, R51, -R86 ;  /* 0x8000005633337221 */ /* 0x000fe20000000000 */
[----:B------:R-:W-:-:S04]  /*fa80*/  FADD R53, R53, -R90 ;  /* 0x8000005a35357221 */ /* 0x000fc80000000000 */
[----:B------:R-:W-:Y:S01]  /*fa90*/  FFMA R49, R6, R53, R92 ;  /* 0x0000003506317223 */ /* 0x000fe2000000005c */
[----:B------:R-:W-:Y:S01]  /*faa0*/  FADD R55, R55, -R116 ;  /* 0x8000007437377221 */ /* 0x000fe20000000000 */
[----:B------:R-:W-:-:S04]  /*fab0*/  FADD R57, R57, -R120 ;  /* 0x8000007839397221 */ /* 0x000fc80000000000 */
[C---:B------:R-:W-:Y:S01]  /*fac0*/  FFMA R53, R6.reuse, R57, R122 ;  /* 0x0000003906357223 */ /* 0x040fe2000000007a */
        /* <DEDUP_REMOVED lines=25> */
[----:B------:R1:W5:Y:S01]  /*fc60*/  LDG.E R124, desc[UR6][R2.64+0x158] ;  /* 0x00015806027c7981 */ /* 0x000362000c1e1900 */
[----:B------:R-:W-:-:S03]  /*fc70*/  FFMA R57, R6, R19, R126 ;  /* 0x0000001306397223 */ /* 0x000fc6000000007e */
[----:B------:R1:W5:Y:S01]  /*fc80*/  LDG.E R126, desc[UR6][R2.64+0x154] ;  /* 0x00015406027e7981 */ /* 0x000362000c1e1900 */
[----:B------:R-:W-:-:S03]  /*fc90*/  FFMA R55, R6, R23, R130 ;  /* 0x0000001706377223 */ /* 0x000fc60000000082 */
[----:B------:R1:W5:Y:S01]  /*fca0*/  LDG.E R130, desc[UR6][R2.64+0x14c] ;  /* 0x00014c0602827981 */ /* 0x000362000c1e1900 */
        /* <DEDUP_REMOVED lines=23> */
.L_x_150:
[----:B------:R-:W-:Y:S02]  /*fe20*/  ISETP.GT.U32.AND P2, PT, R15, R14, PT ;  /* 0x0000000e0f00720c */ /* 0x000fe40003f44070 */
[----:B------:R-:W-:Y:S02]  /*fe30*/  MOV R15, RZ ;  /* 0x000000ff000f7202 */ /* 0x000fe40000000f00 */
[----:B------:R-:W-:-:S09]  /*fe40*/  MOV R22, 0x1 ;  /* 0x0000000100167802 */ /* 0x000fd20000000f00 */
[----:B------:R-:W-:Y:S01]  /*fe50*/  @P2 LOP3.LUT R18, R29, R20, RZ, 0x3c, !PT ;  /* 0x000000141d122212 */ /* 0x000fe200078e3cff */
        /* <DEDUP_REMOVED lines=10> */
.L_x_151:
[----:B------:R-:W-:Y:S01]  /*ff00*/  ISETP.GT.U32.AND P2, PT, R22, R14, PT ;  /* 0x0000000e1600720c */ /* 0x000fe20003f44070 */
[----:B------:R-:W-:-:S03]  /*ff10*/  IMAD.HI.U32 R9, R16, R18, RZ ;  /* 0x0000001210097227 */ /* 0x000fc600078e00ff */
[----:B------:R-:W-:Y:S02]  /*ff20*/  SEL R15, R26, R15, P2 ;  /* 0x0000000f1a0f7207 */ /* 0x000fe40001000000 */
[----:B------:R-:W-:-:S03]  /*ff30*/  IADD3 R9, PT, PT, -R9, RZ, RZ ;  /* 0x000000ff09097210 */ /* 0x000fc60007ffe1ff */
[----:B------:R-:W-:-:S04]  /*ff40*/  IMAD.HI.U32 R17, R16, R15, RZ ;  /* 0x0000000f10117227 */ /* 0x000fc800078e00ff */
[----:B------:R-:W-:Y:S01]  /*ff50*/  IMAD R9, R14, R9, R18 ;  /* 0x000000090e097224 */ /* 0x000fe200078e0212 */
[----:B------:R-:W-:-:S04]  /*ff60*/  IADD3 R17, PT, PT, -R17, RZ, RZ ;  /* 0x000000ff11117210 */ /* 0x000fc80007ffe1ff */
[----:B------:R-:W-:Y:S01]  /*ff70*/  ISETP.GE.U32.AND P2, PT, R9, R14, PT ;  /* 0x0000000e0900720c */ /* 0x000fe20003f46070 */
[----:B------:R-:W-:-:S05]  /*ff80*/  IMAD R15, R14, R17, R15 ;  /* 0x000000110e0f7224 */ /* 0x000fca00078e020f */
[----:B------:R-:W-:-:S07]  /*ff90*/  ISETP.GE.U32.AND P3, PT, R15, R14, PT ;  /* 0x0000000e0f00720c */ /* 0x000fce0003f66070 */
[----:B------:R-:W-:-:S04]  /*ffa0*/  @P2 IADD3 R9, PT, PT, -R14, R9, RZ ;  /* 0x000000090e092210 */ /* 0x000fc80007ffe1ff */
[----:B------:R-:W-:Y:S02]  /*ffb0*/  ISETP.GE.U32.AND P2, PT, R9, R14, PT ;  /* 0x0000000e0900720c */ /* 0x000fe40003f46070 */
[----:B------:R-:W-:-:S04]  /*ffc0*/  @P3 IADD3 R15, PT, PT, -R14, R15, RZ ;  /* 0x0000000f0e0f3210 */ /* 0x000fc80007ffe1ff */
[----:B------:R-:W-:-:S07]  /*ffd0*/  ISETP.GE.U32.AND P3, PT, R15, R14, PT ;  /* 0x0000000e0f00720c */ /* 0x000fce0003f66070 */
[----:B------:R-:W-:-:S04]  /*ffe0*/  @P2 IADD3 R9, PT, PT, -R14, R9, RZ ;  /* 0x000000090e092210 */ /* 0x000fc80007ffe1ff */
[----:B------:R-:W-:Y:S02]  /*fff0*/  SEL R23, R12, R9, !P0 ;  /* 0x000000090c177207 */ /* 0x000fe40004000000 */
[----:B------:R-:W-:Y:S02]  /*10000*/  @P3 IADD3 R15, PT, PT, -R14, R15, RZ ;  /* 0x0000000f0e0f3210 */ /* 0x000fe40007ffe1ff */
[----:B------:R-:W-:Y:S02]  /*10010*/  SHF.L.U32 R23, R23, 0x5, RZ ;  /* 0x0000000517177819 */ /* 0x000fe400000006ff */
[----:B------:R-:W-:-:S03]  /*10020*/  SEL R15, R12, R15, !P0 ;  /* 0x0000000f0c0f7207 */ /* 0x000fc60004000000 */
[----:B------:R-:W-:Y:S01]  /*10030*/  IMAD.WIDE.U32 R22, R23, 0x4, R4 ;  /* 0x0000000417167825 */ /* 0x000fe200078e0004 */
[----:B------:R-:W-:-:S04]  /*10040*/  SHF.L.U32 R15, R15, 0x5, RZ ;  /* 0x000000050f0f7819 */ /* 0x000fc800000006ff */
[----:B------:R-:W2:Y:S01]  /*10050*/  LDG.E.CONSTANT R92, desc[UR6][R22.64+0x14] ;  /* 0x00001406165c7981 */ /* 0x000ea2000c1e9900 */
[----:B------:R-:W-:-:S03]  /*10060*/  IMAD.WIDE.U32 R18, R15, 0x4, R4 ;  /* 0x000000040f127825 */ /* 0x000fc600078e0004 */
        /* <DEDUP_REMOVED lines=93> */
[----:B---3--:R-:W-:-:S04]  /*10640*/  FADD R90, R105, -R90 ;  /* 0x8000005a695a7221 */ /* 0x008fc80000000000 */
[----:B------:R-:W-:Y:S01]  /*10650*/  FFMA R105, R70, R90, R39 ;  /* 0x0000005a46697223 */ /* 0x000fe20000000027 */
[----:B----4-:R-:W-:-:S04]  /*10660*/  FADD R19, R65, -R52 ;  /* 0x8000003441137221 */ /* 0x010fc80000000000 */
[C---:B------:R-:W-:Y:S01]  /*10670*/  FFMA R19, R70.reuse, R19, R23 ;  /* 0x0000001346137223 */ /* 0x040fe20000000017 */
[----:B------:R0:W-:Y:S04]  /*10680*/  STG.E desc[UR6][R2.64+0x118], R105 ;  /* 0x0001186902007986 */ /* 0x0001e8000c101906 */
[----:B------:R0:W-:Y:S01]  /*10690*/  STG.E desc[UR6][R2.64+0x150], R19 ;  /* 0x0001501302007986 */ /* 0x0001e2000c101906 */
[----:B------:R-:W-:Y:S01]  /*106a0*/  FADD R116, R153, -R116 ;  /* 0x8000007499747221 */ /* 0x000fe20000000000 */
[----:B------:R-:W-:Y:S01]  /*106b0*/  FADD R122, R151, -R122 ;  /* 0x8000007a977a7221 */ /* 0x000fe20000000000 */
[----:B------:R-:W-:Y:S01]  /*106c0*/  FADD R120, R149, -R120 ;  /* 0x8000007895787221 */ /* 0x000fe20000000000 */
[----:B------:R-:W-:Y:S01]  /*106d0*/  FADD R118, R147, -R118 ;  /* 0x8000007693767221 */ /* 0x000fe20000000000 */
[C---:B-1----:R-:W-:Y:S01]  /*106e0*/  FFMA R111, R70.reuse, R116, R111 ;  /* 0x00000074466f7223 */ /* 0x042fe2000000006f */
[C---:B------:R-:W-:Y:S01]  /*106f0*/  FFMA R101, R70.reuse, R122, R101 ;  /* 0x0000007a46657223 */ /* 0x040fe20000000065 */
[C---:B------:R-:W-:Y:S01]  /*10700*/  FFMA R99, R70.reuse, R120, R99 ;  /* 0x0000007846637223 */ /* 0x040fe20000000063 */
[C---:B------:R-:W-:Y:S01]  /*10710*/  FFMA R97, R70.reuse, R118, R97 ;  /* 0x0000007646617223 */ /* 0x040fe20000000061 */
[----:B------:R-:W-:Y:S01]  /*10720*/  FADD R86, R109, -R86 ;  /* 0x800000566d567221 */ /* 0x000fe20000000000 */
[----:B------:R-:W-:Y:S01]  /*10730*/  FADD R88, R103, -R88 ;  /* 0x8000005867587221 */ /* 0x000fe20000000000 */
[----:B------:R-:W-:-:S02]  /*10740*/  FFMA R103, R70, R92, R37 ;  /* 0x0000005c46677223 */ /* 0x000fc40000000025 */
        /* <DEDUP_REMOVED lines=89> */
.L_x_152:
[----:B------:R-:W-:Y:S02]  /*10ce0*/  LOP3.LUT R91, R25, R28, RZ, 0x3c, !PT ;  /* 0x0000001c195b7212 */ /* 0x000fe400078e3cff */
        /* <DEDUP_REMOVED lines=13> */
.L_x_153:
[----:B------:R-:W-:Y:S02]  /*10dc0*/  ISETP.GT.U32.AND P3, PT, R25, R14, PT ;  /* 0x0000000e1900720c */ /* 0x000fe40003f64070 */
[----:B------:R-:W-:Y:S02]  /*10dd0*/  @P2 LOP3.LUT R6, R91, R10, RZ, 0x3c, !PT ;  /* 0x0000000a5b062212 */ /* 0x000fe400078e3cff */
        /* <DEDUP_REMOVED lines=83> */
[----:B--2---:R-:W-:-:S03]  /*11310*/  FADD R50, R38, -R65 ;  /* 0x8000004126327221 */ /* 0x004fc60000000000 */
[----:B------:R1:W5:Y:S01]  /*11320*/  LDG.E.CONSTANT R65, desc[UR6][R70.64+0x74] ;  /* 0x0000740646417981 */ /* 0x000362000c1e9900 */
[----:B0-----:R-:W-:Y:S01]  /*11330*/  FFMA R101, R30, R50, R101 ;  /* 0x000000321e657223 */ /* 0x001fe20000000065 */
[----:B---3--:R-:W-:-:S04]  /*11340*/  FADD R54, R54, -R95 ;  /* 0x8000005f36367221 */ /* 0x008fc80000000000 */
[----:B------:R-:W-:Y:S01]  /*11350*/  FFMA R97, R30, R54, R97 ;  /* 0x000000361e617223 */ /* 0x000fe20000000061 */
[----:B----4-:R-:W-:-:S04]  /*11360*/  FADD R58, R58, -R117 ;  /* 0x800000753a3a7221 */ /* 0x010fc80000000000 */
[----:B------:R-:W-:Y:S01]  /*11370*/  FFMA R103, R30, R58, R103 ;  /* 0x0000003a1e677223 */ /* 0x000fe20000000067 */
[----:B------:R-:W-:-:S04]  /*11380*/  FADD R60, R60, -R119 ;  /* 0x800000773c3c7221 */ /* 0x000fc80000000000 */
[----:B------:R-:W-:Y:S01]  /*11390*/  FFMA R105, R30, R60, R105 ;  /* 0x0000003c1e697223 */ /* 0x000fe20000000069 */
[----:B------:R-:W-:Y:S01]  /*113a0*/  FADD R50, R52, -R93 ;  /* 0x8000005d34327221 */ /* 0x000fe20000000000 */
[----:B------:R-:W-:-:S03]  /*113b0*/  FADD R52, R56, -R109 ;  /* 0x8000006d38347221 */ /* 0x000fc60000000000 */
[----:B------:R-:W-:Y:S01]  /*113c0*/  FFMA R50, R30, R50, R99 ;  /* 0x000000321e327223 */ /* 0x000fe20000000063 */
[----:B------:R-:W-:Y:S01]  /*113d0*/  FADD R54, R62, -R121 ;  /* 0x800000793e367221 */ /* 0x000fe20000000000 */
[----:B------:R-:W-:-:S03]  /*113e0*/  FFMA R52, R30, R52, R63 ;  /* 0x000000341e347223 */ /* 0x000fc6000000003f */
[----:B------:R-:W-:Y:S01]  /*113f0*/  FFMA R54, R30, R54, R107 ;  /* 0x000000361e367223 */ /* 0x000fe2000000006b */
[----:B------:R-:W-:Y:S01]  /*11400*/  FADD R6, R6, -R43 ;  /* 0x8000002b06067221 */ /* 0x000fe20000000000 */
[----:B------:R1:W-:Y:S03]  /*11410*/  STG.E desc[UR6][R2.64+0x104], R101 ;  /* 0x0001046502007986 */ /* 0x0003e6000c101906 */
[----:B------:R-:W-:Y:S01]  /*11420*/  FFMA R38, R30, R6, R111 ;  /* 0x000000061e267223 */ /* 0x000fe2000000006f */
[----:B------:R1:W5:Y:S01]  /*11430*/  LDG.E.CONSTANT R43, desc[UR6][R70.64+0x7c] ;  /* 0x00007c06462b7981 */ /* 0x000362000c1e9900 */
[----:B------:R-:W-:Y:S01]  /*11440*/  FADD R56, R64, -R123 ;  /* 0x8000007b40387221 */ /* 0x000fe20000000000 */
[----:B------:R-:W-:-:S03]  /*11450*/  FADD R66, R66, -R125 ;  /* 0x8000007d42427221 */ /* 0x000fc60000000000 */
        /* <DEDUP_REMOVED lines=47> */
.L_x_154:
        /* <DEDUP_REMOVED lines=13> */
.L_x_155:
        /* <DEDUP_REMOVED lines=39> */
[----:B-1----:R-:W4:Y:S04]  /*11a90*/  LDG.E.CONSTANT R71, desc[UR6][R6.64+0x58] ;  /* 0x0000580606477981 */ /* 0x002f28000c1e9900 */
        /* <DEDUP_REMOVED lines=52> */
[C---:B------:R-:W-:Y:S01]  /*11de0*/  FFMA R10, R30.reuse, R18, R9 ;  /* 0x000000121e0a7223 */ /* 0x040fe20000000009 */
[----:B------:R-:W-:Y:S01]  /*11df0*/  FADD R110, R83, -R42 ;  /* 0x8000002a536e7221 */ /* 0x000fe20000000000 */
[----:B------:R-:W-:Y:S01]  /*11e00*/  FADD R46, R87, -R46 ;  /* 0x8000002e572e7221 */ /* 0x000fe20000000000 */
[C---:B------:R-:W-:Y:S01]  /*11e10*/  FFMA R42, R30.reuse, R48, R113 ;  /* 0x000000301e2a7223 */ /* 0x040fe20000000071 */
[C---:B0-----:R-:W-:Y:S01]  /*11e20*/  FFMA R4, R30.reuse, R36, R37 ;  /* 0x000000241e047223 */ /* 0x041fe20000000025 */
        /* <DEDUP_REMOVED lines=23> */
[C---:B0-----:R-:W-:Y:S01]  /*11fa0*/  FFMA R5, R13.reuse, R96, R54 ;  /* 0x000000600d057223 */ /* 0x041fe20000000036 */
        /* <DEDUP_REMOVED lines=10> */
[----:B------:R1:W-:Y:S04]  /*12050*/  STG.E desc[UR6][R2.64+0x120], R7 ;  /* 0x0001200702007986 */ /* 0x0003e8000c101906 */
[----:B------:R2:W-:Y:S01]  /*12060*/  STG.E desc[UR6][R2.64+0x140], R5 ;  /* 0x0001400502007986 */ /* 0x0005e2000c101906 */
[----:B------:R-:W-:Y:S01]  /*12070*/  FADD R78, R78, -R99 ;  /* 0x800000634e4e7221 */ /* 0x000fe20000000000 */
[C---:B0-----:R-:W-:Y:S01]  /*12080*/  FFMA R9, R13.reuse, R86, R58 ;  /* 0x000000560d097223 */ /* 0x041fe2000000003a */
[----:B------:R-:W-:Y:S02]  /*12090*/  FADD R66, R66, -R71 ;  /* 0x8000004742427221 */ /* 0x000fe40000000000 */
[C---:B-1----:R-:W-:Y:S02]  /*120a0*/  FFMA R7, R13.reuse, R78, R62 ;  /* 0x0000004e0d077223 */ /* 0x042fe4000000003e */
[C---:B--2---:R-:W-:Y:S01]  /*120b0*/  FFMA R5, R13.reuse, R66, R4 ;  /* 0x000000420d057223 */ /* 0x044fe20000000004 */
[----:B------:R-:W-:Y:S01]  /*120c0*/  FFMA R29, R30, R26, R29 ;  /* 0x0000001a1e1d7223 */ /* 0x000fe2000000001d */
[----:B------:R-:W-:Y:S01]  /*120d0*/  FADD R114, R114, -R145 ;  /* 0x8000009172727221 */ /* 0x000fe20000000000 */
[----:B------:R-:W-:Y:S03]  /*120e0*/  STG.E desc[UR6][R2.64+0x130], R9 ;  /* 0x0001300902007986 */ /* 0x000fe6000c101906 */
[----:B------:R-:W-:Y:S01]  /*120f0*/  FFMA R101, R13, R114, R101 ;  /* 0x000000720d657223 */ /* 0x000fe20000000065 */
[----:B------:R0:W-:Y:S01]  /*12100*/  STG.E desc[UR6][R2.64+0x144], R7 ;  /* 0x0001440702007986 */ /* 0x0001e2000c101906 */
[----:B------:R-:W-:-:S03]  /*12110*/  FADD R118, R118, -R149 ;  /* 0x8000009576767221 */ /* 0x000fc60000000000 */
[----:B------:R1:W-:Y:S01]  /*12120*/  STG.E desc[UR6][R2.64+0x158], R5 ;  /* 0x0001580502007986 */ /* 0x0003e2000c101906 */
        /* <DEDUP_REMOVED lines=27> */
[----:B------:R-:W-:-:S04]  /*122e0*/  FADD R61, R64, -R61 ;  /* 0x8000003d403d7221 */ /* 0x000fc80000000000 */
        /* <DEDUP_REMOVED lines=14> */
[C---:B-1----:R-:W-:Y:S01]  /*123d0*/  FFMA R5, R13.reuse, R0, R10 ;  /* 0x000000000d057223 */ /* 0x042fe2000000000a */
[C---:B------:R-:W-:Y:S01]  /*123e0*/  FFMA R137, R13.reuse, R137, R18 ;  /* 0x000000890d897223 */ /* 0x040fe20000000012 */
[----:B------:R-:W-:Y:S01]  /*123f0*/  FFMA R11, R13, R106, R17 ;  /* 0x0000006a0d0b7223 */ /* 0x000fe20000000011 */
[----:B------:R-:W-:-:S04]  /*12400*/  FADD R104, R141, -R104 ;  /* 0x800000688d687221 */ /* 0x000fc80000000000 */
        /* <DEDUP_REMOVED lines=19> */
[----:B------:R-:W-:Y:S01]  /*12540*/  STG.E desc[UR6][R2.64+0x17c], R13 ;  /* 0x00017c0d02007986 */ /* 0x000fe2000c101906 */
[----:B------:R-:W-:Y:S05]  /*12550*/  EXIT ;  /* 0x000000000000794d */ /* 0x000fea0003800000 */
.L_x_131:
[----:B01----:R-:W0:Y:S01]  /*12560*/  LDC.64 R2, c[0x0][0x3b8] ;  /* 0x0000ee00ff027b82 */ /* 0x003e220000000a00 */
        /* <DEDUP_REMOVED lines=8> */
[----:B------:R-:W5:Y:S04]  /*125f0*/  LDG.E R30, desc[UR6][R2.64] ;  /* 0x00000006021e7981 */ /* 0x000f68000c1e1900 */
[----:B------:R-:W5:Y:S04]  /*12600*/  LDG.E R27, desc[UR6][R2.64+0x4] ;  /* 0x00000406021b7981 */ /* 0x000f68000c1e1900 */
[----:B------:R-:W5:Y:S04]  /*12610*/  LDG.E R45, desc[UR6][R2.64+0xc] ;  /* 0x00000c06022d7981 */ /* 0x000f68000c1e1900 */
[----:B------:R-:W5:Y:S04]  /*12620*/  LDG.E R66, desc[UR6][R2.64+0x8] ;  /* 0x0000080602427981 */ /* 0x000f68000c1e1900 */
[----:B------:R-:W5:Y:S04]  /*12630*/  LDG.E R100, desc[UR6][R2.64+0x1c] ;  /* 0x00001c0602647981 */ /* 0x000f68000c1e1900 */
[----:B------:R-:W5:Y:S04]  /*12640*/  LDG.E.CONSTANT R91, desc[UR6][R4.64+0x2c] ;  /* 0x00002c06045b7981 */ /* 0x000f68000c1e9900 */
[----:B------:R-:W5:Y:S04]  /*12650*/  LDG.E R116, desc[UR6][R2.64+0x34] ;  /* 0x0000340602747981 */ /* 0x000f68000c1e1900 */
[----:B------:R-:W5:Y:S04]  /*12660*/  LDG.E R81, desc[UR6][R2.64+0x2c] ;  /* 0x00002c0602517981 */ /* 0x000f68000c1e1900 */
[----:B------:R-:W5:Y:S04]  /*12670*/  LDG.E.CONSTANT R77, desc[UR6][R4.64+0x48] ;  /* 0x00004806044d7981 */ /* 0x000f68000c1e9900 */
[----:B------:R-:W5:Y:S04]  /*12680*/  LDG.E.CONSTANT R52, desc[UR6][R4.64+0x14] ;  /* 0x0000140604347981 */ /* 0x000f68000c1e9900 */
[----:B------:R-:W5:Y:S04]  /*12690*/  LDG.E.CONSTANT R61, desc[UR6][R4.64+0x30] ;  /* 0x00003006043d7981 */ /* 0x000f68000c1e9900 */
[----:B------:R-:W5:Y:S04]  /*126a0*/  LDG.E R96, desc[UR6][R2.64+0x48] ;  /* 0x0000480602607981 */ /* 0x000f68000c1e1900 */
[----:B------:R-:W5:Y:S04]  /*126b0*/  LDG.E R47, desc[UR6][R2.64+0x14] ;  /* 0x00001406022f7981 */ /* 0x000f68000c1e1900 */
[----:B------:R-:W5:Y:S04]  /*126c0*/  LDG.E R118, desc[UR6][R2.64+0x30] ;  /* 0x0000300602767981 */ /* 0x000f68000c1e1900 */
[----:B------:R-:W5:Y:S04]  /*126d0*/  LDG.E.CONSTANT R38, desc[UR6][R4.64+0x10] ;  /* 0x0000100604267981 */ /* 0x000f68000c1e9900 */
[----:B------:R-:W5:Y:S04]  /*126e0*/  LDG.E.CONSTANT R79, desc[UR6][R4.64+0x44] ;  /* 0x00004406044f7981 */ /* 0x000f68000c1e9900 */
[----:B------:R-:W5:Y:S04]  /*126f0*/  LDG.E R68, desc[UR6][R2.64+0x10] ;  /* 0x0000100602447981 */ /* 0x000f68000c1e1900 */
[----:B------:R-:W5:Y:S04]  /*12700*/  LDG.E.CONSTANT R40, desc[UR6][R4.64+0x18] ;  /* 0x0000180604287981 */ /* 0x000f68000c1e9900 */
[----:B------:R-:W5:Y:S04]  /*12710*/  LDG.E R98, desc[UR6][R2.64+0x44] ;  /* 0x0000440602627981 */ /* 0x000f68000c1e1900 */
[----:B------:R-:W5:Y:S04]  /*12720*/  LDG.E.CONSTANT R74, desc[UR6][R4.64+0x20] ;  /* 0x00002006044a7981 */ /* 0x000f68000c1e9900 */
[----:B------:R-:W5:Y:S04]  /*12730*/  LDG.E.CONSTANT R57, desc[UR6][R4.64+0x5c] ;  /* 0x00005c0604397981 */ /* 0x000f68000c1e9900 */
[----:B------:R-:W5:Y:S04]  /*12740*/  LDG.E.CONSTANT R59, desc[UR6][R4.64+0x58] ;  /* 0x00005806043b7981 */ /* 0x000f68000c1e9900 */
[----:B------:R-:W5:Y:S04]  /*12750*/  LDG.E R72, desc[UR6][R2.64+0x18] ;  /* 0x0000180602487981 */ /* 0x000f68000c1e1900 */
[----:B------:R-:W5:Y:S04]  /*12760*/  LDG.E R102, desc[UR6][R2.64+0x20] ;  /* 0x0000200602667981 */ /* 0x000f68000c1e1900 */
[----:B------:R-:W5:Y:S04]  /*12770*/  LDG.E R60, desc[UR6][R2.64+0x5c] ;  /* 0x00005c06023c7981 */ /* 0x000f68000c1e1900 */
        /* <DEDUP_REMOVED lines=33> */
[----:B------:R-:W5:Y:S01]  /*12990*/  LDG.E R7, desc[UR6][R2.64+0x100] ;  /* 0x0001000602077981 */ /* 0x000f62000c1e1900 */
[----:B------:R-:W-:-:S03]  /*129a0*/  FMUL R35, R8, R15 ;  /* 0x0000000f08237220 */ /* 0x000fc60000400000 */
[----:B------:R-:W5:Y:S01]  /*129b0*/  LDG.E R11, desc[UR6][R2.64+0x88] ;  /* 0x00008806020b7981 */ /* 0x000f62000c1e1900 */
[----:B------:R-:W-:-:S03]  /*129c0*/  FMUL R43, R8, R13 ;  /* 0x0000000d082b7220 */ /* 0x000fc60000400000 */
[----:B------:R-:W5:Y:S01]  /*129d0*/  LDG.E R10, desc[UR6][R2.64+0x104] ;  /* 0x00010406020a7981 */ /* 0x000f62000c1e1900 */
[----:B------:R-:W-:-:S03]  /*129e0*/  FMUL R31, R0, R35 ;  /* 0x00000023001f7220 */ /* 0x000fc60000400000 */
[----:B------:R-:W5:Y:S01]  /*129f0*/  LDG.E R5, desc[UR6][R2.64+0x8c] ;  /* 0x00008c0602057981 */ /* 0x000f62000c1e1900 */
[----:B------:R-:W-:-:S03]  /*12a00*/  FMUL R37, R0, R43 ;  /* 0x0000002b00257220 */ /* 0x000fc60000400000 */
[----:B------:R-:W5:Y:S04]  /*12a10*/  LDG.E R4, desc[UR6][R2.64+0x108] ;  /* 0x0001080602047981 */ /* 0x000f68000c1e1900 */
[----:B------:R-:W5:Y:S04]  /*12a20*/  LDG.E R9, desc[UR6][R2.64+0x84] ;  /* 0x0000840602097981 */ /* 0x000f68000c1e1900 */
[----:B------:R-:W5:Y:S04]  /*12a30*/  LDG.E R14, desc[UR6][R2.64+0x90] ;  /* 0x00009006020e7981 */ /* 0x000f68000c1e1900 */
[----:B------:R-:W5:Y:S04]  /*12a40*/  LDG.E R15, desc[UR6][R2.64+0x110] ;  /* 0x00011006020f7981 */ /* 0x000f68000c1e1900 */
[----:B------:R-:W5:Y:S04]  /*12a50*/  LDG.E R19, desc[UR6][R2.64+0x94] ;  /* 0x0000940602137981 */ /* 0x000f68000c1e1900 */
[----:B------:R-:W5:Y:S01]  /*12a60*/  LDG.E R16, desc[UR6][R2.64+0x114] ;  /* 0x0001140602107981 */ /* 0x000f62000c1e1900 */
[----:B--2---:R-:W-:Y:S01]  /*12a70*/  FADD R13, R25, -R25 ;  /* 0x80000019190d7221 */ /* 0x004fe20000000000 */
[----:B------:R-:W-:-:S02]  /*12a80*/  FMUL R25, R80, R35 ;  /* 0x0000002350197220 */ /* 0x000fc40000400000 */
[----:B------:R-:W2:Y:S01]  /*12a90*/  LDG.E R18, desc[UR6][R2.64+0x98] ;  /* 0x0000980602127981 */ /* 0x000ea2000c1e1900 */
[----:B---3--:R-:W-:Y:S01]  /*12aa0*/  FADD R8, R33, -R33 ;  /* 0x8000002121087221 */ /* 0x008fe20000000000 */
[----:B----4-:R-:W-:Y:S01]  /*12ab0*/  FADD R54, R54, -R54 ;  /* 0x8000003636367221 */ /* 0x010fe20000000000 */
[----:B------:R-:W-:Y:S01]  /*12ac0*/  FMUL R80, R80, R43 ;  /* 0x0000002b50507220 */ /* 0x000fe20000400000 */
[----:B------:R-:W3:Y:S04]  /*12ad0*/  LDG.E R0, desc[UR6][R2.64+0x118] ;  /* 0x0001180602007981 */ /* 0x000ee8000c1e1900 */
[----:B------:R-:W4:Y:S01]  /*12ae0*/  LDG.E R50, desc[UR6][R2.64+0x9c] ;  /* 0x00009c0602327981 */ /* 0x000f22000c1e1900 */
[----:B-----5:R-:W-:-:S03]  /*12af0*/  FADD R51, R51, -R51 ;  /* 0x8000003333337221 */ /* 0x020fc60000000000 */
[----:B------:R-:W5:Y:S04]  /*12b00*/  LDG.E R44, desc[UR6][R2.64+0x120] ;  /* 0x00012006022c7981 */ /* 0x000f68000c1e1900 */
[----:B------:R-:W5:Y:S04]  /*12b10*/  LDG.E R48, desc[UR6][R2.64+0xa0] ;  /* 0x0000a00602307981 */ /* 0x000f68000c1e1900 */
[----:B------:R-:W5:Y:S01]  /*12b20*/  LDG.E R84, desc[UR6][R2.64+0xb0] ;  /* 0x0000b00602547981 */ /* 0x000f62000c1e1900 */
[----:B------:R-:W-:-:S03]  /*12b30*/  FFMA R30, R31, R13, R30 ;  /* 0x0000000d1f1e7223 */ /* 0x000fc6000000001e */
[----:B------:R-:W5:Y:S01]  /*12b40*/  LDG.E R78, desc[UR6][R2.64+0xb4] ;  /* 0x0000b406024e7981 */ /* 0x000f62000c1e1900 */
[----:B------:R-:W-:Y:S01]  /*12b50*/  FFMA R30, R13, R37, R30 ;  /* 0x000000250d1e7223 */ /* 0x000fe2000000001e */
[----:B------:R-:W-:Y:S02]  /*12b60*/  FFMA R27, R31, R8, R27 ;  /* 0x000000081f1b7223 */ /* 0x000fe4000000001b */
[----:B------:R-:W5:Y:S01]  /*12b70*/  LDG.E R86, desc[UR6][R2.64+0x12c] ;  /* 0x00012c0602567981 */ /* 0x000f62000c1e1900 */
[----:B------:R-:W-:Y:S01]  /*12b80*/  FFMA R34, R13, R25, R30 ;  /* 0x000000190d227223 */ /* 0x000fe2000000001e */
[----:B------:R-:W-:Y:S01]  /*12b90*/  FFMA R45, R31, R54, R45 ;  /* 0x000000361f2d7223 */ /* 0x000fe2000000002d */
[----:B------:R-:W-:Y:S01]  /*12ba0*/  FFMA R33, R8, R37, R27 ;  /* 0x0000002508217223 */ /* 0x000fe2000000001b */
[CC--:B------:R-:W-:Y:S01]  /*12bb0*/  FMUL R27, R70.reuse, R35.reuse ;  /* 0x00000023461b7220 */ /* 0x0c0fe20000400000 */
[C---:B------:R-:W-:Y:S01]  /*12bc0*/  FMUL R30, R17.reuse, R35 ;  /* 0x00000023111e7220 */ /* 0x040fe20000400000 */
[-C--:B------:R-:W-:Y:S01]  /*12bd0*/  FMUL R70, R70, R43.reuse ;  /* 0x0000002b46467220 */ /* 0x080fe20000400000 */
[----:B------:R-:W-:Y:S01]  /*12be0*/  FMUL R17, R17, R43 ;  /* 0x0000002b11117220 */ /* 0x000fe20000400000 */
[-C--:B------:R-:W-:Y:S01]  /*12bf0*/  FFMA R43, R13, R80.reuse, R34 ;  /* 0x000000500d2b7223 */ /* 0x080fe20000000022 */
[----:B------:R-:W-:Y:S01]  /*12c00*/  FFMA R45, R54, R37, R45 ;  /* 0x00000025362d7223 */ /* 0x000fe2000000002d */
[----:B------:R-:W-:Y:S01]  /*12c10*/  FADD R34, R36, -R36 ;  /* 0x8000002424227221 */ /* 0x000fe20000000000 */
[----:B------:R-:W-:Y:S01]  /*12c20*/  FFMA R100, R31, R51, R100 ;  /* 0x000000331f647223 */ /* 0x000fe20000000064 */
[----:B------:R-:W-:Y:S01]  /*12c30*/  FADD R63, R63, -R63 ;  /* 0x8000003f3f3f7221 */ /* 0x000fe20000000000 */
[CC--:B------:R-:W-:Y:S01]  /*12c40*/  FFMA R45, R54.reuse, R25.reuse, R45 ;  /* 0x00000019362d7223 */ /* 0x0c0fe2000000002d */
[----:B------:R0:W-:Y:S03]  /*12c50*/  STG.E desc[UR6][R2.64], R43 ;  /* 0x0000002b02007986 */ /* 0x0001e6000c101906 */
[----:B------:R-:W-:Y:S01]  /*12c60*/  FFMA R45, R54, R80, R45 ;  /* 0x00000050362d7223 */ /* 0x000fe2000000002d */
[----:B------:R-:W-:Y:S01]  /*12c70*/  FFMA R33, R8, R25, R33 ;  /* 0x0000001908217223 */ /* 0x000fe20000000021 */
[----:B------:R-:W5:Y:S04]  /*12c80*/  LDG.E R36, desc[UR6][R2.64+0xa4] ;  /* 0x0000a40602247981 */ /* 0x000f68000c1e1900 */
[----:B------:R-:W5:Y:S01]  /*12c90*/  LDG.E R108, desc[UR6][R2.64+0xcc] ;  /* 0x0000cc06026c7981 */ /* 0x000f62000c1e1900 */
[----:B0-----:R-:W-:-:S03]  /*12ca0*/  FFMA R43, R31, R34, R66 ;  /* 0x000000221f2b7223 */ /* 0x001fc60000000042 */
[----:B------:R0:W-:Y:S01]  /*12cb0*/  STG.E desc[UR6][R2.64+0xc], R45 ;  /* 0x00000c2d02007986 */ /* 0x0001e2000c101906 */
[CC--:B------:R-:W-:Y:S01]  /*12cc0*/  FFMA R43, R34.reuse, R37.reuse, R43 ;  /* 0x00000025222b7223 */ /* 0x0c0fe2000000002b */
[----:B------:R-:W-:Y:S01]  /*12cd0*/  FFMA R100, R51, R37, R100 ;  /* 0x0000002533647223 */ /* 0x000fe20000000064 */
[----:B------:R-:W-:Y:S01]  /*12ce0*/  FFMA R116, R31, R63, R116 ;  /* 0x0000003f1f747223 */ /* 0x000fe20000000074 */
[----:B------:R-:W-:Y:S01]  /*12cf0*/  FADD R77, R77, -R77 ;  /* 0x8000004d4d4d7221 */ /* 0x000fe20000000000 */
[-C--:B------:R-:W-:Y:S01]  /*12d00*/  FFMA R43, R34, R25.reuse, R43 ;  /* 0x00000019222b7223 */ /* 0x080fe2000000002b */
[----:B------:R-:W-:Y:S01]  /*12d10*/  FADD R52, R52, -R52 ;  /* 0x8000003434347221 */ /* 0x000fe20000000000 */
[----:B------:R-:W-:Y:S01]  /*12d20*/  FADD R61, R61, -R61 ;  /* 0x8000003d3d3d7221 */ /* 0x000fe20000000000 */
[-C--:B------:R-:W-:Y:S01]  /*12d30*/  FFMA R49, R8, R80.reuse, R33 ;  /* 0x0000005008317223 */ /* 0x080fe20000000021 */
[----:B------:R-:W5:Y:S01]  /*12d40*/  LDG.E R66, desc[UR6][R2.64+0xc8] ;  /* 0x0000c80602427981 */ /* 0x000f62000c1e1900 */
[----:B0-----:R-:W-:Y:S01]  /*12d50*/  FADD R45, R88, -R88 ;  /* 0x80000058582d7221 */ /* 0x001fe20000000000 */
[----:B------:R-:W-:Y:S01]  /*12d60*/  FADD R88, R91, -R91 ;  /* 0x8000005b5b587221 */ /* 0x000fe20000000000 */
[----:B------:R-:W-:Y:S01]  /*12d70*/  FFMA R83, R34, R80, R43 ;  /* 0x0000005022537223 */ /* 0x000fe2000000002b */
[----:B------:R-:W-:Y:S01]  /*12d80*/  FFMA R100, R51, R25, R100 ;  /* 0x0000001933647223 */ /* 0x000fe20000000064 */
[----:B------:R-:W-:Y:S01]  /*12d90*/  FFMA R116, R63, R37, R116 ;  /* 0x000000253f747223 */ /* 0x000fe20000000074 */
[C---:B------:R-:W-:Y:S01]  /*12da0*/  FFMA R81, R31.reuse, R88, R81 ;  /* 0x000000581f517223 */ /* 0x040fe20000000051 */
[C---:B------:R-:W-:Y:S01]  /*12db0*/  FFMA R96, R31.reuse, R77, R96 ;  /* 0x0000004d1f607223 */ /* 0x040fe20000000060 */
[----:B------:R0:W-:Y:S02]  /*12dc0*/  STG.E desc[UR6][R2.64+0x8], R83 ;  /* 0x0000085302007986 */ /* 0x0001e4000c101906 */
[----:B------:R-:W-:Y:S01]  /*12dd0*/  FFMA R81, R88, R37, R81 ;  /* 0x0000002558517223 */ /* 0x000fe20000000051 */
[C---:B------:R-:W-:Y:S01]  /*12de0*/  FFMA R47, R31.reuse, R52, R47 ;  /* 0x000000341f2f7223 */ /* 0x040fe2000000002f */
[----:B------:R-:W-:Y:S01]  /*12df0*/  FFMA R118, R31, R61, R118 ;  /* 0x0000003d1f767223 */ /* 0x000fe20000000076 */
[----:B------:R-:W-:Y:S01]  /*12e00*/  FADD R35, R38, -R38 ;  /* 0x8000002626237221 */ /* 0x000fe20000000000 */
[-C--:B------:R-:W-:Y:S01]  /*12e10*/  FFMA R116, R63, R25.reuse, R116 ;  /* 0x000000193f747223 */ /* 0x080fe20000000074 */
[----:B------:R-:W-:Y:S01]  /*12e20*/  FFMA R81, R88, R25, R81 ;  /* 0x0000001958517223 */ /* 0x000fe20000000051 */
[----:B------:R-:W-:Y:S01]  /*12e30*/  FADD R79, R79, -R79 ;  /* 0x8000004f4f4f7221 */ /* 0x000fe20000000000 */
[----:B------:R1:W-:Y:S01]  /*12e40*/  STG.E desc[UR6][R2.64+0x4], R49 ;  /* 0x0000043102007986 */ /* 0x0003e2000c101906 */
[-C--:B0-----:R-:W-:Y:S01]  /*12e50*/  FFMA R83, R51, R80.reuse, R100 ;  /* 0x0000005033537223 */ /* 0x081fe20000000064 */
[-C--:B------:R-:W-:Y:S01]  /*12e60*/  FFMA R96, R77, R37.reuse, R96 ;  /* 0x000000254d607223 */ /* 0x080fe20000000060 */
[-C--:B------:R-:W-:Y:S01]  /*12e70*/  FFMA R47, R52, R37.reuse, R47 ;  /* 0x00000025342f7223 */ /* 0x080fe2000000002f */
[----:B------:R-:W-:Y:S01]  /*12e80*/  FFMA R118, R61, R37, R118 ;  /* 0x000000253d767223 */ /* 0x000fe20000000076 */
[C---:B------:R-:W-:Y:S01]  /*12e90*/  FFMA R68, R31.reuse, R35, R68 ;  /* 0x000000231f447223 */ /* 0x040fe20000000044 */
[----:B------:R0:W-:Y:S01]  /*12ea0*/  STG.E desc[UR6][R2.64+0x1c], R83 ;  /* 0x00001c5302007986 */ /* 0x0001e2000c101906 */
[----:B------:R-:W-:Y:S01]  /*12eb0*/  FADD R33, R40, -R40 ;  /* 0x8000002828217221 */ /* 0x000fe20000000000 */
[-C--:B------:R-:W-:Y:S01]  /*12ec0*/  FFMA R81, R88, R80.reuse, R81 ;  /* 0x0000005058517223 */ /* 0x080fe20000000051 */
[----:B------:R-:W-:Y:S01]  /*12ed0*/  FFMA R98, R31, R79, R98 ;  /* 0x0000004f1f627223 */ /* 0x000fe20000000062 */
[-C--:B------:R-:W-:Y:S01]  /*12ee0*/  FFMA R96, R77, R25.reuse, R96 ;  /* 0x000000194d607223 */ /* 0x080fe20000000060 */
[-C--:B------:R-:W-:Y:S01]  /*12ef0*/  FFMA R47, R52, R25.reuse, R47 ;  /* 0x00000019342f7223 */ /* 0x080fe2000000002f */
[----:B-1----:R-:W-:Y:S01]  /*12f00*/  FADD R49, R74, -R74 ;  /* 0x8000004a4a317221 */ /* 0x002fe20000000000 */
[----:B------:R-:W-:Y:S01]  /*12f10*/  FFMA R118, R61, R25, R118 ;  /* 0x000000193d767223 */ /* 0x000fe20000000076 */
[----:B------:R-:W-:Y:S01]  /*12f20*/  FFMA R68, R35, R37, R68 ;  /* 0x0000002523447223 */ /* 0x000fe20000000044 */
[----:B------:R-:W5:Y:S01]  /*12f30*/  LDG.E R100, desc[UR6][R2.64+0xdc] ;  /* 0x0000dc0602647981 */ /* 0x000f62000c1e1900 */
[----:B------:R-:W-:Y:S01]  /*12f40*/  FADD R57, R57, -R57 ;  /* 0x8000003939397221 */ /* 0x000fe20000000000 */
[----:B0-----:R-:W-:-:S02]  /*12f50*/  FFMA R83, R63, R80, R116 ;  /* 0x000000503f537223 */ /* 0x001fc40000000074 */
[----:B------:R-:W5:Y:S01]  /*12f60*/  LDG.E R128, desc[UR6][R2.64+0xf4] ;  /* 0x0000f40602807981 */ /* 0x000f62000c1e1900 */
[----:B------:R-:W-:Y:S01]  /*12f70*/  FADD R59, R59, -R59 ;  /* 0x8000003b3b3b7221 */ /* 0x000fe20000000000 */
[----:B------:R-:W-:Y:S02]  /*12f80*/  FFMA R98, R79, R37, R98 ;  /* 0x000000254f627223 */ /* 0x000fe40000000062 */
[----:B------:R0:W-:Y:S01]  /*12f90*/  STG.E desc[UR6][R2.64+0x34], R83 ;  /* 0x0000345302007986 */ /* 0x0001e2000c101906 */
[C---:B------:R-:W-:Y:S01]  /*12fa0*/  FFMA R72, R31.reuse, R33, R72 ;  /* 0x000000211f487223 */ /* 0x040fe20000000048 */
[----:B------:R-:W-:Y:S02]  /*12fb0*/  FFMA R87, R52, R80, R47 ;  /* 0x0000005034577223 */ /* 0x000fe4000000002f */
[----:B------:R1:W-:Y:S01]  /*12fc0*/  STG.E desc[UR6][R2.64+0x2c], R81 ;  /* 0x00002c5102007986 */ /* 0x0003e2000c101906 */
[----:B------:R-:W-:Y:S01]  /*12fd0*/  FFMA R102, R31, R49, R102 ;  /* 0x000000311f667223 */ /* 0x000fe20000000066 */
[----:B------:R-:W-:-:S02]  /*12fe0*/  FFMA R68, R35, R25, R68 ;  /* 0x0000001923447223 */ /* 0x000fc40000000044 */
[----:B------:R-:W5:Y:S01]  /*12ff0*/  LDG.E R40, desc[UR6][R2.64+0xa8] ;  /* 0x0000a80602287981 */ /* 0x000f62000c1e1900 */
[----:B------:R-:W-:Y:S01]  /*13000*/  FFMA R60, R31, R57, R60 ;  /* 0x000000391f3c7223 */ /* 0x000fe2000000003c */
[-C--:B0-----:R-:W-:Y:S01]  /*13010*/  FFMA R83, R77, R80.reuse, R96 ;  /* 0x000000504d537223 */ /* 0x081fe20000000060 */
[----:B------:R-:W-:Y:S01]  /*13020*/  FFMA R96, R31, R59, R64 ;  /* 0x0000003b1f607223 */ /* 0x000fe20000000040 */
[----:B------:R-:W-:Y:S01]  /*13030*/  FFMA R72, R33, R37, R72 ;  /* 0x0000002521487223 */ /* 0x000fe20000000048 */
[----:B------:R-:W5:Y:S01]  /*13040*/  LDG.E R74, desc[UR6][R2.64+0xbc] ;  /* 0x0000bc06024a7981 */ /* 0x000f62000c1e1900 */
[-C--:B-1----:R-:W-:Y:S01]  /*13050*/  FFMA R81, R61, R80.reuse, R118 ;  /* 0x000000503d517223 */ /* 0x082fe20000000076 */
[----:B------:R-:W-:Y:S01]  /*13060*/  FADD R47, R76, -R76 ;  /* 0x8000004c4c2f7221 */ /* 0x000fe20000000000 */
[----:B------:R-:W-:Y:S01]  /*13070*/  FFMA R98, R79, R25, R98 ;  /* 0x000000194f627223 */ /* 0x000fe20000000062 */
[-C--:B------:R-:W-:Y:S01]  /*13080*/  FFMA R102, R49, R37.reuse, R102 ;  /* 0x0000002531667223 */ /* 0x080fe20000000066 */
[----:B------:R-:W5:Y:S01]  /*13090*/  LDG.E R12, desc[UR6][R2.64+0x10c] ;  /* 0x00010c06020c7981 */ /* 0x000f62000c1e1900 */
[----:B------:R-:W-:Y:S01]  /*130a0*/  FADD R67, R67, -R67 ;  /* 0x8000004343437221 */ /* 0x000fe20000000000 */
[-C--:B------:R-:W-:Y:S01]  /*130b0*/  FFMA R60, R57, R37.reuse, R60 ;  /* 0x00000025393c7223 */ /* 0x080fe2000000003c */
[----:B------:R-:W-:Y:S01]  /*130c0*/  FFMA R96, R59, R37, R96 ;  /* 0x000000253b607223 */ /* 0x000fe20000000060 */
[----:B------:R-:W-:Y:S01]  /*130d0*/  FFMA R85, R35, R80, R68 ;  /* 0x0000005023557223 */ /* 0x000fe20000000044 */
[----:B------:R-:W-:Y:S01]  /*130e0*/  FFMA R106, R31, R45, R106 ;  /* 0x0000002d1f6a7223 */ /* 0x000fe2000000006a */
[----:B------:R-:W5:Y:S01]  /*130f0*/  LDG.E R76, desc[UR6][R2.64+0xb8] ;  /* 0x0000b806024c7981 */ /* 0x000f62000c1e1900 */
[----:B------:R-:W-:Y:S01]  /*13100*/  FFMA R72, R33, R25, R72 ;  /* 0x0000001921487223 */ /* 0x000fe20000000048 */
[----:B------:R-:W-:-:S02]  /*13110*/  FFMA R104, R31, R47, R104 ;  /* 0x0000002f1f687223 */ /* 0x000fc40000000068 */
[----:B------:R0:W-:Y:S01]  /*13120*/  STG.E desc[UR6][R2.64+0x30], R81 ;  /* 0x0000305102007986 */ /* 0x0001e2000c101906 */
[-C--:B------:R-:W-:Y:S01]  /*13130*/  FFMA R102, R49, R25.reuse, R102 ;  /* 0x0000001931667223 */ /* 0x080fe20000000066 */
[----:B------:R-:W-:Y:S01]  /*13140*/  FADD R73, R73, -R73 ;  /* 0x8000004949497221 */ /* 0x000fe20000000000 */
[----:B------:R-:W-:Y:S01]  /*13150*/  FFMA R60, R57, R25, R60 ;  /* 0x00000019393c7223 */ /* 0x000fe2000000003c */
[----:B------:R1:W-:Y:S01]  /*13160*/  STG.E desc[UR6][R2.64+0x48], R83 ;  /* 0x0000485302007986 */ /* 0x0003e2000c101906 */
[----:B------:R-:W-:Y:S01]  /*13170*/  FFMA R114, R31, R67, R114 ;  /* 0x000000431f727223 */ /* 0x000fe20000000072 */
[----:B------:R-:W-:Y:S01]  /*13180*/  FFMA R106, R45, R37, R106 ;  /* 0x000000252d6a7223 */ /* 0x000fe2000000006a */
[----:B------:R-:W-:Y:S01]  /*13190*/  FFMA R96, R59, R25, R96 ;  /* 0x000000193b607223 */ /* 0x000fe20000000060 */
[----:B------:R-:W5:Y:S01]  /*131a0*/  LDG.E R46, desc[UR6][R2.64+0x11c] ;  /* 0x00011c06022e7981 */ /* 0x000f62000c1e1900 */
[----:B------:R-:W-:Y:S01]  /*131b0*/  FADD R71, R71, -R71 ;  /* 0x8000004747477221 */ /* 0x000fe20000000000 */
[-C--:B0-----:R-:W-:Y:S01]  /*131c0*/  FFMA R81, R79, R80.reuse, R98 ;  /* 0x000000504f517223 */ /* 0x081fe20000000062 */
[-C--:B------:R-:W-:Y:S01]  /*131d0*/  FFMA R104, R47, R37.reuse, R104 ;  /* 0x000000252f687223 */ /* 0x080fe20000000068 */
[----:B------:R-:W5:Y:S01]  /*131e0*/  LDG.E R42, desc[UR6][R2.64+0x124] ;  /* 0x00012406022a7981 */ /* 0x000f62000c1e1900 */
[----:B------:R-:W-:Y:S01]  /*131f0*/  FADD R75, R75, -R75 ;  /* 0x8000004b4b4b7221 */ /* 0x000fe20000000000 */
[----:B------:R-:W-:Y:S01]  /*13200*/  FFMA R114, R67, R37, R114 ;  /* 0x0000002543727223 */ /* 0x000fe20000000072 */
[-C--:B------:R-:W-:Y:S01]  /*13210*/  FFMA R89, R33, R80.reuse, R72 ;  /* 0x0000005021597223 */ /* 0x080fe20000000048 */
[----:B------:R0:W-:Y:S01]  /*13220*/  STG.E desc[UR6][R2.64+0x10], R85 ;  /* 0x0000105502007986 */ /* 0x0001e2000c101906 */
[----:B------:R-:W-:Y:S01]  /*13230*/  FFMA R110, R31, R73, R110 ;  /* 0x000000491f6e7223 */ /* 0x000fe2000000006e */
[-C--:B-1----:R-:W-:Y:S01]  /*13240*/  FFMA R83, R57, R80.reuse, R60 ;  /* 0x0000005039537223 */ /* 0x082fe2000000003c */
[----:B------:R-:W-:Y:S01]  /*13250*/  FFMA R106, R45, R25, R106 ;  /* 0x000000192d6a7223 */ /* 0x000fe2000000006a */
[----:B------:R1:W-:Y:S01]  /*13260*/  STG.E desc[UR6][R2.64+0x44], R81 ;  /* 0x0000445102007986 */ /* 0x0003e2000c101906 */
[----:B------:R-:W-:Y:S01]  /*13270*/  FFMA R112, R31, R71, R112 ;  /* 0x000000471f707223 */ /* 0x000fe20000000070 */
[----:B------:R-:W-:Y:S01]  /*13280*/  FFMA R104, R47, R25, R104 ;  /* 0x000000192f687223 */ /* 0x000fe20000000068 */
[----:B------:R-:W-:Y:S01]  /*13290*/  FFMA R110, R73, R37, R110 ;  /* 0x00000025496e7223 */ /* 0x000fe2000000006e */
[----:B------:R1:W-:Y:S01]  /*132a0*/  STG.E desc[UR6][R2.64+0x14], R87 ;  /* 0x0000145702007986 */ /* 0x0003e2000c101906 */
[----:B------:R-:W-:Y:S01]  /*132b0*/  FFMA R94, R31, R75, R94 ;  /* 0x0000004b1f5e7223 */ /* 0x000fe2000000005e */
[----:B------:R-:W-:Y:S01]  /*132c0*/  FFMA R114, R67, R25, R114 ;  /* 0x0000001943727223 */ /* 0x000fe20000000072 */
[-C--:B0-----:R-:W-:Y:S01]  /*132d0*/  FFMA R85, R49, R80.reuse, R102 ;  /* 0x0000005031557223 */ /* 0x081fe20000000066 */
[----:B------:R-:W-:Y:S01]  /*132e0*/  FADD R69, R69, -R69 ;  /* 0x8000004545457221 */ /* 0x000fe20000000000 */
[----:B------:R0:W-:Y:S01]  /*132f0*/  STG.E desc[UR6][R2.64+0x18], R89 ;  /* 0x0000185902007986 */ /* 0x0001e2000c101906 */
[-C--:B-1----:R-:W-:Y:S01]  /*13300*/  FFMA R81, R59, R80.reuse, R96 ;  /* 0x000000503b517223 */ /* 0x082fe20000000060 */
[----:B------:R-:W-:Y:S01]  /*13310*/  FADD R65, R65, -R65 ;  /* 0x8000004141417221 */ /* 0x000fe20000000000 */
[-C--:B------:R-:W-:Y:S01]  /*13320*/  FFMA R112, R71, R37.reuse, R112 ;  /* 0x0000002547707223 */ /* 0x080fe20000000070 */
[----:B------:R-:W-:Y:S01]  /*13330*/  FFMA R94, R75, R37, R94 ;  /* 0x000000254b5e7223 */ /* 0x000fe2000000005e */
[----:B------:R-:W5:Y:S01]  /*13340*/  LDG.E R82, desc[UR6][R2.64+0x130] ;  /* 0x0001300602527981 */ /* 0x000f62000c1e1900 */
[----:B------:R-:W-:Y:S01]  /*13350*/  FADD R55, R55, -R55 ;  /* 0x8000003737377221 */ /* 0x000fe20000000000 */
[-C--:B------:R-:W-:Y:S01]  /*13360*/  FFMA R87, R47, R80.reuse, R104 ;  /* 0x000000502f577223 */ /* 0x080fe20000000068 */
[----:B------:R-:W-:Y:S01]  /*13370*/  FFMA R110, R73, R25, R110 ;  /* 0x00000019496e7223 */ /* 0x000fe2000000006e */
[----:B------:R1:W-:Y:S01]  /*13380*/  STG.E desc[UR6][R2.64+0x20], R85 ;  /* 0x0000205502007986 */ /* 0x0003e2000c101906 */
[----:B------:R-:W-:Y:S01]  /*13390*/  FFMA R92, R31, R69, R92 ;  /* 0x000000451f5c7223 */ /* 0x000fe2000000005c */
[----:B0-----:R-:W-:-:S02]  /*133a0*/  FFMA R89, R45, R80, R106 ;  /* 0x000000502d597223 */ /* 0x001fc4000000006a */
[----:B------:R0:W-:Y:S01]  /*133b0*/  STG.E desc[UR6][R2.64+0x5c], R83 ;  /* 0x00005c5302007986 */ /* 0x0001e2000c101906 */
[----:B------:R-:W-:Y:S01]  /*133c0*/  FFMA R90, R31, R65, R90 ;  /* 0x000000411f5a7223 */ /* 0x000fe2000000005a */
[----:B------:R-:W-:Y:S02]  /*133d0*/  FFMA R112, R71, R25, R112 ;  /* 0x0000001947707223 */ /* 0x000fe40000000070 */
[----:B------:R0:W-:Y:S01]  /*133e0*/  STG.E desc[UR6][R2.64+0x58], R81 ;  /* 0x0000585102007986 */ /* 0x0001e2000c101906 */
[----:B------:R-:W-:Y:S01]  /*133f0*/  FFMA R56, R31, R55, R56 ;  /* 0x000000371f387223 */ /* 0x000fe20000000038 */
[----:B------:R-:W-:Y:S01]  /*13400*/  FFMA R94, R75, R25, R94 ;  /* 0x000000194b5e7223 */ /* 0x000fe2000000005e */
[----:B-1----:R-:W-:Y:S01]  /*13410*/  FFMA R85, R67, R80, R114 ;  /* 0x0000005043557223 */ /* 0x002fe20000000072 */
[----:B------:R-:W5:Y:S01]  /*13420*/  LDG.E R72, desc[UR6][R2.64+0xc0] ;  /* 0x0000c00602487981 */ /* 0x000f62000c1e1900 */
[----:B0-----:R-:W-:Y:S01]  /*13430*/  FADD R83, R26, -R26 ;  /* 0x8000001a1a537221 */ /* 0x001fe20000000000 */
[----:B------:R-:W-:-:S02]  /*13440*/  FADD R53, R53, -R53 ;  /* 0x8000003535357221 */ /* 0x000fc40000000000 */
[----:B------:R0:W-:Y:S01]  /*13450*/  STG.E desc[UR6][R2.64+0x28], R89 ;  /* 0x0000285902007986 */ /* 0x0001e2000c101906 */
[----:B------:R-:W-:Y:S01]  /*13460*/  FADD R41, R41, -R41 ;  /* 0x8000002929297221 */ /* 0x000fe20000000000 */
[-C--:B------:R-:W-:Y:S02]  /*13470*/  FFMA R92, R69, R37.reuse, R92 ;  /* 0x00000025455c7223 */ /* 0x080fe4000000005c */
[----:B------:R-:W5:Y:S01]  /*13480*/  LDG.E R126, desc[UR6][R2.64+0xf8] ;  /* 0x0000f806027e7981 */ /* 0x000f62000c1e1900 */
[----:B------:R-:W-:Y:S01]  /*13490*/  FADD R39, R39, -R39 ;  /* 0x8000002727277221 */ /* 0x000fe20000000000 */
[-C--:B------:R-:W-:Y:S02]  /*134a0*/  FFMA R90, R65, R37.reuse, R90 ;  /* 0x00000025415a7223 */ /* 0x080fe4000000005a */
[----:B------:R-:W5:Y:S01]  /*134b0*/  LDG.E R124, desc[UR6][R2.64+0xfc] ;  /* 0x0000fc06027c7981 */ /* 0x000f62000c1e1900 */
[----:B------:R-:W-:Y:S01]  /*134c0*/  FADD R32, R32, -R32 ;  /* 0x8000002020207221 */ /* 0x000fe20000000000 */
[----:B------:R-:W-:-:S02]  /*134d0*/  FFMA R56, R55, R37, R56 ;  /* 0x0000002537387223 */ /* 0x000fc40000000038 */
[----:B------:R1:W-:Y:S01]  /*134e0*/  STG.E desc[UR6][R2.64+0x24], R87 ;  /* 0x0000245702007986 */ /* 0x0003e2000c101906 */
[----:B------:R-:W-:-:S03]  /*134f0*/  FADD R81, R28, -R28 ;  /* 0x8000001c1c517221 */ /* 0x000fc60000000000 */
[----:B------:R-:W5:Y:S01]  /*13500*/  LDG.E R68, desc[UR6][R2.64+0xc4] ;  /* 0x0000c40602447981 */ /* 0x000f62000c1e1900 */
[----:B------:R-:W-:Y:S01]  /*13510*/  FADD R26, R29, -R29 ;  /* 0x8000001d1d1a7221 */ /* 0x000fe20000000000 */
[-C--:B0-----:R-:W-:Y:S02]  /*13520*/  FFMA R89, R73, R80.reuse, R110 ;  /* 0x0000005049597223 */ /* 0x081fe4000000006e */
[----:B------:R0:W-:Y:S01]  /*13530*/  STG.E desc[UR6][R2.64+0x38], R85 ;  /* 0x0000385502007986 */ /* 0x0001e2000c101906 */
[----:B------:R-:W-:Y:S01]  /*13540*/  FFMA R62, R31, R53, R62 ;  /* 0x000000351f3e7223 */ /* 0x000fe2000000003e */
[----:B-1----:R-:W-:Y:S02]  /*13550*/  FFMA R87, R71, R80, R112 ;  /* 0x0000005047577223 */ /* 0x002fe40000000070 */
[----:B------:R-:W5:Y:S01]  /*13560*/  LDG.E R110, desc[UR6][R2.64+0xf0] ;  /* 0x0000f006026e7981 */ /* 0x000f62000c1e1900 */
[----:B------:R-:W-:Y:S01]  /*13570*/  FFMA R58, R31, R41, R58 ;  /* 0x000000291f3a7223 */ /* 0x000fe2000000003a */
[----:B------:R-:W-:-:S02]  /*13580*/  FFMA R92, R69, R25, R92 ;  /* 0x00000019455c7223 */ /* 0x000fc4000000005c */
[----:B------:R-:W5:Y:S01]  /*13590*/  LDG.E R106, desc[UR6][R2.64+0xd0] ;  /* 0x0000d006026a7981 */ /* 0x000f62000c1e1900 */
[----:B------:R-:W-:Y:S01]  /*135a0*/  FFMA R20, R31, R39, R20 ;  /* 0x000000271f147223 */ /* 0x000fe20000000014 */
[----:B0-----:R-:W-:Y:S02]  /*135b0*/  FFMA R85, R75, R80, R94 ;  /* 0x000000504b557223 */ /* 0x001fe4000000005e */
[----:B------:R-:W5:Y:S01]  /*135c0*/  LDG.E R104, desc[UR6][R2.64+0xd4] ;  /* 0x0000d40602687981 */ /* 0x000f62000c1e1900 */
[----:B------:R-:W-:Y:S01]  /*135d0*/  FFMA R21, R31, R32, R21 ;  /* 0x000000201f157223 */ /* 0x000fe20000000015 */
[-C--:B------:R-:W-:Y:S01]  /*135e0*/  FFMA R90, R65, R25.reuse, R90 ;  /* 0x00000019415a7223 */ /* 0x080fe2000000005a */
[----:B------:R-:W-:Y:S01]  /*135f0*/  FFMA R56, R55, R25, R56 ;  /* 0x0000001937387223 */ /* 0x000fe20000000038 */
[----:B------:R-:W5:Y:S01]  /*13600*/  LDG.E R102, desc[UR6][R2.64+0xd8] ;  /* 0x0000d80602667981 */ /* 0x000f62000c1e1900 */
[----:B------:R-:W-:-:S03]  /*13610*/  FFMA R22, R31, R81, R22 ;  /* 0x000000511f167223 */ /* 0x000fc60000000016 */
[----:B------:R-:W5:Y:S01]  /*13620*/  LDG.E R118, desc[UR6][R2.64+0xe0] ;  /* 0x0000e00602767981 */ /* 0x000f62000c1e1900 */
[----:B------:R-:W-:Y:S01]  /*13630*/  FFMA R23, R31, R26, R23 ;  /* 0x0000001a1f177223 */ /* 0x000fe20000000017 */
[-C--:B------:R-:W-:Y:S01]  /*13640*/  FFMA R62, R53, R37.reuse, R62 ;  /* 0x00000025353e7223 */ /* 0x080fe2000000003e */
[----:B------:R-:W-:Y:S01]  /*13650*/  FFMA R58, R41, R37, R58 ;  /* 0x00000025293a7223 */ /* 0x000fe2000000003a */
[----:B------:R-:W5:Y:S01]  /*13660*/  LDG.E R116, desc[UR6][R2.64+0xe4] ;  /* 0x0000e40602747981 */ /* 0x000f62000c1e1900 */
[----:B------:R-:W-:Y:S01]  /*13670*/  FFMA R24, R31, R83, R24 ;  /* 0x000000531f187223 */ /* 0x000fe20000000018 */
[-C--:B------:R-:W-:Y:S01]  /*13680*/  FFMA R96, R39, R37.reuse, R20 ;  /* 0x0000002527607223 */ /* 0x080fe20000000014 */
[-C--:B------:R-:W-:Y:S01]  /*13690*/  FFMA R21, R32, R37.reuse, R21 ;  /* 0x0000002520157223 */ /* 0x080fe20000000015 */
[-C--:B------:R-:W-:Y:S01]  /*136a0*/  FFMA R98, R81, R37.reuse, R22 ;  /* 0x0000002551627223 */ /* 0x080fe20000000016 */
[-C--:B------:R-:W-:Y:S01]  /*136b0*/  FFMA R23, R26, R37.reuse, R23 ;  /* 0x000000251a177223 */ /* 0x080fe20000000017 */
[----:B------:R0:W-:Y:S01]  /*136c0*/  STG.E desc[UR6][R2.64+0x3c], R87 ;  /* 0x00003c5702007986 */ /* 0x0001e2000c101906 */
[----:B------:R-:W-:Y:S01]  /*136d0*/  FFMA R130, R83, R37, R24 ;  /* 0x0000002553827223 */ /* 0x000fe20000000018 */
[----:B------:R-:W-:-:S02]  /*136e0*/  FFMA R62, R53, R25, R62 ;  /* 0x00000019353e7223 */ /* 0x000fc4000000003e */
[----:B------:R1:W-:Y:S01]  /*136f0*/  STG.E desc[UR6][R2.64+0x40], R89 ;  /* 0x0000405902007986 */ /* 0x0003e2000c101906 */
[-C--:B------:R-:W-:Y:S01]  /*13700*/  FFMA R58, R41, R25.reuse, R58 ;  /* 0x00000019293a7223 */ /* 0x080fe2000000003a */
[-C--:B------:R-:W-:Y:S02]  /*13710*/  FFMA R96, R39, R25.reuse, R96 ;  /* 0x0000001927607223 */ /* 0x080fe40000000060 */
[----:B------:R1:W-:Y:S01]  /*13720*/  STG.E desc[UR6][R2.64+0x4c], R85 ;  /* 0x00004c5502007986 */ /* 0x0003e2000c101906 */
[-C--:B------:R-:W-:Y:S01]  /*13730*/  FFMA R21, R32, R25.reuse, R21 ;  /* 0x0000001920157223 */ /* 0x080fe20000000015 */
[-C--:B------:R-:W-:Y:S01]  /*13740*/  FFMA R98, R81, R25.reuse, R98 ;  /* 0x0000001951627223 */ /* 0x080fe20000000062 */
[-C--:B------:R-:W-:Y:S01]  /*13750*/  FFMA R23, R26, R25.reuse, R23 ;  /* 0x000000191a177223 */ /* 0x080fe20000000017 */
[-C--:B0-----:R-:W-:Y:S01]  /*13760*/  FFMA R87, R69, R80.reuse, R92 ;  /* 0x0000005045577223 */ /* 0x081fe2000000005c */
[----:B------:R-:W-:Y:S01]  /*13770*/  FFMA R130, R83, R25, R130 ;  /* 0x0000001953827223 */ /* 0x000fe20000000082 */
[----:B------:R-:W5:Y:S01]  /*13780*/  LDG.E R114, desc[UR6][R2.64+0xe8] ;  /* 0x0000e80602727981 */ /* 0x000f62000c1e1900 */
[----:B-1----:R-:W-:-:S03]  /*13790*/  FFMA R89, R65, R80, R90 ;  /* 0x0000005041597223 */ /* 0x002fc6000000005a */
[----:B------:R-:W5:Y:S01]  /*137a0*/  LDG.E R112, desc[UR6][R2.64+0xec] ;  /* 0x0000ec0602707981 */ /* 0x000f62000c1e1900 */
[-C--:B------:R-:W-:Y:S01]  /*137b0*/  FFMA R85, R55, R80.reuse, R56 ;  /* 0x0000005037557223 */ /* 0x080fe20000000038 */
[-C--:B------:R-:W-:Y:S02]  /*137c0*/  FFMA R29, R39, R80.reuse, R96 ;  /* 0x00000050271d7223 */ /* 0x080fe40000000060 */
[----:B------:R0:W-:Y:S01]  /*137d0*/  STG.E desc[UR6][R2.64+0x50], R87 ;  /* 0x0000505702007986 */ /* 0x0001e2000c101906 */
[-C--:B------:R-:W-:Y:S01]  /*137e0*/  FFMA R31, R32, R80.reuse, R21 ;  /* 0x00000050201f7223 */ /* 0x080fe20000000015 */
[-C--:B------:R-:W-:Y:S02]  /*137f0*/  FFMA R37, R81, R80.reuse, R98 ;  /* 0x0000005051257223 */ /* 0x080fe40000000062 */
[----:B------:R1:W-:Y:S01]  /*13800*/  STG.E desc[UR6][R2.64+0x54], R89 ;  /* 0x0000545902007986 */ /* 0x0003e2000c101906 */
[----:B------:R-:W-:-:S03]  /*13810*/  FFMA R25, R83, R80, R130 ;  /* 0x0000005053197223 */ /* 0x000fc60000000082 */
[----:B------:R2:W-:Y:S01]  /*13820*/  STG.E desc[UR6][R2.64+0x60], R85 ;  /* 0x0000605502007986 */ /* 0x0005e2000c101906 */
[----:B0-----:R-:W-:-:S03]  /*13830*/  FFMA R87, R53, R80, R62 ;  /* 0x0000005035577223 */ /* 0x001fc6000000003e */
[----:B------:R-:W5:Y:S01]  /*13840*/  LDG.E R38, desc[UR6][R2.64+0x128] ;  /* 0x0001280602267981 */ /* 0x000f62000c1e1900 */
[----:B-1----:R-:W-:-:S03]  /*13850*/  FFMA R89, R41, R80, R58 ;  /* 0x0000005029597223 */ /* 0x002fc6000000003a */
[----:B------:R-:W5:Y:S01]  /*13860*/  LDG.E R43, desc[UR6][R2.64+0xac] ;  /* 0x0000ac06022b7981 */ /* 0x000f62000c1e1900 */
[----:B--2---:R-:W-:-:S03]  /*13870*/  FFMA R85, R26, R80, R23 ;  /* 0x000000501a557223 */ /* 0x004fc60000000017 */
        /* <DEDUP_REMOVED lines=19> */
[----:B------:R-:W-:-:S03]  /*139b0*/  FFMA R7, R13, R27, R7 ;  /* 0x0000001b0d077223 */ /* 0x000fc60000000007 */
[----:B------:R0:W-:Y:S01]  /*139c0*/  STG.E desc[UR6][R2.64+0x64], R87 ;  /* 0x0000645702007986 */ /* 0x0001e2000c101906 */
[C---:B------:R-:W-:Y:S01]  /*139d0*/  FFMA R7, R13.reuse, R70, R7 ;  /* 0x000000460d077223 */ /* 0x040fe20000000007 */
[-C--:B------:R-:W-:Y:S02]  /*139e0*/  FFMA R11, R34, R27.reuse, R11 ;  /* 0x0000001b220b7223 */ /* 0x080fe4000000000b */
[----:B------:R1:W-:Y:S01]  /*139f0*/  STG.E desc[UR6][R2.64+0x6c], R29 ;  /* 0x00006c1d02007986 */ /* 0x0003e2000c101906 */
[----:B0-----:R-:W-:-:S04]  /*13a00*/  FFMA R87, R13, R27, R6 ;  /* 0x0000001b0d577223 */ /* 0x001fc80000000006 */
[C---:B------:R-:W-:Y:S01]  /*13a10*/  FFMA R87, R13.reuse, R70, R87 ;  /* 0x000000460d577223 */ /* 0x040fe20000000057 */
[-C--:B-1----:R-:W-:Y:S01]  /*13a20*/  FFMA R29, R8, R27.reuse, R10 ;  /* 0x0000001b081d7223 */ /* 0x082fe2000000000a */
[CC--:B------:R-:W-:Y:S02]  /*13a30*/  FFMA R10, R13.reuse, R30.reuse, R7 ;  /* 0x0000001e0d0a7223 */ /* 0x0c0fe40000000007 */
[C---:B------:R-:W-:Y:S01]  /*13a40*/  FFMA R6, R13.reuse, R30, R87 ;  /* 0x0000001e0d067223 */ /* 0x040fe20000000057 */
[-C--:B------:R-:W-:Y:S01]  /*13a50*/  FFMA R11, R34, R70.reuse, R11 ;  /* 0x00000046220b7223 */ /* 0x080fe2000000000b */
[----:B------:R0:W-:Y:S01]  /*13a60*/  STG.E desc[UR6][R2.64+0x70], R31 ;  /* 0x0000701f02007986 */ /* 0x0001e2000c101906 */
[----:B------:R-:W-:Y:S01]  /*13a70*/  FFMA R5, R54, R27, R5 ;  /* 0x0000001b36057223 */ /* 0x000fe20000000005 */
[----:B------:R-:W-:Y:S01]  /*13a80*/  FFMA R7, R13, R17, R6 ;  /* 0x000000110d077223 */ /* 0x000fe20000000006 */
[----:B------:R-:W-:Y:S02]  /*13a90*/  FFMA R9, R8, R27, R9 ;  /* 0x0000001b08097223 */ /* 0x000fe40000000009 */
[----:B------:R-:W-:-:S02]  /*13aa0*/  FFMA R5, R54, R70, R5 ;  /* 0x0000004636057223 */ /* 0x000fc40000000005 */
[----:B------:R1:W-:Y:S01]  /*13ab0*/  STG.E desc[UR6][R2.64+0x80], R7 ;  /* 0x0000800702007986 */ /* 0x0003e2000c101906 */
[----:B0-----:R-:W-:Y:S01]  /*13ac0*/  FFMA R31, R13, R17, R10 ;  /* 0x000000110d1f7223 */ /* 0x001fe2000000000a */
[C---:B------:R-:W-:Y:S01]  /*13ad0*/  FFMA R13, R34.reuse, R27, R4 ;  /* 0x0000001b220d7223 */ /* 0x040fe20000000004 */
[----:B------:R-:W-:Y:S01]  /*13ae0*/  FFMA R4, R34, R30, R11 ;  /* 0x0000001e22047223 */ /* 0x000fe2000000000b */
[----:B------:R-:W-:-:S03]  /*13af0*/  FFMA R9, R8, R70, R9 ;  /* 0x0000004608097223 */ /* 0x000fc60000000009 */
[----:B-1----:R-:W-:Y:S01]  /*13b00*/  FFMA R7, R34, R17, R4 ;  /* 0x0000001122077223 */ /* 0x002fe20000000004 */
[-C--:B------:R-:W-:Y:S01]  /*13b10*/  FFMA R4, R54, R30.reuse, R5 ;  /* 0x0000001e36047223 */ /* 0x080fe20000000005 */
[C---:B------:R-:W-:Y:S01]  /*13b20*/  FFMA R14, R35.reuse, R27, R14 ;  /* 0x0000001b230e7223 */ /* 0x040fe2000000000e */
[----:B------:R-:W-:Y:S02]  /*13b30*/  FFMA R9, R8, R30, R9 ;  /* 0x0000001e08097223 */ /* 0x000fe40000000009 */
[----:B------:R-:W-:Y:S01]  /*13b40*/  FFMA R5, R54, R17, R4 ;  /* 0x0000001136057223 */ /* 0x000fe20000000004 */
[C---:B------:R-:W-:Y:S01]  /*13b50*/  FFMA R4, R35.reuse, R27, R15 ;  /* 0x0000001b23047223 */ /* 0x040fe2000000000f */
[CC--:B------:R-:W-:Y:S01]  /*13b60*/  FFMA R14, R35.reuse, R70.reuse, R14 ;  /* 0x00000046230e7223 */ /* 0x0c0fe2000000000e */
[----:B------:R-:W-:Y:S01]  /*13b70*/  FFMA R9, R8, R17, R9 ;  /* 0x0000001108097223 */ /* 0x000fe20000000009 */
[C---:B------:R-:W-:Y:S01]  /*13b80*/  FFMA R19, R52.reuse, R27, R19 ;  /* 0x0000001b34137223 */ /* 0x040fe20000000013 */
[C---:B------:R-:W-:Y:S01]  /*13b90*/  FFMA R4, R35.reuse, R70, R4 ;  /* 0x0000004623047223 */ /* 0x040fe20000000004 */
[C---:B------:R-:W-:Y:S01]  /*13ba0*/  FFMA R14, R35.reuse, R30, R14 ;  /* 0x0000001e230e7223 */ /* 0x040fe2000000000e */
[----:B------:R0:W-:Y:S01]  /*13bb0*/  STG.E desc[UR6][R2.64+0x88], R7 ;  /* 0x0000880702007986 */ /* 0x0001e2000c101906 */
[----:B------:R-:W-:Y:S01]  /*13bc0*/  FFMA R19, R52, R70, R19 ;  /* 0x0000004634137223 */ /* 0x000fe20000000013 */
[----:B------:R-:W-:-:S02]  /*13bd0*/  FFMA R4, R35, R30, R4 ;  /* 0x0000001e23047223 */ /* 0x000fc40000000004 */
[----:B------:R1:W-:Y:S01]  /*13be0*/  STG.E desc[UR6][R2.64+0x84], R9 ;  /* 0x0000840902007986 */ /* 0x0003e2000c101906 */
[----:B------:R-:W-:-:S03]  /*13bf0*/  FFMA R18, R33, R27, R18 ;  /* 0x0000001b21127223 */ /* 0x000fc60000000012 */
[----:B------:R3:W-:Y:S01]  /*13c00*/  STG.E desc[UR6][R2.64+0x8c], R5 ;  /* 0x00008c0502007986 */ /* 0x0007e2000c101906 */
[----:B0-----:R-:W-:Y:S01]  /*13c10*/  FFMA R7, R52, R27, R16 ;  /* 0x0000001b34077223 */ /* 0x001fe20000000010 */
[----:B-1----:R-:W-:-:S03]  /*13c20*/  FFMA R9, R35, R17, R14 ;  /* 0x0000001123097223 */ /* 0x002fc6000000000e */
[C---:B------:R-:W-:Y:S01]  /*13c30*/  FFMA R7, R52.reuse, R70, R7 ;  /* 0x0000004634077223 */ /* 0x040fe20000000007 */
[----:B------:R-:W-:Y:S01]  /*13c40*/  FFMA R35, R35, R17, R4 ;  /* 0x0000001123237223 */ /* 0x000fe20000000004 */
[C---:B------:R-:W-:Y:S01]  /*13c50*/  FFMA R4, R52.reuse, R30, R19 ;  /* 0x0000001e34047223 */ /* 0x040fe20000000013 */
[C---:B---3--:R-:W-:Y:S01]  /*13c60*/  FFMA R5, R33.reuse, R27, R0 ;  /* 0x0000001b21057223 */ /* 0x048fe20000000000 */
[C---:B------:R-:W-:Y:S01]  /*13c70*/  FFMA R18, R33.reuse, R70, R18 ;  /* 0x0000004621127223 */ /* 0x040fe20000000012 */
[C---:B------:R-:W-:Y:S01]  /*13c80*/  FFMA R6, R52.reuse, R30, R7 ;  /* 0x0000001e34067223 */ /* 0x040fe20000000007 */
[----:B------:R-:W-:Y:S01]  /*13c90*/  FFMA R7, R52, R17, R4 ;  /* 0x0000001134077223 */ /* 0x000fe20000000004 */
[----:B------:R-:W-:Y:S01]  /*13ca0*/  FFMA R0, R33, R70, R5 ;  /* 0x0000004621007223 */ /* 0x000fe20000000005 */
[----:B----4-:R-:W-:Y:S01]  /*13cb0*/  FFMA R5, R51, R27, R50 ;  /* 0x0000001b33057223 */ /* 0x010fe20000000032 */
[CC--:B------:R-:W-:Y:S02]  /*13cc0*/  FFMA R18, R33.reuse, R30.reuse, R18 ;  /* 0x0000001e21127223 */ /* 0x0c0fe40000000012 */
[----:B------:R-:W-:Y:S01]  /*13cd0*/  FFMA R0, R33, R30, R0 ;  /* 0x0000001e21007223 */ /* 0x000fe20000000000 */
[----:B------:R0:W-:Y:S01]  /*13ce0*/  STG.E desc[UR6][R2.64+0x94], R7 ;  /* 0x0000940702007986 */ /* 0x0001e2000c101906 */
[----:B------:R-:W-:-:S03]  /*13cf0*/  FFMA R5, R51, R70, R5 ;  /* 0x0000004633057223 */ /* 0x000fc60000000005 */
[----:B------:R1:W-:Y:S01]  /*13d00*/  STG.E desc[UR6][R2.64+0x90], R9 ;  /* 0x0000900902007986 */ /* 0x0003e2000c101906 */
[CC--:B-----5:R-:W-:Y:S01]  /*13d10*/  FFMA R48, R49.reuse, R27.reuse, R48 ;  /* 0x0000001b31307223 */ /* 0x0e0fe20000000030 */
[----:B0-----:R-:W-:Y:S01]  /*13d20*/  FFMA R7, R49, R27, R44 ;  /* 0x0000001b31077223 */ /* 0x001fe2000000002c */
[CC--:B-1----:R-:W-:Y:S01]  /*13d30*/  FFMA R9, R33.reuse, R17.reuse, R18 ;  /* 0x0000001121097223 */ /* 0x0c2fe20000000012 */
[-C--:B------:R-:W-:Y:S01]  /*13d40*/  FFMA R33, R33, R17.reuse, R0 ;  /* 0x0000001121217223 */ /* 0x080fe20000000000 */
[----:B------:R-:W-:Y:S01]  /*13d50*/  FFMA R0, R51, R30, R5 ;  /* 0x0000001e33007223 */ /* 0x000fe20000000005 */
[CC--:B------:R-:W-:Y:S01]  /*13d60*/  FFMA R5, R49.reuse, R70.reuse, R7 ;  /* 0x0000004631057223 */ /* 0x0c0fe20000000007 */
[----:B------:R-:W-:Y:S02]  /*13d70*/  FFMA R48, R49, R70, R48 ;  /* 0x0000004631307223 */ /* 0x000fe40000000030 */
[----:B------:R-:W-:Y:S01]  /*13d80*/  FFMA R7, R51, R17, R0 ;  /* 0x0000001133077223 */ /* 0x000fe20000000000 */
[-C--:B------:R-:W-:Y:S01]  /*13d90*/  FFMA R0, R49, R30.reuse, R5 ;  /* 0x0000001e31007223 */ /* 0x080fe20000000005 */
[-C--:B------:R-:W-:Y:S01]  /*13da0*/  FFMA R5, R47, R27.reuse, R36 ;  /* 0x0000001b2f057223 */ /* 0x080fe20000000024 */
[----:B------:R-:W-:Y:S01]  /*13db0*/  FFMA R48, R49, R30, R48 ;  /* 0x0000001e31307223 */ /* 0x000fe20000000030 */
[----:B------:R0:W-:Y:S02]  /*13dc0*/  STG.E desc[UR6][R2.64+0x98], R9 ;  /* 0x0000980902007986 */ /* 0x0001e4000c101906 */
[----:B------:R-:W-:Y:S01]  /*13dd0*/  FFMA R5, R47, R70, R5 ;  /* 0x000000462f057223 */ /* 0x000fe20000000005 */
[-C--:B------:R-:W-:Y:S01]  /*13de0*/  FFMA R84, R61, R27.reuse, R84 ;  /* 0x0000001b3d547223 */ /* 0x080fe20000000054 */
[-C--:B------:R-:W-:Y:S01]  /*13df0*/  FFMA R40, R45, R27.reuse, R40 ;  /* 0x0000001b2d287223 */ /* 0x080fe20000000028 */
[----:B------:R-:W-:-:S02]  /*13e00*/  FFMA R76, R67, R27, R76 ;  /* 0x0000001b434c7223 */ /* 0x000fc4000000004c */
[----:B------:R-:W-:Y:S01]  /*13e10*/  FFMA R84, R61, R70, R84 ;  /* 0x000000463d547223 */ /* 0x000fe20000000054 */
[CC--:B0-----:R-:W-:Y:S01]  /*13e20*/  FFMA R9, R49.reuse, R17.reuse, R48 ;  /* 0x0000001131097223 */ /* 0x0c1fe20000000030 */
[----:B------:R-:W-:Y:S01]  /*13e30*/  FFMA R49, R49, R17, R0 ;  /* 0x0000001131317223 */ /* 0x000fe20000000000 */
[-C--:B------:R-:W-:Y:S01]  /*13e40*/  FFMA R0, R47, R30.reuse, R5 ;  /* 0x0000001e2f007223 */ /* 0x080fe20000000005 */
[----:B------:R-:W-:-:S03]  /*13e50*/  FFMA R84, R61, R30, R84 ;  /* 0x0000001e3d547223 */ /* 0x000fc60000000054 */
[----:B------:R-:W-:Y:S01]  /*13e60*/  FFMA R5, R47, R17, R0 ;  /* 0x000000112f057223 */ /* 0x000fe20000000000 */
[-C--:B------:R-:W-:Y:S01]  /*13e70*/  FFMA R40, R45, R70.reuse, R40 ;  /* 0x000000462d287223 */ /* 0x080fe20000000028 */
[----:B------:R-:W-:Y:S01]  /*13e80*/  FFMA R76, R67, R70, R76 ;  /* 0x00000046434c7223 */ /* 0x000fe2000000004c */
[----:B------:R0:W-:Y:S01]  /*13e90*/  STG.E desc[UR6][R2.64+0xa0], R9 ;  /* 0x0000a00902007986 */ /* 0x0001e2000c101906 */
[----:B------:R-:W-:-:S03]  /*13ea0*/  FFMA R78, R63, R27, R78 ;  /* 0x0000001b3f4e7223 */ /* 0x000fc6000000004e */
[----:B------:R1:W-:Y:S01]  /*13eb0*/  STG.E desc[UR6][R2.64+0xa4], R5 ;  /* 0x0000a40502007986 */ /* 0x0003e2000c101906 */
[-C--:B------:R-:W-:Y:S01]  /*13ec0*/  FFMA R40, R45, R30.reuse, R40 ;  /* 0x0000001e2d287223 */ /* 0x080fe20000000028 */
[----:B------:R-:W-:Y:S01]  /*13ed0*/  FFMA R76, R67, R30, R76 ;  /* 0x0000001e434c7223 */ /* 0x000fe2000000004c */
[----:B------:R-:W-:Y:S01]  /*13ee0*/  FFMA R78, R63, R70, R78 ;  /* 0x000000463f4e7223 */ /* 0x000fe2000000004e */
[----:B------:R3:W-:Y:S01]  /*13ef0*/  STG.E desc[UR6][R2.64+0x9c], R7 ;  /* 0x00009c0702007986 */ /* 0x0007e2000c101906 */
[----:B0-----:R-:W-:Y:S01]  /*13f00*/  FFMA R9, R88, R27, R86 ;  /* 0x0000001b58097223 */ /* 0x001fe20000000056 */
[----:B-1----:R-:W-:-:S03]  /*13f10*/  FFMA R5, R61, R17, R84 ;  /* 0x000000113d057223 */ /* 0x002fc60000000054 */
[C---:B------:R-:W-:Y:S01]  /*13f20*/  FFMA R9, R88.reuse, R70, R9 ;  /* 0x0000004658097223 */ /* 0x040fe20000000009 */
[-C--:B------:R-:W-:Y:S01]  /*13f30*/  FFMA R74, R71, R27.reuse, R74 ;  /* 0x0000001b474a7223 */ /* 0x080fe2000000004a */
[----:B------:R-:W-:Y:S01]  /*13f40*/  FFMA R100, R57, R27, R100 ;  /* 0x0000001b39647223 */ /* 0x000fe20000000064 */
[----:B---3--:R-:W-:Y:S01]  /*13f50*/  FFMA R7, R45, R17, R40 ;  /* 0x000000112d077223 */ /* 0x008fe20000000028 */
[----:B------:R0:W-:Y:S01]  /*13f60*/  STG.E desc[UR6][R2.64+0xb0], R5 ;  /* 0x0000b00502007986 */ /* 0x0001e2000c101906 */
[----:B------:R-:W-:Y:S01]  /*13f70*/  FFMA R72, R73, R27, R72 ;  /* 0x0000001b49487223 */ /* 0x000fe20000000048 */
[-C--:B------:R-:W-:Y:S01]  /*13f80*/  FFMA R78, R63, R30.reuse, R78 ;  /* 0x0000001e3f4e7223 */ /* 0x080fe2000000004e */
[----:B------:R-:W-:Y:S01]  /*13f90*/  FFMA R9, R88, R30, R9 ;  /* 0x0000001e58097223 */ /* 0x000fe20000000009 */
[-C--:B------:R-:W-:Y:S01]  /*13fa0*/  FFMA R13, R34, R70.reuse, R13 ;  /* 0x00000046220d7223 */ /* 0x080fe2000000000d */
[-C--:B------:R-:W-:Y:S01]  /*13fb0*/  FFMA R74, R71, R70.reuse, R74 ;  /* 0x00000046474a7223 */ /* 0x080fe2000000004a */
[-C--:B------:R-:W-:Y:S01]  /*13fc0*/  FFMA R100, R57, R70.reuse, R100 ;  /* 0x0000004639647223 */ /* 0x080fe20000000064 */
[----:B------:R1:W-:Y:S01]  /*13fd0*/  STG.E desc[UR6][R2.64+0xa8], R7 ;  /* 0x0000a80702007986 */ /* 0x0003e2000c101906 */
[----:B0-----:R-:W-:Y:S01]  /*13fe0*/  FFMA R5, R67, R17, R76 ;  /* 0x0000001143057223 */ /* 0x001fe2000000004c */
[----:B------:R-:W-:Y:S01]  /*13ff0*/  FFMA R72, R73, R70, R72 ;  /* 0x0000004649487223 */ /* 0x000fe20000000048 */
[-C--:B------:R-:W-:Y:S01]  /*14000*/  FFMA R68, R79, R27.reuse, R68 ;  /* 0x0000001b4f447223 */ /* 0x080fe20000000044 */
[-C--:B------:R-:W-:Y:S01]  /*14010*/  FFMA R66, R77, R27.reuse, R66 ;  /* 0x0000001b4d427223 */ /* 0x080fe20000000042 */
[----:B------:R-:W-:Y:S01]  /*14020*/  FFMA R108, R75, R27, R108 ;  /* 0x0000001b4b6c7223 */ /* 0x000fe2000000006c */
[----:B------:R0:W-:Y:S01]  /*14030*/  STG.E desc[UR6][R2.64+0xb8], R5 ;  /* 0x0000b80502007986 */ /* 0x0001e2000c101906 */
[-C--:B------:R-:W-:Y:S01]  /*14040*/  FFMA R9, R88, R17.reuse, R9 ;  /* 0x0000001158097223 */ /* 0x080fe20000000009 */
[----:B-1----:R-:W-:Y:S01]  /*14050*/  FFMA R7, R63, R17, R78 ;  /* 0x000000113f077223 */ /* 0x002fe2000000004e */
[-C--:B------:R-:W-:Y:S01]  /*14060*/  FFMA R106, R69, R27.reuse, R106 ;  /* 0x0000001b456a7223 */ /* 0x080fe2000000006a */
[-C--:B------:R-:W-:Y:S01]  /*14070*/  FFMA R13, R34, R30.reuse, R13 ;  /* 0x0000001e220d7223 */ /* 0x080fe2000000000d */
[-C--:B------:R-:W-:Y:S01]  /*14080*/  FFMA R74, R71, R30.reuse, R74 ;  /* 0x0000001e474a7223 */ /* 0x080fe2000000004a */
[-C--:B------:R-:W-:Y:S01]  /*14090*/  FFMA R100, R57, R30.reuse, R100 ;  /* 0x0000001e39647223 */ /* 0x080fe20000000064 */
[----:B------:R-:W-:Y:S01]  /*140a0*/  FFMA R72, R73, R30, R72 ;  /* 0x0000001e49487223 */ /* 0x000fe20000000048 */
[-C--:B------:R-:W-:Y:S01]  /*140b0*/  FFMA R29, R8, R70.reuse, R29 ;  /* 0x00000046081d7223 */ /* 0x080fe2000000001d */
[C---:B0-----:R-:W-:Y:S01]  /*140c0*/  FFMA R5, R32.reuse, R27, R110 ;  /* 0x0000001b20057223 */ /* 0x041fe2000000006e */
[-C--:B------:R-:W-:Y:S01]  /*140d0*/  FFMA R68, R79, R70.reuse, R68 ;  /* 0x000000464f447223 */ /* 0x080fe20000000044 */
[-C--:B------:R-:W-:Y:S01]  /*140e0*/  FFMA R66, R77, R70.reuse, R66 ;  /* 0x000000464d427223 */ /* 0x080fe20000000042 */
[-C--:B------:R-:W-:Y:S01]  /*140f0*/  FFMA R108, R75, R70.reuse, R108 ;  /* 0x000000464b6c7223 */ /* 0x080fe2000000006c */
[-C--:B------:R-:W-:Y:S01]  /*14100*/  FFMA R5, R32, R70.reuse, R5 ;  /* 0x0000004620057223 */ /* 0x080fe20000000005 */
[----:B------:R0:W-:Y:S01]  /*14110*/  STG.E desc[UR6][R2.64+0xb4], R7 ;  /* 0x0000b40702007986 */ /* 0x0001e2000c101906 */
[----:B------:R-:W-:Y:S01]  /*14120*/  FFMA R106, R69, R70, R106 ;  /* 0x00000046456a7223 */ /* 0x000fe2000000006a */
[-C--:B------:R-:W-:Y:S01]  /*14130*/  FFMA R13, R34, R17.reuse, R13 ;  /* 0x00000011220d7223 */ /* 0x080fe2000000000d */
[----:B------:R-:W-:Y:S01]  /*14140*/  FFMA R11, R52, R17, R6 ;  /* 0x00000011340b7223 */ /* 0x000fe20000000006 */
[----:B------:R1:W-:Y:S01]  /*14150*/  STG.E desc[UR6][R2.64+0x12c], R9 ;  /* 0x00012c0902007986 */ /* 0x0003e2000c101906 */
[-C--:B------:R-:W-:Y:S01]  /*14160*/  FFMA R104, R65, R27.reuse, R104 ;  /* 0x0000001b41687223 */ /* 0x080fe20000000068 */
[----:B------:R-:W-:Y:S01]  /*14170*/  FFMA R102, R59, R27, R102 ;  /* 0x0000001b3b667223 */ /* 0x000fe20000000066 */
[----:B------:R-:W-:Y:S01]  /*14180*/  FFMA R15, R57, R17, R100 ;  /* 0x00000011390f7223 */ /* 0x000fe20000000064 */
[-C--:B------:R-:W-:Y:S01]  /*14190*/  FFMA R118, R55, R27.reuse, R118 ;  /* 0x0000001b37767223 */ /* 0x080fe20000000076 */
[----:B------:R-:W-:Y:S01]  /*141a0*/  FFMA R116, R53, R27, R116 ;  /* 0x0000001b35747223 */ /* 0x000fe20000000074 */
[-C--:B------:R-:W-:Y:S01]  /*141b0*/  FFMA R29, R8, R30.reuse, R29 ;  /* 0x0000001e081d7223 */ /* 0x080fe2000000001d */
[-C--:B0-----:R-:W-:Y:S01]  /*141c0*/  FFMA R7, R71, R17.reuse, R74 ;  /* 0x0000001147077223 */ /* 0x081fe2000000004a */
[-C--:B------:R-:W-:Y:S01]  /*141d0*/  FFMA R68, R79, R30.reuse, R68 ;  /* 0x0000001e4f447223 */ /* 0x080fe20000000044 */
[-C--:B------:R-:W-:Y:S01]  /*141e0*/  FFMA R66, R77, R30.reuse, R66 ;  /* 0x0000001e4d427223 */ /* 0x080fe20000000042 */
[-C--:B------:R-:W-:Y:S01]  /*141f0*/  FFMA R108, R75, R30.reuse, R108 ;  /* 0x0000001e4b6c7223 */ /* 0x080fe2000000006c */
[----:B-1----:R-:W-:Y:S01]  /*14200*/  FFMA R9, R73, R17, R72 ;  /* 0x0000001149097223 */ /* 0x002fe20000000048 */
[-C--:B------:R-:W-:Y:S01]  /*14210*/  FFMA R5, R32, R30.reuse, R5 ;  /* 0x0000001e20057223 */ /* 0x080fe20000000005 */
[----:B------:R-:W-:Y:S01]  /*14220*/  FFMA R106, R69, R30, R106 ;  /* 0x0000001e456a7223 */ /* 0x000fe2000000006a */
[-C--:B------:R-:W-:Y:S01]  /*14230*/  FFMA R104, R65, R70.reuse, R104 ;  /* 0x0000004641687223 */ /* 0x080fe20000000068 */
[-C--:B------:R-:W-:Y:S01]  /*14240*/  FFMA R102, R59, R70.reuse, R102 ;  /* 0x000000463b667223 */ /* 0x080fe20000000066 */
[-C--:B------:R-:W-:Y:S01]  /*14250*/  FFMA R118, R55, R70.reuse, R118 ;  /* 0x0000004637767223 */ /* 0x080fe20000000076 */
[----:B------:R0:W-:Y:S01]  /*14260*/  STG.E desc[UR6][R2.64+0x74], R37 ;  /* 0x0000742502007986 */ /* 0x0001e2000c101906 */
[----:B------:R-:W-:Y:S01]  /*14270*/  FFMA R116, R53, R70, R116 ;  /* 0x0000004635747223 */ /* 0x000fe20000000074 */
[-C--:B------:R-:W-:Y:S01]  /*14280*/  FFMA R114, R41, R27.reuse, R114 ;  /* 0x0000001b29727223 */ /* 0x080fe20000000072 */
[-C--:B------:R-:W-:Y:S01]  /*14290*/  FFMA R112, R39, R27.reuse, R112 ;  /* 0x0000001b27707223 */ /* 0x080fe20000000070 */
[----:B------:R1:W-:Y:S01]  /*142a0*/  STG.E desc[UR6][R2.64+0x108], R13 ;  /* 0x0001080d02007986 */ /* 0x0003e2000c101906 */
[-C--:B------:R-:W-:Y:S01]  /*142b0*/  FFMA R128, R81, R27.reuse, R128 ;  /* 0x0000001b51807223 */ /* 0x080fe20000000080 */
[----:B------:R-:W-:-:S02]  /*142c0*/  FFMA R46, R51, R27, R46 ;  /* 0x0000001b332e7223 */ /* 0x000fc4000000002e */
[----:B------:R3:W-:Y:S01]  /*142d0*/  STG.E desc[UR6][R2.64+0x114], R11 ;  /* 0x0001140b02007986 */ /* 0x0007e2000c101906 */
[-C--:B------:R-:W-:Y:S01]  /*142e0*/  FFMA R42, R47, R27.reuse, R42 ;  /* 0x0000001b2f2a7223 */ /* 0x080fe2000000002a */
[----:B------:R-:W-:Y:S02]  /*142f0*/  FFMA R38, R45, R27, R38 ;  /* 0x0000001b2d267223 */ /* 0x000fe40000000026 */
[----:B------:R4:W-:Y:S01]  /*14300*/  STG.E desc[UR6][R2.64+0xbc], R7 ;  /* 0x0000bc0702007986 */ /* 0x0009e2000c101906 */
[----:B0-----:R-:W-:Y:S01]  /*14310*/  FFMA R37, R8, R17, R29 ;  /* 0x0000001108257223 */ /* 0x001fe2000000001d */
[----:B------:R-:W-:Y:S02]  /*14320*/  FFMA R29, R54, R27, R12 ;  /* 0x0000001b361d7223 */ /* 0x000fe4000000000c */
[----:B------:R0:W-:Y:S01]  /*14330*/  STG.E desc[UR6][R2.64+0xdc], R15 ;  /* 0x0000dc0f02007986 */ /* 0x0001e2000c101906 */
[----:B-1----:R-:W-:Y:S01]  /*14340*/  FFMA R13, R77, R17, R66 ;  /* 0x000000114d0d7223 */ /* 0x002fe20000000042 */
[-C--:B------:R-:W-:Y:S01]  /*14350*/  FFMA R43, R88, R27.reuse, R43 ;  /* 0x0000001b582b7223 */ /* 0x080fe2000000002b */
[----:B------:R-:W-:Y:S01]  /*14360*/  FFMA R82, R61, R27, R82 ;  /* 0x0000001b3d527223 */ /* 0x000fe20000000052 */
[----:B---3--:R-:W-:Y:S01]  /*14370*/  FFMA R11, R79, R17, R68 ;  /* 0x000000114f0b7223 */ /* 0x008fe20000000044 */
[----:B------:R1:W-:Y:S01]  /*14380*/  STG.E desc[UR6][R2.64+0xc0], R9 ;  /* 0x0000c00902007986 */ /* 0x0003e2000c101906 */
[-C--:B------:R-:W-:Y:S01]  /*14390*/  FFMA R124, R83, R27.reuse, R124 ;  /* 0x0000001b537c7223 */ /* 0x080fe2000000007c */
[----:B--2---:R-:W-:Y:S01]  /*143a0*/  FFMA R120, R63, R27, R120 ;  /* 0x0000001b3f787223 */ /* 0x004fe20000000078 */
[----:B----4-:R-:W-:Y:S01]  /*143b0*/  FFMA R7, R75, R17, R108 ;  /* 0x000000114b077223 */ /* 0x010fe2000000006c */
[-C--:B------:R-:W-:Y:S01]  /*143c0*/  FFMA R122, R67, R27.reuse, R122 ;  /* 0x0000001b437a7223 */ /* 0x080fe2000000007a */
[----:B------:R-:W-:Y:S01]  /*143d0*/  FFMA R94, R71, R27, R94 ;  /* 0x0000001b475e7223 */ /* 0x000fe2000000005e */
[----:B0-----:R-:W-:Y:S01]  /*143e0*/  FFMA R15, R32, R17, R5 ;  /* 0x00000011200f7223 */ /* 0x001fe20000000005 */
[-C--:B------:R-:W-:Y:S01]  /*143f0*/  FFMA R5, R26, R27.reuse, R126 ;  /* 0x0000001b1a057223 */ /* 0x080fe2000000007e */
[----:B------:R-:W-:Y:S01]  /*14400*/  FFMA R90, R73, R27, R90 ;  /* 0x0000001b495a7223 */ /* 0x000fe2000000005a */
[-C--:B------:R-:W-:Y:S01]  /*14410*/  FFMA R104, R65, R30.reuse, R104 ;  /* 0x0000001e41687223 */ /* 0x080fe20000000068 */
[-C--:B------:R-:W-:Y:S01]  /*14420*/  FFMA R102, R59, R30.reuse, R102 ;  /* 0x0000001e3b667223 */ /* 0x080fe20000000066 */
[----:B-1----:R-:W-:Y:S01]  /*14430*/  FFMA R9, R69, R17, R106 ;  /* 0x0000001145097223 */ /* 0x002fe2000000006a */
        /* <DEDUP_REMOVED lines=26> */
[----:B------:R0:W-:Y:S01]  /*145e0*/  STG.E desc[UR6][R2.64+0xc4], R11 ;  /* 0x0000c40b02007986 */ /* 0x0001e2000c101906 */
        /* <DEDUP_REMOVED lines=22> */
[-C--:B0-----:R-:W-:Y:S01]  /*14750*/  FFMA R11, R65, R17.reuse, R104 ;  /* 0x00000011410b7223 */ /* 0x081fe20000000068 */
[-C--:B-1----:R-:W-:Y:S01]  /*14760*/  FFMA R13, R59, R17.reuse, R102 ;  /* 0x000000113b0d7223 */ /* 0x082fe20000000066 */
[----:B------:R0:W-:Y:S01]  /*14770*/  STG.E desc[UR6][R2.64+0xd0], R9 ;  /* 0x0000d00902007986 */ /* 0x0001e2000c101906 */
[-C--:B--2---:R-:W-:Y:S01]  /*14780*/  FFMA R7, R55, R17.reuse, R118 ;  /* 0x0000001137077223 */ /* 0x084fe20000000076 */
        /* <DEDUP_REMOVED lines=32> */
[----:B------:R0:W-:Y:S01]  /*14990*/  STG.E desc[UR6][R2.64+0xd4], R11 ;  /* 0x0000d40b02007986 */ /* 0x0001e2000c101906 */
[-C--:B------:R-:W-:Y:S01]  /*149a0*/  FFMA R29, R54, R17.reuse, R29 ;  /* 0x00000011361d7223 */ /* 0x080fe2000000001d */
        /* <DEDUP_REMOVED lines=9> */
[----:B------:R0:W-:Y:S01]  /*14a40*/  STG.E desc[UR6][R2.64+0xe4], R9 ;  /* 0x0000e40902007986 */ /* 0x0001e2000c101906 */
[-C--:B------:R-:W-:Y:S01]  /*14a50*/  FFMA R63, R63, R17.reuse, R120 ;  /* 0x000000113f3f7223 */ /* 0x080fe20000000078 */
[-C--:B------:R-:W-:Y:S01]  /*14a60*/  FFMA R67, R67, R17.reuse, R122 ;  /* 0x0000001143437223 */ /* 0x080fe2000000007a */
[-C--:B-1----:R-:W-:Y:S01]  /*14a70*/  FFMA R13, R39, R17.reuse, R112 ;  /* 0x00000011270d7223 */ /* 0x082fe20000000070 */
[-C--:B------:R-:W-:Y:S01]  /*14a80*/  FFMA R71, R71, R17.reuse, R94 ;  /* 0x0000001147477223 */ /* 0x080fe2000000005e */
[-C--:B------:R-:W-:Y:S01]  /*14a90*/  FFMA R73, R73, R17.reuse, R90 ;  /* 0x0000001149497223 */ /* 0x080fe2000000005a */
[-C--:B------:R-:W-:Y:S01]  /*14aa0*/  FFMA R79, R79, R17.reuse, R92 ;  /* 0x000000114f4f7223 */ /* 0x080fe2000000005c */
[-C--:B--2---:R-:W-:Y:S01]  /*14ab0*/  FFMA R7, R81, R17.reuse, R128 ;  /* 0x0000001151077223 */ /* 0x084fe20000000080 */
        /* <DEDUP_REMOVED lines=55> */
.L_x_130:
[C---:B01----:R-:W-:Y:S01]  /*14e30*/  FMUL R3, |R16|.reuse, 16777216 ;  /* 0x4b80000010037820 */ /* 0x043fe20000400200 */
[----:B------:R-:W-:Y:S01]  /*14e40*/  FSETP.GEU.AND P0, PT, |R16|, 1.175494350822287508e-38, PT ;  /* 0x008000001000780b */ /* 0x000fe20003f0e200 */
[----:B------:R-:W-:-:S03]  /*14e50*/  HFMA2 R42, -RZ, RZ, 0, 0 ;  /* 0x00000000ff2a7431 */ /* 0x000fc600000001ff */
        /* <DEDUP_REMOVED lines=14> */
[-C--:B------:R-:W-:Y:S01]  /*14f40*/  IMAD R21, R96, R96.reuse, RZ ;  /* 0x0000006060157224 */ /* 0x080fe200078e02ff */
[----:B------:R-:W-:-:S05]  /*14f50*/  LOP3.LUT R103, RZ, R96, RZ, 0x33, !PT ;  /* 0x00000060ff677212 */ /* 0x000fca00078e33ff */
[----:B0-----:R-:W0:Y:S02]  /*14f60*/  MUFU.RCP R6, R6 ;  /* 0x0000000600067308 */ /* 0x001e240000001000 */
[----:B0-----:R-:W-:-:S06]  /*14f70*/  IADD3 R43, PT, PT, R6, 0xffffffe, RZ ;  /* 0x0ffffffe062b7810 */ /* 0x001fcc0007ffe0ff */
[----:B------:R-:W0:Y:S02]  /*14f80*/  F2I.FTZ.U32.TRUNC.NTZ R43, R43 ;  /* 0x0000002b002b7305 */ /* 0x000e24000021f000 */
[----:B0-----:R-:W-:-:S04]  /*14f90*/  IMAD R3, R3, R43, RZ ;  /* 0x0000002b03037224 */ /* 0x001fc800078e02ff */
[----:B------:R-:W-:Y:S01]  /*14fa0*/  IMAD.HI.U32 R42, R43, R3, R42 ;  /* 0x000000032b2a7227 */ /* 0x000fe200078e002a */
[----:B------:R-:W-:-:S05]  /*14fb0*/  IADD3 R3, PT, PT, R10, 0x1, RZ ;  /* 0x000000010a037810 */ /* 0x000fca0007ffe0ff */
[----:B------:R-:W-:-:S04]  /*14fc0*/  IMAD.HI.U32 R7, R42, R11, RZ ;  /* 0x0000000b2a077227 */ /* 0x000fc800078e00ff */
[----:B------:R-:W-:Y:S01]  /*14fd0*/  IMAD.HI.U32 R2, R42, R10, RZ ;  /* 0x0000000a2a027227 */ /* 0x000fe200078e00ff */
[----:B------:R-:W-:-:S03]  /*14fe0*/  IADD3 R6, PT, PT, -R7, RZ, RZ ;  /* 0x000000ff07067210 */ /* 0x000fc60007ffe1ff */
[----:B------:R-:W-:Y:S01]  /*14ff0*/  IMAD.HI.U32 R12, R42, R3, RZ ;  /* 0x000000032a0c7227 */ /* 0x000fe200078e00ff */
[----:B------:R-:W-:-:S03]  /*15000*/  IADD3 R7, PT, PT, -R2, RZ, RZ ;  /* 0x000000ff02077210 */ /* 0x000fc60007ffe1ff */
[----:B------:R-:W-:Y:S01]  /*15010*/  IMAD R19, R96, R6, R11 ;  /* 0x0000000660137224 */ /* 0x000fe200078e020b */
[----:B------:R-:W-:Y:S01]  /*15020*/  IADD3 R12, PT, PT, -R12, RZ, RZ ;  /* 0x000000ff0c0c7210 */ /* 0x000fe20007ffe1ff */
[----:B------:R-:W-:-:S03]  /*15030*/  IMAD R7, R96, R7, R10 ;  /* 0x0000000760077224 */ /* 0x000fc600078e020a */
[----:B------:R-:W-:Y:S01]  /*15040*/  ISETP.GE.U32.AND P1, PT, R19, R96, PT ;  /* 0x000000601300720c */ /* 0x000fe20003f26070 */
[----:B------:R-:W-:Y:S01]  /*15050*/  IMAD R3, R96, R12, R3 ;  /* 0x0000000c60037224 */ /* 0x000fe200078e0203 */
[----:B------:R-:W-:-:S04]  /*15060*/  ISETP.GE.U32.AND P0, PT, R7, R96, PT ;  /* 0x000000600700720c */ /* 0x000fc80003f06070 */
[----:B------:R-:W-:-:S07]  /*15070*/  ISETP.GE.U32.AND P2, PT, R3, R96, PT ;  /* 0x000000600300720c */ /* 0x000fce0003f46070 */
[C---:B------:R-:W-:Y:S02]  /*15080*/  @P1 IADD3 R19, PT, PT, -R96.reuse, R19, RZ ;  /* 0x0000001360131210 */ /* 0x040fe40007ffe1ff */
[C---:B------:R-:W-:Y:S02]  /*15090*/  @P0 IADD3 R7, PT, PT, -R96.reuse, R7, RZ ;  /* 0x0000000760070210 */ /* 0x040fe40007ffe1ff */
[C---:B------:R-:W-:Y:S02]  /*150a0*/  ISETP.NE.U32.AND P0, PT, R96.reuse, RZ, PT ;  /* 0x000000ff6000720c */ /* 0x040fe40003f05070 */
[----:B------:R-:W-:Y:S02]  /*150b0*/  @P2 IADD3 R3, PT, PT, -R96, R3, RZ ;  /* 0x0000000360032210 */ /* 0x000fe40007ffe1ff */
[-C--:B------:R-:W-:Y:S02]  /*150c0*/  ISETP.GE.U32.AND P2, PT, R19, R96.reuse, PT ;  /* 0x000000601300720c */ /* 0x080fe40003f46070 */
[----:B------:R-:W-:-:S02]  /*150d0*/  ISETP.GE.U32.AND P1, PT, R7, R96, PT ;  /* 0x000000600700720c */ /* 0x000fc40003f26070 */
[----:B------:R-:W-:-:S09]  /*150e0*/  ISETP.GE.U32.AND P3, PT, R3, R96, PT ;  /* 0x000000600300720c */ /* 0x000fd20003f66070 */
[C---:B------:R-:W-:Y:S02]  /*150f0*/  @P2 IADD3 R19, PT, PT, -R96.reuse, R19, RZ ;  /* 0x0000001360132210 */ /* 0x040fe40007ffe1ff */
[C---:B------:R-:W-:Y:S02]  /*15100*/  @P1 IADD3 R7, PT, PT, -R96.reuse, R7, RZ ;  /* 0x0000000760071210 */ /* 0x040fe40007ffe1ff */
[----:B------:R-:W-:Y:S02]  /*15110*/  @P3 IADD3 R3, PT, PT, -R96, R3, RZ ;  /* 0x0000000360033210 */ /* 0x000fe40007ffe1ff */
[C---:B------:R-:W-:Y:S02]  /*15120*/  SEL R2, R103.reuse, R19, !P0 ;  /* 0x0000001367027207 */ /* 0x040fe40004000000 */
[C---:B------:R-:W-:Y:S02]  /*15130*/  SEL R10, R103.reuse, R7, !P0 ;  /* 0x00000007670a7207 */ /* 0x040fe40004000000 */
[----:B------:R-:W-:-:S03]  /*15140*/  SEL R12, R103, R3, !P0 ;  /* 0x00000003670c7207 */ /* 0x000fc60004000000 */
[CC--:B------:R-:W-:Y:S02]  /*15150*/  IMAD R111, R21.reuse, R2.reuse, R10 ;  /* 0x00000002156f7224 */ /* 0x0c0fe400078e020a */
[----:B------:R-:W-:Y:S01]  /*15160*/  IMAD R99, R21, R2, R12 ;  /* 0x0000000215637224 */ /* 0x000fe200078e020c */
[----:B------:R-:W-:Y:S01]  /*15170*/  IADD3 R11, PT, PT, R11, 0x1, RZ ;  /* 0x000000010b0b7810 */ /* 0x000fe20007ffe0ff */
[----:B------:R-:W0:Y:S01]  /*15180*/  LDC.64 R2, c[0x0][0x3b8] ;  /* 0x0000ee00ff027b82 */ /* 0x000e220000000a00 */
[----:B------:R-:W-:Y:S02]  /*15190*/  SHF.L.U32 R7, R111, 0x5, RZ ;  /* 0x000000056f077819 */ /* 0x000fe400000006ff */
[----:B------:R-:W-:-:S03]  /*151a0*/  SHF.L.U32 R19, R99, 0x5, RZ ;  /* 0x0000000563137819 */ /* 0x000fc600000006ff */
[----:B------:R-:W-:-:S04]  /*151b0*/  IMAD.WIDE.U32 R6, R7, 0x4, R4 ;  /* 0x0000000407067825 */ /* 0x000fc800078e0004 */
[----:B------:R-:W-:Y:S01]  /*151c0*/  IMAD.WIDE.U32 R18, R19, 0x4, R4 ;  /* 0x0000000413127825 */ /* 0x000fe200078e0004 */
[----:B------:R-:W2:Y:S04]  /*151d0*/  LDG.E.CONSTANT R31, desc[UR6][R6.64] ;  /* 0x00000006061f7981 */ /* 0x000ea8000c1e9900 */
[----:B------:R-:W3:Y:S04]  /*151e0*/  LDG.E.CONSTANT R164, desc[UR6][R6.64+0x4] ;  /* 0x0000040606a47981 */ /* 0x000ee8000c1e9900 */
[----:B------:R-:W4:Y:S04]  /*151f0*/  LDG.E.CONSTANT R134, desc[UR6][R6.64+0x8] ;  /* 0x0000080606867981 */ /* 0x000f28000c1e9900 */
[----:B------:R-:W5:Y:S04]  /*15200*/  LDG.E.CONSTANT R90, desc[UR6][R6.64+0xc] ;  /* 0x00000c06065a7981 */ /* 0x000f68000c1e9900 */
[----:B------:R-:W3:Y:S04]  /*15210*/  LDG.E.CONSTANT R162, desc[UR6][R6.64+0x10] ;  /* 0x0000100606a27981 */ /* 0x000ee8000c1e9900 */
[----:B------:R-:W3:Y:S04]  /*15220*/  LDG.E.CONSTANT R160, desc[UR6][R6.64+0x14] ;  /* 0x0000140606a07981 */ /* 0x000ee8000c1e9900 */
[----:B------:R-:W2:Y:S04]  /*15230*/  LDG.E.CONSTANT R94, desc[UR6][R6.64+0x18] ;  /* 0x00001806065e7981 */ /* 0x000ea8000c1e9900 */
[----:B------:R-:W3:Y:S04]  /*15240*/  LDG.E.CONSTANT R149, desc[UR6][R6.64+0x1c] ;  /* 0x00001c0606957981 */ /* 0x000ee8000c1e9900 */
[----:B------:R-:W2:Y:S04]  /*15250*/  LDG.E.CONSTANT R88, desc[UR6][R6.64+0x20] ;  /* 0x0000200606587981 */ /* 0x000ea8000c1e9900 */
[----:B------:R-:W3:Y:S04]  /*15260*/  LDG.E.CONSTANT R50, desc[UR6][R6.64+0x24] ;  /* 0x0000240606327981 */ /* 0x000ee8000c1e9900 */
        /* <DEDUP_REMOVED lines=21> */
[----:B------:R1:W3:Y:S04]  /*153c0*/  LDG.E.CONSTANT R73, desc[UR6][R6.64+0x7c] ;  /* 0x00007c0606497981 */ /* 0x0002e8000c1e9900 */
[----:B------:R-:W4:Y:S04]  /*153d0*/  LDG.E.CONSTANT R157, desc[UR6][R18.64+0x8] ;  /* 0x00000806129d7981 */ /* 0x000f28000c1e9900 */
[----:B------:R-:W5:Y:S01]  /*153e0*/  LDG.E.CONSTANT R93, desc[UR6][R18.64+0xc] ;  /* 0x00000c06125d7981 */ /* 0x000f62000c1e9900 */
[----:B-1----:R-:W-:-:S03]  /*153f0*/  IMAD.HI.U32 R6, R42, R11, RZ ;  /* 0x0000000b2a067227 */ /* 0x002fc600078e00ff */
[----:B------:R-:W2:Y:S02]  /*15400*/  LDG.E.CONSTANT R147, desc[UR6][R18.64+0x20] ;  /* 0x0000200612937981 */ /* 0x000ea4000c1e9900 */
[----:B------:R-:W-:Y:S01]  /*15410*/  IADD3 R6, PT, PT, -R6, RZ, RZ ;  /* 0x000000ff06067210 */ /* 0x000fe20007ffe1ff */
[----:B0-----:R-:W-:Y:S01]  /*15420*/  IMAD.WIDE.U32 R2, R23, 0x4, R2 ;  /* 0x0000000417027825 */ /* 0x001fe200078e0002 */
[----:B------:R-:W3:Y:S03]  /*15430*/  LDG.E.CONSTANT R137, desc[UR6][R18.64+0x34] ;  /* 0x0000340612897981 */ /* 0x000ee6000c1e9900 */
[C---:B------:R-:W-:Y:S01]  /*15440*/  IMAD R11, R96.reuse, R6, R11 ;  /* 0x00000006600b7224 */ /* 0x040fe200078e020b */
[----:B------:R-:W3:Y:S04]  /*15450*/  LDG.E.CONSTANT R151, desc[UR6][R18.64+0x18] ;  /* 0x0000180612977981 */ /* 0x000ee8000c1e9900 */
[----:B------:R-:W-:Y:S01]  /*15460*/  ISETP.GE.U32.AND P1, PT, R11, R96, PT ;  /* 0x000000600b00720c */ /* 0x000fe20003f26070 */
[----:B------:R-:W3:Y:S04]  /*15470*/  LDG.E.CONSTANT R74, desc[UR6][R18.64+0x74] ;  /* 0x00007406124a7981 */ /* 0x000ee8000c1e9900 */
[----:B------:R-:W3:Y:S04]  /*15480*/  LDG.E.CONSTANT R29, desc[UR6][R18.64+0x5c] ;  /* 0x00005c06121d7981 */ /* 0x000ee8000c1e9900 */
[----:B------:R-:W3:Y:S04]  /*15490*/  LDG.E R136, desc[UR6][R2.64+0x8] ;  /* 0x0000080602887981 */ /* 0x000ee8000c1e1900 */
[----:B------:R-:W3:Y:S01]  /*154a0*/  LDG.E.CONSTANT R139, desc[UR6][R18.64+0x3c] ;  /* 0x00003c06128b7981 */ /* 0x000ee2000c1e9900 */
[----:B------:R-:W-:-:S03]  /*154b0*/  @P1 IADD3 R11, PT, PT, -R96, R11, RZ ;  /* 0x0000000b600b1210 */ /* 0x000fc60007ffe1ff */
[----:B------:R-:W3:Y:S04]  /*154c0*/  LDG.E R82, desc[UR6][R2.64+0x34] ;  /* 0x0000340602527981 */ /* 0x000ee8000c1e1900 */
        /* <DEDUP_REMOVED lines=24> */
[----:B------:R-:W3:Y:S01]  /*15650*/  LDG.E R32, desc[UR6][R2.64+0x5c] ;  /* 0x00005c0602207981 */ /* 0x000ee2000c1e1900 */
[----:B------:R-:W-:-:S03]  /*15660*/  ISETP.GE.U32.AND P1, PT, R11, R96, PT ;  /* 0x000000600b00720c */ /* 0x000fc60003f26070 */
[----:B------:R-:W3:Y:S04]  /*15670*/  LDG.E R36, desc[UR6][R2.64+0x60] ;  /* 0x0000600602247981 */ /* 0x000ee8000c1e1900 */
[----:B------:R-:W3:Y:S04]  /*15680*/  LDG.E R18, desc[UR6][R2.64+0x3c] ;  /* 0x00003c0602127981 */ /* 0x000ee8000c1e1900 */
[----:B------:R-:W3:Y:S04]  /*15690*/  LDG.E R138, desc[UR6][R2.64] ;  /* 0x00000006028a7981 */ /* 0x000ee8000c1e1900 */
[----:B------:R-:W3:Y:S01]  /*156a0*/  LDG.E R126, desc[UR6][R2.64+0x10] ;  /* 0x00001006027e7981 */ /* 0x000ee2000c1e1900 */
[----:B------:R-:W-:-:S03]  /*156b0*/  @P1 IADD3 R11, PT, PT, -R96, R11, RZ ;  /* 0x0000000b600b1210 */ /* 0x000fc60007ffe1ff */
[----:B------:R-:W3:Y:S04]  /*156c0*/  LDG.E R44, desc[UR6][R2.64+0x58] ;  /* 0x00005806022c7981 */ /* 0x000ee8000c1e1900 */
[----:B------:R-:W3:Y:S01]  /*156d0*/  LDG.E R124, desc[UR6][R2.64+0x14] ;  /* 0x00001406027c7981 */ /* 0x000ee2000c1e1900 */
[----:B------:R-:W-:-:S03]  /*156e0*/  SEL R11, R103, R11, !P0 ;  /* 0x0000000b670b7207 */ /* 0x000fc60004000000 */
[----:B------:R-:W3:Y:S04]  /*156f0*/  LDG.E R132, desc[UR6][R2.64+0x4] ;  /* 0x0000040602847981 */ /* 0x000ee8000c1e1900 */
        /* <DEDUP_REMOVED lines=10> */
[----:B------:R-:W3:Y:S01]  /*157a0*/  LDG.E R40, desc[UR6][R2.64+0x4c] ;  /* 0x00004c0602287981 */ /* 0x000ee2000c1e1900 */
[----:B------:R-:W-:-:S02]  /*157b0*/  IMAD R12, R21, R11, R12 ;  /* 0x0000000b150c7224 */ /* 0x000fc400078e020c */
[----:B------:R-:W-:Y:S01]  /*157c0*/  IMAD R23, R21, R11, R10 ;  /* 0x0000000b15177224 */ /* 0x000fe200078e020a */
[----:B------:R-:W3:Y:S02]  /*157d0*/  LDG.E R30, desc[UR6][R2.64+0x70] ;  /* 0x00007006021e7981 */ /* 0x000ee4000c1e1900 */
[----:B------:R-:W-:Y:S02]  /*157e0*/  SHF.L.U32 R11, R12, 0x5, RZ ;  /* 0x000000050c0b7819 */ /* 0x000fe400000006ff */
[----:B------:R-:W3:Y:S01]  /*157f0*/  LDG.E R102, desc[UR6][R2.64+0x2c] ;  /* 0x00002c0602667981 */ /* 0x000ee2000c1e1900 */
[----:B------:R-:W-:-:S03]  /*15800*/  SHF.L.U32 R7, R23, 0x5, RZ ;  /* 0x0000000517077819 */ /* 0x000fc600000006ff */
[----:B------:R-:W3:Y:S04]  /*15810*/  LDG.E R26, desc[UR6][R2.64+0x6c] ;  /* 0x00006c06021a7981 */ /* 0x000ee8000c1e1900 */
[----:B------:R-:W3:Y:S01]  /*15820*/  LDG.E R19, desc[UR6][R2.64+0x74] ;  /* 0x0000740602137981 */ /* 0x000ee2000c1e1900 */
[----:B------:R-:W-:-:S03]  /*15830*/  IMAD.WIDE.U32 R10, R11, 0x4, R4 ;  /* 0x000000040b0a7825 */ /* 0x000fc600078e0004 */
[----:B------:R-:W3:Y:S01]  /*15840*/  LDG.E R100, desc[UR6][R2.64+0x30] ;  /* 0x0000300602647981 */ /* 0x000ee2000c1e1900 */
[----:B------:R-:W-:-:S03]  /*15850*/  IMAD.WIDE.U32 R6, R7, 0x4, R4 ;  /* 0x0000000407067825 */ /* 0x000fc600078e0004 */
[----:B------:R-:W3:Y:S04]  /*15860*/  LDG.E R61, desc[UR6][R2.64+0x7c] ;  /* 0x00007c06023d7981 */ /* 0x000ee8000c1e1900 */
[----:B------:R-:W3:Y:S04]  /*15870*/  LDG.E.CONSTANT R67, desc[UR6][R10.64] ;  /* 0x000000060a437981 */ /* 0x000ee8000c1e9900 */
[----:B------:R-:W3:Y:S04]  /*15880*/  LDG.E.CONSTANT R150, desc[UR6][R6.64] ;  /* 0x0000000606967981 */ /* 0x000ee8000c1e9900 */
[----:B------:R-:W3:Y:S04]  /*15890*/  LDG.E.CONSTANT R56, desc[UR6][R10.64+0x4] ;  /* 0x000004060a387981 */ /* 0x000ee8000c1e9900 */
[----:B------:R-:W3:Y:S04]  /*158a0*/  LDG.E.CONSTANT R33, desc[UR6][R6.64+0x4] ;  /* 0x0000040606217981 */ /* 0x000ee8000c1e9900 */
[----:B------:R-:W3:Y:S04]  /*158b0*/  LDG.E R104, desc[UR6][R2.64+0x24] ;  /* 0x0000240602687981 */ /* 0x000ee8000c1e1900 */
[----:B------:R-:W3:Y:S04]  /*158c0*/  LDG.E R106, desc[UR6][R2.64+0x28] ;  /* 0x00002806026a7981 */ /* 0x000ee8000c1e1900 */
[----:B------:R-:W3:Y:S04]  /*158d0*/  LDG.E R60, desc[UR6][R2.64+0x64] ;  /* 0x00006406023c7981 */ /* 0x000ee8000c1e1900 */
[----:B------:R-:W3:Y:S04]  /*158e0*/  LDG.E R20, desc[UR6][R2.64+0x68] ;  /* 0x0000680602147981 */ /* 0x000ee8000c1e1900 */
        /* <DEDUP_REMOVED lines=10> */
[----:B------:R-:W3:Y:S01]  /*15990*/  LDG.E.CONSTANT R53, desc[UR6][R6.64+0x18] ;  /* 0x0000180606357981 */ /* 0x000ee2000c1e9900 */
[----:B------:R-:W-:Y:S01]  /*159a0*/  IADD3 R35, PT, PT, R9, 0x1, RZ ;  /* 0x0000000109237810 */ /* 0x000fe20007ffe0ff */
[----:B------:R-:W-:-:S02]  /*159b0*/  IMAD.HI.U32 R21, R42, R9, RZ ;  /* 0x000000092a157227 */ /* 0x000fc400078e00ff */
[----:B------:R-:W3:Y:S02]  /*159c0*/  LDG.E.CONSTANT R48, desc[UR6][R10.64+0x20] ;  /* 0x000020060a307981 */ /* 0x000ee4000c1e9900 */
[----:B------:R-:W-:Y:S01]  /*159d0*/  IMAD.HI.U32 R42, R42, R35, RZ ;  /* 0x000000232a2a7227 */ /* 0x000fe200078e00ff */
[----:B------:R-:W-:Y:S01]  /*159e0*/  IADD3 R37, PT, PT, -R21, RZ, RZ ;  /* 0x000000ff15257210 */ /* 0x000fe20007ffe1ff */
[----:B------:R-:W3:Y:S03]  /*159f0*/  LDG.E.CONSTANT R95, desc[UR6][R6.64+0x20] ;  /* 0x00002006065f7981 */ /* 0x000ee6000c1e9900 */
[----:B------:R-:W-:Y:S01]  /*15a00*/  IADD3 R39, PT, PT, -R42, RZ, RZ ;  /* 0x000000ff2a277210 */ /* 0x000fe20007ffe1ff */
[----:B------:R-:W3:Y:S04]  /*15a10*/  LDG.E.CONSTANT R21, desc[UR6][R10.64+0x1c] ;  /* 0x00001c060a157981 */ /* 0x000ee8000c1e9900 */
[----:B------:R-:W3:Y:S01]  /*15a20*/  LDG.E.CONSTANT R42, desc[UR6][R6.64+0x1c] ;  /* 0x00001c06062a7981 */ /* 0x000ee2000c1e9900 */
[----:B------:R-:W-:-:S02]  /*15a30*/  IMAD R9, R96, R37, R9 ;  /* 0x0000002560097224 */ /* 0x000fc400078e0209 */
[C---:B------:R-:W-:Y:S01]  /*15a40*/  IMAD R35, R96.reuse, R39, R35 ;  /* 0x0000002760237224 */ /* 0x040fe200078e0223 */
[----:B------:R-:W3:Y:S04]  /*15a50*/  LDG.E.CONSTANT R92, desc[UR6][R10.64+0x24] ;  /* 0x000024060a5c7981 */ /* 0x000ee8000c1e9900 */
[----:B------:R-:W3:Y:S01]  /*15a60*/  LDG.E.CONSTANT R97, desc[UR6][R6.64+0x24] ;  /* 0x0000240606617981 */ /* 0x000ee2000c1e9900 */
[-C--:B------:R-:W-:Y:S02]  /*15a70*/  ISETP.GE.U32.AND P1, PT, R9, R96.reuse, PT ;  /* 0x000000600900720c */ /* 0x080fe40003f26070 */
[----:B------:R-:W-:Y:S01]  /*15a80*/  ISETP.GE.U32.AND P2, PT, R35, R96, PT ;  /* 0x000000602300720c */ /* 0x000fe20003f46070 */
[----:B------:R-:W3:Y:S04]  /*15a90*/  LDG.E.CONSTANT R113, desc[UR6][R10.64+0x28] ;  /* 0x000028060a717981 */ /* 0x000ee8000c1e9900 */
[----:B------:R-:W3:Y:S04]  /*15aa0*/  LDG.E.CONSTANT R142, desc[UR6][R6.64+0x28] ;  /* 0x00002806068e7981 */ /* 0x000ee8000c1e9900 */
[----:B------:R-:W3:Y:S04]  /*15ab0*/  LDG.E.CONSTANT R119, desc[UR6][R10.64+0x2c] ;  /* 0x00002c060a777981 */ /* 0x000ee8000c1e9900 */
[----:B------:R-:W3:Y:S01]  /*15ac0*/  LDG.E.CONSTANT R144, desc[UR6][R6.64+0x2c] ;  /* 0x00002c0606907981 */ /* 0x000ee2000c1e9900 */
[----:B----4-:R-:W-:Y:S01]  /*15ad0*/  FADD R157, R157, -R134 ;  /* 0x800000869d9d7221 */ /* 0x010fe20000000000 */
[----:B------:R-:W-:-:S02]  /*15ae0*/  @P1 IADD3 R9, PT, PT, -R96, R9, RZ ;  /* 0x0000000960091210 */ /* 0x000fc40007ffe1ff */
[----:B------:R-:W4:Y:S04]  /*15af0*/  LDG.E.CONSTANT R89, desc[UR6][R10.64+0x38] ;  /* 0x000038060a597981 */ /* 0x000f28000c1e9900 */
[----:B------:R-:W4:Y:S01]  /*15b00*/  LDG.E.CONSTANT R134, desc[UR6][R6.64+0x38] ;  /* 0x0000380606867981 */ /* 0x000f22000c1e9900 */
[----:B-----5:R-:W-:Y:S01]  /*15b10*/  FADD R93, R93, -R90 ;  /* 0x8000005a5d5d7221 */ /* 0x020fe20000000000 */
[----:B------:R-:W-:Y:S02]  /*15b20*/  @P2 IADD3 R35, PT, PT, -R96, R35, RZ ;  /* 0x0000002360232210 */ /* 0x000fe40007ffe1ff */
[----:B------:R-:W5:Y:S01]  /*15b30*/  LDG.E.CONSTANT R121, desc[UR6][R10.64+0x30] ;  /* 0x000030060a797981 */ /* 0x000f62000c1e9900 */
[----:B------:R-:W-:-:S03]  /*15b40*/  ISETP.GE.U32.AND P1, PT, R9, R96, PT ;  /* 0x000000600900720c */ /* 0x000fc60003f26070 */
[----:B------:R-:W5:Y:S04]  /*15b50*/  LDG.E.CONSTANT R146, desc[UR6][R6.64+0x30] ;  /* 0x0000300606927981 */ /* 0x000f68000c1e9900 */
[----:B------:R-:W5:Y:S04]  /*15b60*/  LDG.E.CONSTANT R47, desc[UR6][R10.64+0x34] ;  /* 0x000034060a2f7981 */ /* 0x000f68000c1e9900 */
[----:B------:R-:W5:Y:S01]  /*15b70*/  LDG.E.CONSTANT R90, desc[UR6][R6.64+0x34] ;  /* 0x00003406065a7981 */ /* 0x000f62000c1e9900 */
[----:B------:R-:W-:Y:S01]  /*15b80*/  ISETP.GE.U32.AND P2, PT, R35, R96, PT ;  /* 0x000000602300720c */ /* 0x000fe20003f46070 */
[C---:B------:R-:W-:Y:S01]  /*15b90*/  FMUL R15, R8.reuse, R15 ;  /* 0x0000000f080f7220 */ /* 0x040fe20000400000 */
[----:B------:R-:W-:Y:S01]  /*15ba0*/  FMUL R57, R8, R13 ;  /* 0x0000000d08397220 */ /* 0x000fe20000400000 */
[----:B--2---:R-:W-:Y:S01]  /*15bb0*/  FADD R147, R147, -R88 ;  /* 0x8000005893937221 */ /* 0x004fe20000000000 */
[----:B------:R-:W2:Y:S01]  /*15bc0*/  LDG.E.CONSTANT R87, desc[UR6][R10.64+0x3c] ;  /* 0x00003c060a577981 */ /* 0x000ea2000c1e9900 */
[----:B------:R-:W-:Y:S01]  /*15bd0*/  FMUL R107, R0, R15 ;  /* 0x0000000f006b7220 */ /* 0x000fe20000400000 */
[----:B------:R-:W-:Y:S01]  /*15be0*/  @P1 IADD3 R9, PT, PT, -R96, R9, RZ ;  /* 0x0000000960091210 */ /* 0x000fe20007ffe1ff */
[----:B---3--:R-:W-:Y:S01]  /*15bf0*/  FADD R137, R137, -R16 ;  /* 0x8000001089897221 */ /* 0x008fe20000000000 */
[----:B------:R-:W2:Y:S01]  /*15c00*/  LDG.E.CONSTANT R88, desc[UR6][R6.64+0x3c] ;  /* 0x00003c0606587981 */ /* 0x000ea2000c1e9900 */
[----:B------:R-:W-:Y:S01]  /*15c10*/  FADD R151, R151, -R94 ;  /* 0x8000005e97977221 */ /* 0x000fe20000000000 */
[----:B------:R-:W-:Y:S01]  /*15c20*/  FADD R74, R74, -R101 ;  /* 0x800000654a4a7221 */ /* 0x000fe20000000000 */
[----:B------:R-:W-:Y:S01]  /*15c30*/  FADD R13, R29, -R112 ;  /* 0x800000701d0d7221 */ /* 0x000fe20000000000 */
[----:B------:R-:W3:Y:S01]  /*15c40*/  LDG.E.CONSTANT R45, desc[UR6][R10.64+0x40] ;  /* 0x000040060a2d7981 */ /* 0x000ee2000c1e9900 */
[----:B------:R-:W-:Y:S01]  /*15c50*/  FMUL R101, R0, R57 ;  /* 0x0000003900657220 */ /* 0x000fe20000400000 */
[----:B------:R-:W-:Y:S01]  /*15c60*/  FFMA R136, R157, R107, R136 ;  /* 0x0000006b9d887223 */ /* 0x000fe20000000088 */
[----:B------:R-:W-:Y:S01]  /*15c70*/  @P2 IADD3 R35, PT, PT, -R96, R35, RZ ;  /* 0x0000002360232210 */ /* 0x000fe20007ffe1ff */
[----:B------:R-:W3:Y:S01]  /*15c80*/  LDG.E.CONSTANT R94, desc[UR6][R6.64+0x40] ;  /* 0x00004006065e7981 */ /* 0x000ee2000c1e9900 */
[----:B------:R-:W-:Y:S01]  /*15c90*/  FADD R139, R139, -R156 ;  /* 0x8000009c8b8b7221 */ /* 0x000fe20000000000 */
[----:B------:R-:W-:Y:S01]  /*15ca0*/  SEL R117, R103, R9, !P0 ;  /* 0x0000000967757207 */ /* 0x000fe20004000000 */
[----:B------:R-:W-:Y:S01]  /*15cb0*/  FFMA R82, R137, R107, R82 ;  /* 0x0000006b89527223 */ /* 0x000fe20000000052 */
[----:B------:R-:W-:Y:S01]  /*15cc0*/  FADD R9, R27, -R110 ;  /* 0x8000006e1b097221 */ /* 0x000fe20000000000 */
[----:B------:R-:W-:Y:S01]  /*15cd0*/  FADD R76, R76, -R75 ;  /* 0x8000004b4c4c7221 */ /* 0x000fe20000000000 */
[----:B------:R-:W-:Y:S01]  /*15ce0*/  FFMA R75, R157, R101, R136 ;  /* 0x000000659d4b7223 */ /* 0x000fe20000000088 */
[----:B------:R-:W-:Y:S01]  /*15cf0*/  SEL R103, R103, R35, !P0 ;  /* 0x0000002367677207 */ /* 0x000fe20004000000 */
[----:B------:R-:W3:Y:S01]  /*15d00*/  LDG.E.CONSTANT R83, desc[UR6][R10.64+0x50] ;  /* 0x000050060a537981 */ /* 0x000ee2000c1e9900 */
[----:B------:R-:W-:Y:S01]  /*15d10*/  FADD R127, R127, -R28 ;  /* 0x8000001c7f7f7221 */ /* 0x000fe20000000000 */
[----:B------:R-:W-:-:S02]  /*15d20*/  FADD R109, R109, -R130 ;  /* 0x800000826d6d7221 */ /* 0x000fc40000000000 */
[----:B------:R-:W3:Y:S04]  /*15d30*/  LDG.E.CONSTANT R28, desc[UR6][R10.64+0x48] ;  /* 0x000048060a1c7981 */ /* 0x000ee8000c1e9900 */
[----:B------:R-:W3:Y:S01]  /*15d40*/  LDG.E.CONSTANT R91, desc[UR6][R6.64+0x48] ;  /* 0x00004806065b7981 */ /* 0x000ee2000c1e9900 */
[----:B------:R-:W-:-:S03]  /*15d50*/  FADD R79, R79, -R118 ;  /* 0x800000764f4f7221 */ /* 0x000fc60000000000 */
[----:B------:R-:W3:Y:S04]  /*15d60*/  LDG.E.CONSTANT R55, desc[UR6][R10.64+0x44] ;  /* 0x000044060a377981 */ /* 0x000ee8000c1e9900 */
[----:B------:R-:W3:Y:S01]  /*15d70*/  LDG.E.CONSTANT R118, desc[UR6][R6.64+0x50] ;  /* 0x0000500606767981 */ /* 0x000ee2000c1e9900 */
[----:B------:R-:W-:Y:S01]  /*15d80*/  FADD R105, R105, -R120 ;  /* 0x8000007869697221 */ /* 0x000fe20000000000 */
[----:B------:R-:W-:Y:S01]  /*15d90*/  FADD R43, R43, -R116 ;  /* 0x800000742b2b7221 */ /* 0x000fe20000000000 */
[----:B------:R-:W-:Y:S01]  /*15da0*/  FADD R133, R133, -R98 ;  /* 0x8000006285857221 */ /* 0x000fe20000000000 */
[----:B------:R-:W3:Y:S01]  /*15db0*/  LDG.E.CONSTANT R130, desc[UR6][R6.64+0x44] ;  /* 0x0000440606827981 */ /* 0x000ee2000c1e9900 */
[----:B------:R-:W-:Y:S01]  /*15dc0*/  FADD R161, R161, -R31 ;  /* 0x8000001fa1a17221 */ /* 0x000fe20000000000 */
[----:B------:R-:W-:-:S02]  /*15dd0*/  FADD R123, R123, -R86 ;  /* 0x800000567b7b7221 */ /* 0x000fc40000000000 */
[----:B------:R-:W3:Y:S01]  /*15de0*/  LDG.E.CONSTANT R116, desc[UR6][R6.64+0x4c] ;  /* 0x00004c0606747981 */ /* 0x000ee2000c1e9900 */
[----:B------:R-:W-:Y:S01]  /*15df0*/  FADD R145, R145, -R50 ;  /* 0x8000003291917221 */ /* 0x000fe20000000000 */
[----:B------:R-:W-:Y:S02]  /*15e00*/  FADD R63, R63, -R84 ;  /* 0x800000543f3f7221 */ /* 0x000fe40000000000 */
[----:B------:R-:W3:Y:S01]  /*15e10*/  LDG.E.CONSTANT R120, desc[UR6][R6.64+0x54] ;  /* 0x0000540606787981 */ /* 0x000ee2000c1e9900 */
[----:B------:R-:W-:Y:S01]  /*15e20*/  FADD R143, R143, -R24 ;  /* 0x800000188f8f7221 */ /* 0x000fe20000000000 */
[----:B------:R-:W-:Y:S01]  /*15e30*/  FADD R141, R141, -R22 ;  /* 0x800000168d8d7221 */ /* 0x000fe20000000000 */
[----:B------:R-:W-:Y:S01]  /*15e40*/  FADD R131, R131, -R14 ;  /* 0x8000000e83837221 */ /* 0x000fe20000000000 */
[----:B------:R-:W3:Y:S01]  /*15e50*/  LDG.E.CONSTANT R84, desc[UR6][R6.64+0x58] ;  /* 0x0000580606547981 */ /* 0x000ee2000c1e9900 */
[----:B------:R-:W-:-:S03]  /*15e60*/  FADD R155, R155, -R162 ;  /* 0x800000a29b9b7221 */ /* 0x000fc60000000000 */
[----:B------:R-:W3:Y:S01]  /*15e70*/  LDG.E.CONSTANT R110, desc[UR6][R6.64+0x5c] ;  /* 0x00005c06066e7981 */ /* 0x000ee2000c1e9900 */
[----:B------:R-:W-:-:S03]  /*15e80*/  FFMA R0, R13, R107, R32 ;  /* 0x0000006b0d007223 */ /* 0x000fc60000000020 */
[----:B------:R-:W3:Y:S04]  /*15e90*/  LDG.E.CONSTANT R112, desc[UR6][R6.64+0x60] ;  /* 0x0000600606707981 */ /* 0x000ee8000c1e9900 */
[----:B------:R-:W3:Y:S01]  /*15ea0*/  LDG.E.CONSTANT R37, desc[UR6][R6.64+0x64] ;  /* 0x0000640606257981 */ /* 0x000ee2000c1e9900 */
[----:B------:R-:W-:Y:S01]  /*15eb0*/  FFMA R136, R139, R107, R18 ;  /* 0x0000006b8b887223 */ /* 0x000fe20000000012 */
[----:B0-----:R-:W-:Y:S01]  /*15ec0*/  FFMA R18, R137, R101, R82 ;  /* 0x0000006589127223 */ /* 0x001fe20000000052 */
[----:B------:R-:W-:Y:S01]  /*15ed0*/  FFMA R82, R9, R107, R36 ;  /* 0x0000006b09527223 */ /* 0x000fe20000000024 */
[----:B------:R-:W-:Y:S01]  /*15ee0*/  FFMA R36, R13, R101, R0 ;  /* 0x000000650d247223 */ /* 0x000fe20000000000 */
[C-C-:B------:R-:W-:Y:S01]  /*15ef0*/  IMAD R0, R96.reuse, R117, R23.reuse ;  /* 0x0000007560007224 */ /* 0x140fe200078e0217 */
[----:B------:R-:W3:Y:S01]  /*15f00*/  LDG.E.CONSTANT R98, desc[UR6][R6.64+0x68] ;  /* 0x0000680606627981 */ /* 0x000ee2000c1e9900 */
[----:B------:R-:W-:-:S03]  /*15f10*/  IMAD R23, R96, R103, R23 ;  /* 0x0000006760177224 */ /* 0x000fc600078e0217 */
[----:B------:R-:W3:Y:S04]  /*15f20*/  LDG.E.CONSTANT R86, desc[UR6][R6.64+0x6c] ;  /* 0x00006c0606567981 */ /* 0x000ee8000c1e9900 */
[----:B------:R-:W3:Y:S01]  /*15f30*/  LDG.E.CONSTANT R27, desc[UR6][R6.64+0x70] ;  /* 0x00007006061b7981 */ /* 0x000ee2000c1e9900 */
[----:B------:R-:W-:-:S03]  /*15f40*/  SHF.L.U32 R13, R23, 0x5, RZ ;  /* 0x00000005170d7819 */ /* 0x000fc600000006ff */
[----:B------:R-:W3:Y:S04]  /*15f50*/  LDG.E.CONSTANT R29, desc[UR6][R6.64+0x74] ;  /* 0x00007406061d7981 */ /* 0x000ee8000c1e9900 */
[----:B------:R-:W3:Y:S04]  /*15f60*/  LDG.E.CONSTANT R35, desc[UR6][R6.64+0x78] ;  /* 0x0000780606237981 */ /* 0x000ee8000c1e9900 */
[----:B------:R0:W3:Y:S04]  /*15f70*/  LDG.E.CONSTANT R77, desc[UR6][R6.64+0x7c] ;  /* 0x00007c06064d7981 */ /* 0x0000e8000c1e9900 */
[----:B------:R-:W3:Y:S04]  /*15f80*/  LDG.E.CONSTANT R39, desc[UR6][R10.64+0x4c] ;  /* 0x00004c060a277981 */ /* 0x000ee8000c1e9900 */
[----:B------:R-:W3:Y:S01]  /*15f90*/  LDG.E.CONSTANT R85, desc[UR6][R10.64+0x54] ;  /* 0x000054060a557981 */ /* 0x000ee2000c1e9900 */
[----:B0-----:R-:W-:-:S03]  /*15fa0*/  IMAD R6, R96, R103, R12 ;  /* 0x0000006760067224 */ /* 0x001fc600078e020c */
[----:B------:R-:W3:Y:S01]  /*15fb0*/  LDG.E.CONSTANT R41, desc[UR6][R10.64+0x58] ;  /* 0x000058060a297981 */ /* 0x000ee2000c1e9900 */
[----:B------:R-:W-:-:S03]  /*15fc0*/  IMAD R12, R96, R117, R12 ;  /* 0x00000075600c7224 */ /* 0x000fc600078e020c */
        /* <DEDUP_REMOVED lines=8> */
[----:B------:R0:W3:Y:S01]  /*16050*/  LDG.E.CONSTANT R24, desc[UR6][R10.64+0x7c] ;  /* 0x00007c060a187981 */ /* 0x0000e2000c1e9900 */
[----:B------:R-:W-:Y:S01]  /*16060*/  FADD R153, R153, -R160 ;  /* 0x800000a099997221 */ /* 0x000fe20000000000 */
[----:B------:R-:W-:Y:S01]  /*16070*/  FFMA R138, R161, R107, R138 ;  /* 0x0000006ba18a7223 */ /* 0x000fe2000000008a */
[----:B------:R-:W-:Y:S01]  /*16080*/  FFMA R82, R9, R101, R82 ;  /* 0x0000006509527223 */ /* 0x000fe20000000052 */
[----:B------:R-:W-:Y:S01]  /*16090*/  FADD R159, R159, -R164 ;  /* 0x800000a49f9f7221 */ /* 0x000fe20000000000 */
[----:B------:R-:W-:Y:S01]  /*160a0*/  FADD R125, R125, -R152 ;  /* 0x800000987d7d7221 */ /* 0x000fe20000000000 */
[-C--:B------:R-:W-:Y:S01]  /*160b0*/  FFMA R126, R155, R107.reuse, R126 ;  /* 0x0000006b9b7e7223 */ /* 0x080fe2000000007e */
[----:B------:R-:W-:Y:S01]  /*160c0*/  FADD R115, R115, -R148 ;  /* 0x8000009473737221 */ /* 0x000fe20000000000 */
[-C--:B------:R-:W-:Y:S01]  /*160d0*/  FFMA R44, R43, R107.reuse, R44 ;  /* 0x0000006b2b2c7223 */ /* 0x080fe2000000002c */
[----:B------:R-:W-:Y:S01]  /*160e0*/  FADD R149, R158, -R149 ;  /* 0x800000959e957221 */ /* 0x000fe20000000000 */
[----:B0-----:R-:W-:Y:S01]  /*160f0*/  SHF.L.U32 R11, R0, 0x5, RZ ;  /* 0x00000005000b7819 */ /* 0x001fe200000006ff */
[----:B------:R-:W-:Y:S01]  /*16100*/  FADD R135, R135, -R154 ;  /* 0x8000009a87877221 */ /* 0x000fe20000000000 */
[----:B------:R-:W-:Y:S01]  /*16110*/  SHF.L.U32 R7, R6, 0x5, RZ ;  /* 0x0000000506077819 */ /* 0x000fe200000006ff */
[----:B------:R-:W-:Y:S01]  /*16120*/  FFMA R128, R93, R107, R128 ;  /* 0x0000006b5d807223 */ /* 0x000fe20000000080 */
[----:B------:R-:W-:Y:S01]  /*16130*/  SHF.L.U32 R9, R12, 0x5, RZ ;  /* 0x000000050c097819 */ /* 0x000fe200000006ff */
[----:B------:R-:W-:-:S04]  /*16140*/  IMAD.WIDE.U32 R10, R11, 0x4, R4 ;  /* 0x000000040b0a7825 */ /* 0x000fc800078e0004 */
[----:B------:R-:W-:Y:S01]  /*16150*/  FFMA R156, R161, R101, R138 ;  /* 0x00000065a19c7223 */ /* 0x000fe2000000008a */
[-C--:B------:R-:W-:Y:S01]  /*16160*/  FFMA R124, R153, R107.reuse, R124 ;  /* 0x0000006b997c7223 */ /* 0x080fe2000000007c */
[----:B------:R-:W-:Y:S01]  /*16170*/  FFMA R122, R147, R107, R122 ;  /* 0x0000006b937a7223 */ /* 0x000fe2000000007a */
[----:B------:R-:W-:-:S04]  /*16180*/  IMAD.WIDE.U32 R12, R13, 0x4, R4 ;  /* 0x000000040d0c7825 */ /* 0x000fc800078e0004 */
[-C--:B------:R-:W-:Y:S01]  /*16190*/  FFMA R132, R159, R107.reuse, R132 ;  /* 0x0000006b9f847223 */ /* 0x080fe20000000084 */
[-C--:B------:R-:W-:Y:S01]  /*161a0*/  FFMA R138, R151, R107.reuse, R58 ;  /* 0x0000006b978a7223 */ /* 0x080fe2000000003a */
[-C--:B------:R-:W-:Y:S01]  /*161b0*/  FFMA R68, R125, R107.reuse, R68 ;  /* 0x0000006b7d447223 */ /* 0x080fe20000000044 */
[----:B------:R-:W-:Y:S01]  /*161c0*/  FFMA R64, R105, R107, R64 ;  /* 0x0000006b69407223 */ /* 0x000fe20000000040 */
[----:B------:R-:W-:Y:S01]  /*161d0*/  FFMA R58, R155, R101, R126 ;  /* 0x000000659b3a7223 */ /* 0x000fe2000000007e */
[-C--:B------:R-:W-:Y:S01]  /*161e0*/  FFMA R46, R131, R107.reuse, R46 ;  /* 0x0000006b832e7223 */ /* 0x080fe2000000002e */
[-C--:B------:R-:W-:Y:S01]  /*161f0*/  FFMA R66, R115, R107.reuse, R66 ;  /* 0x0000006b73427223 */ /* 0x080fe20000000042 */
[----:B------:R-:W-:Y:S01]  /*16200*/  FFMA R62, R79, R107, R62 ;  /* 0x0000006b4f3e7223 */ /* 0x000fe2000000003e */
[----:B------:R-:W-:Y:S01]  /*16210*/  FFMA R32, R43, R101, R44 ;  /* 0x000000652b207223 */ /* 0x000fe2000000002c */
[----:B------:R-:W-:-:S04]  /*16220*/  IMAD.WIDE.U32 R6, R7, 0x4, R4 ;  /* 0x0000000407067825 */ /* 0x000fc800078e0004 */
[----:B------:R-:W-:Y:S01]  /*16230*/  FFMA R154, R149, R107, R114 ;  /* 0x0000006b959a7223 */ /* 0x000fe20000000072 */
[----:B------:R-:W3:Y:S01]  /*16240*/  LDG.E.CONSTANT R126, desc[UR6][R10.64] ;  /* 0x000000060a7e7981 */ /* 0x000ee2000c1e9900 */
[----:B------:R-:W-:-:S04]  /*16250*/  IMAD.WIDE.U32 R8, R9, 0x4, R4 ;  /* 0x0000000409087825 */ /* 0x000fc800078e0004 */
[----:B------:R-:W-:Y:S01]  /*16260*/  FADD R78, R78, -R73 ;  /* 0x800000494e4e7221 */ /* 0x000fe20000000000 */
[----:B------:R-:W3:Y:S01]  /*16270*/  LDG.E.CONSTANT R43, desc[UR6][R12.64] ;  /* 0x000000060c2b7981 */ /* 0x000ee2000c1e9900 */
[-C--:B------:R-:W-:Y:S01]  /*16280*/  FFMA R114, R153, R101.reuse, R124 ;  /* 0x0000006599727223 */ /* 0x080fe2000000007c */
[-C--:B------:R-:W-:Y:S02]  /*16290*/  FFMA R73, R159, R101.reuse, R132 ;  /* 0x000000659f497223 */ /* 0x080fe40000000084 */
[----:B------:R-:W3:Y:S01]  /*162a0*/  LDG.E.CONSTANT R164, desc[UR6][R10.64+0x8] ;  /* 0x000008060aa47981 */ /* 0x000ee2000c1e9900 */
[-C--:B------:R-:W-:Y:S01]  /*162b0*/  FFMA R93, R93, R101.reuse, R128 ;  /* 0x000000655d5d7223 */ /* 0x080fe20000000080 */
[----:B------:R-:W-:Y:S02]  /*162c0*/  FFMA R158, R147, R101, R122 ;  /* 0x00000065939e7223 */ /* 0x000fe4000000007a */
[----:B------:R-:W3:Y:S01]  /*162d0*/  LDG.E.CONSTANT R23, desc[UR6][R12.64+0x8] ;  /* 0x000008060c177981 */ /* 0x000ee2000c1e9900 */
[-C--:B------:R-:W-:Y:S01]  /*162e0*/  FFMA R72, R135, R107.reuse, R72 ;  /* 0x0000006b87487223 */ /* 0x080fe20000000048 */
[----:B------:R-:W-:Y:S01]  /*162f0*/  FFMA R124, R109, R107, R40 ;  /* 0x0000006b6d7c7223 */ /* 0x000fe20000000028 */
[----:B------:R-:W-:Y:S01]  /*16300*/  FADD R129, R129, -R140 ;  /* 0x8000008c81817221 */ /* 0x000fe20000000000 */
[-C--:B------:R-:W-:Y:S01]  /*16310*/  FFMA R46, R131, R101.reuse, R46 ;  /* 0x00000065832e7223 */ /* 0x080fe2000000002e */
[-C--:B------:R-:W-:Y:S01]  /*16320*/  FFMA R40, R125, R101.reuse, R68 ;  /* 0x000000657d287223 */ /* 0x080fe20000000044 */
[-C--:B------:R-:W-:Y:S01]  /*16330*/  FFMA R122, R115, R101.reuse, R66 ;  /* 0x00000065737a7223 */ /* 0x080fe20000000042 */
[-C--:B------:R-:W-:Y:S01]  /*16340*/  FFMA R128, R105, R101.reuse, R64 ;  /* 0x0000006569807223 */ /* 0x080fe20000000040 */
[-C--:B------:R-:W-:Y:S01]  /*16350*/  FFMA R132, R79, R101.reuse, R62 ;  /* 0x000000654f847223 */ /* 0x080fe2000000003e */
[----:B------:R-:W3:Y:S01]  /*16360*/  LDG.E.CONSTANT R159, desc[UR6][R10.64+0x4] ;  /* 0x000004060a9f7981 */ /* 0x000ee2000c1e9900 */
[----:B------:R-:W-:-:S03]  /*16370*/  FFMA R140, R135, R101, R72 ;  /* 0x00000065878c7223 */ /* 0x000fc60000000048 */
[----:B------:R-:W3:Y:S01]  /*16380*/  LDG.E R79, desc[UR6][R2.64+0x80] ;  /* 0x00008006024f7981 */ /* 0x000ee2000c1e1900 */
[----:B------:R-:W-:-:S03]  /*16390*/  FFMA R124, R109, R101, R124 ;  /* 0x000000656d7c7223 */ /* 0x000fc6000000007c */
[----:B------:R-:W3:Y:S01]  /*163a0*/  LDG.E.CONSTANT R44, desc[UR6][R12.64+0x4] ;  /* 0x000004060c2c7981 */ /* 0x000ee2000c1e9900 */
[----:B------:R-:W-:-:S03]  /*163b0*/  FFMA R72, R129, R107, R30 ;  /* 0x0000006b81487223 */ /* 0x000fc6000000001e */
[----:B------:R-:W3:Y:S04]  /*163c0*/  LDG.E.CONSTANT R68, desc[UR6][R6.64] ;  /* 0x0000000606447981 */ /* 0x000ee8000c1e9900 */
[----:B------:R-:W3:Y:S04]  /*163d0*/  LDG.E.CONSTANT R115, desc[UR6][R8.64] ;  /* 0x0000000608737981 */ /* 0x000ee8000c1e9900 */
[----:B------:R-:W3:Y:S04]  /*163e0*/  LDG.E.CONSTANT R64, desc[UR6][R6.64+0x8] ;  /* 0x0000080606407981 */ /* 0x000ee8000c1e9900 */
[----:B------:R-:W3:Y:S04]  /*163f0*/  LDG.E.CONSTANT R105, desc[UR6][R8.64+0x8] ;  /* 0x0000080608697981 */ /* 0x000ee8000c1e9900 */
[----:B------:R-:W3:Y:S01]  /*16400*/  LDG.E R131, desc[UR6][R2.64+0x88] ;  /* 0x0000880602837981 */ /* 0x000ee2000c1e1900 */
[----:B------:R-:W-:-:S03]  /*16410*/  FFMA R102, R143, R107, R102 ;  /* 0x0000006b8f667223 */ /* 0x000fc60000000066 */
[----:B------:R-:W3:Y:S01]  /*16420*/  LDG.E R125, desc[UR6][R2.64+0x84] ;  /* 0x00008406027d7981 */ /* 0x000ee2000c1e1900 */
[----:B------:R-:W-:-:S03]  /*16430*/  FFMA R0, R63, R107, R26 ;  /* 0x0000006b3f007223 */ /* 0x000fc6000000001a */
[----:B------:R-:W3:Y:S01]  /*16440*/  LDG.E.CONSTANT R66, desc[UR6][R6.64+0x4] ;  /* 0x0000040606427981 */ /* 0x000ee2000c1e9900 */
[----:B------:R-:W-:-:S03]  /*16450*/  FFMA R72, R129, R101, R72 ;  /* 0x0000006581487223 */ /* 0x000fc60000000048 */
[----:B------:R-:W3:Y:S01]  /*16460*/  LDG.E.CONSTANT R109, desc[UR6][R8.64+0x4] ;  /* 0x00000406086d7981 */ /* 0x000ee2000c1e9900 */
[-C--:B------:R-:W-:Y:S01]  /*16470*/  FFMA R129, R74, R107.reuse, R19 ;  /* 0x0000006b4a817223 */ /* 0x080fe20000000013 */
[----:B------:R-:W-:Y:S02]  /*16480*/  FFMA R100, R141, R107, R100 ;  /* 0x0000006b8d647223 */ /* 0x000fe40000000064 */
[----:B------:R-:W3:Y:S01]  /*16490*/  LDG.E.CONSTANT R160, desc[UR6][R10.64+0xc] ;  /* 0x00000c060aa07981 */ /* 0x000ee2000c1e9900 */
[----:B------:R-:W-:-:S03]  /*164a0*/  FFMA R148, R143, R101, R102 ;  /* 0x000000658f947223 */ /* 0x000fc60000000066 */
[----:B------:R-:W3:Y:S01]  /*164b0*/  LDG.E.CONSTANT R19, desc[UR6][R12.64+0xc] ;  /* 0x00000c060c137981 */ /* 0x000ee2000c1e9900 */
[-C--:B------:R-:W-:Y:S01]  /*164c0*/  FFMA R30, R63, R101.reuse, R0 ;  /* 0x000000653f1e7223 */ /* 0x080fe20000000000 */
[----:B------:R-:W-:Y:S02]  /*164d0*/  FFMA R152, R141, R101, R100 ;  /* 0x000000658d987223 */ /* 0x000fe40000000064 */
[----:B------:R-:W3:Y:S01]  /*164e0*/  LDG.E R135, desc[UR6][R2.64+0x8c] ;  /* 0x00008c0602877981 */ /* 0x000ee2000c1e1900 */
[----:B------:R-:W-:-:S03]  /*164f0*/  FFMA R141, R78, R107, R61 ;  /* 0x0000006b4e8d7223 */ /* 0x000fc6000000003d */
[----:B------:R-:W3:Y:S04]  /*16500*/  LDG.E.CONSTANT R153, desc[UR6][R10.64+0x10] ;  /* 0x000010060a997981 */ /* 0x000ee8000c1e9900 */
[----:B------:R-:W3:Y:S04]  /*16510*/  LDG.E.CONSTANT R0, desc[UR6][R12.64+0x10] ;  /* 0x000010060c007981 */ /* 0x000ee8000c1e9900 */
[----:B------:R-:W3:Y:S04]  /*16520*/  LDG.E.CONSTANT R63, desc[UR6][R6.64+0xc] ;  /* 0x00000c06063f7981 */ /* 0x000ee8000c1e9900 */
[----:B------:R-:W3:Y:S01]  /*16530*/  LDG.E.CONSTANT R102, desc[UR6][R8.64+0xc] ;  /* 0x00000c0608667981 */ /* 0x000ee2000c1e9900 */
[----:B------:R-:W-:Y:S01]  /*16540*/  FADD R67, R67, -R150 ;  /* 0x8000009643437221 */ /* 0x000fe20000000000 */
[----:B------:R-:W-:Y:S01]  /*16550*/  FMUL R165, R80, R15 ;  /* 0x0000000f50a57220 */ /* 0x000fe20000400000 */
[----:B------:R-:W-:Y:S01]  /*16560*/  FADD R56, R56, -R33 ;  /* 0x8000002138387221 */ /* 0x000fe20000000000 */
[----:B------:R-:W3:Y:S01]  /*16570*/  LDG.E.CONSTANT R61, desc[UR6][R6.64+0x10] ;  /* 0x00001006063d7981 */ /* 0x000ee2000c1e9900 */
[----:B------:R-:W-:-:S03]  /*16580*/  FFMA R104, R145, R107, R104 ;  /* 0x0000006b91687223 */ /* 0x000fc60000000068 */
[----:B------:R-:W3:Y:S01]  /*16590*/  LDG.E.CONSTANT R100, desc[UR6][R8.64+0x10] ;  /* 0x0000100608647981 */ /* 0x000ee2000c1e9900 */
[----:B------:R-:W-:-:S03]  /*165a0*/  FFMA R136, R139, R101, R136 ;  /* 0x000000658b887223 */ /* 0x000fc60000000088 */
[----:B------:R-:W3:Y:S01]  /*165b0*/  LDG.E R137, desc[UR6][R2.64+0x90] ;  /* 0x0000900602897981 */ /* 0x000ee2000c1e1900 */
[----:B------:R-:W-:Y:S01]  /*165c0*/  FFMA R74, R74, R101, R129 ;  /* 0x000000654a4a7223 */ /* 0x000fe20000000081 */
[-C--:B------:R-:W-:Y:S01]  /*165d0*/  FFMA R106, R127, R107.reuse, R106 ;  /* 0x0000006b7f6a7223 */ /* 0x080fe2000000006a */
[-C--:B------:R-:W-:Y:S01]  /*165e0*/  FFMA R60, R133, R107.reuse, R60 ;  /* 0x0000006b853c7223 */ /* 0x080fe2000000003c */
[-C--:B------:R-:W-:Y:S01]  /*165f0*/  FFMA R20, R123, R107.reuse, R20 ;  /* 0x0000006b7b147223 */ /* 0x080fe20000000014 */
[----:B------:R-:W-:Y:S01]  /*16600*/  FFMA R139, R76, R107, R59 ;  /* 0x0000006b4c8b7223 */ /* 0x000fe2000000003b */
[----:B------:R-:W-:Y:S01]  /*16610*/  FMUL R80, R80, R57 ;  /* 0x0000003950507220 */ /* 0x000fe20000400000 */
[-C--:B------:R-:W-:Y:S01]  /*16620*/  FFMA R129, R67, R165.reuse, R156 ;  /* 0x000000a543817223 */ /* 0x080fe2000000009c */
[----:B------:R-:W-:Y:S01]  /*16630*/  FFMA R73, R56, R165, R73 ;  /* 0x000000a538497223 */ /* 0x000fe20000000049 */
[----:B------:R-:W3:Y:S01]  /*16640*/  LDG.E.CONSTANT R156, desc[UR6][R10.64+0x1c] ;  /* 0x00001c060a9c7981 */ /* 0x000ee2000c1e9900 */
[----:B------:R-:W-:Y:S01]  /*16650*/  FFMA R162, R145, R101, R104 ;  /* 0x0000006591a27223 */ /* 0x000fe20000000068 */
[----:B------:R-:W-:-:S02]  /*16660*/  FADD R108, R65, -R108 ;  /* 0x8000006c416c7221 */ /* 0x000fc40000000000 */
[----:B------:R-:W3:Y:S01]  /*16670*/  LDG.E.CONSTANT R33, desc[UR6][R12.64+0x1c] ;  /* 0x00001c060c217981 */ /* 0x000ee2000c1e9900 */
[-C--:B------:R-:W-:Y:S01]  /*16680*/  FFMA R138, R151, R101.reuse, R138 ;  /* 0x00000065978a7223 */ /* 0x080fe2000000008a */
[-C--:B------:R-:W-:Y:S01]  /*16690*/  FFMA R154, R149, R101.reuse, R154 ;  /* 0x00000065959a7223 */ /* 0x080fe2000000009a */
[-C--:B------:R-:W-:Y:S01]  /*166a0*/  FFMA R127, R127, R101.reuse, R106 ;  /* 0x000000657f7f7223 */ /* 0x080fe2000000006a */
[-C--:B------:R-:W-:Y:S01]  /*166b0*/  FFMA R104, R133, R101.reuse, R60 ;  /* 0x0000006585687223 */ /* 0x080fe2000000003c */
[-C--:B------:R-:W-:Y:S01]  /*166c0*/  FFMA R26, R123, R101.reuse, R20 ;  /* 0x000000657b1a7223 */ /* 0x080fe20000000014 */
[-C--:B------:R-:W-:Y:S01]  /*166d0*/  FFMA R76, R76, R101.reuse, R139 ;  /* 0x000000654c4c7223 */ /* 0x080fe2000000008b */
[----:B------:R-:W-:Y:S01]  /*166e0*/  FFMA R78, R78, R101, R141 ;  /* 0x000000654e4e7223 */ /* 0x000fe2000000008d */
[----:B------:R-:W-:Y:S01]  /*166f0*/  FADD R54, R54, -R25 ;  /* 0x8000001936367221 */ /* 0x000fe20000000000 */
[----:B------:R-:W-:Y:S01]  /*16700*/  FFMA R73, R56, R80, R73 ;  /* 0x0000005038497223 */ /* 0x000fe20000000049 */
[----:B------:R-:W3:Y:S01]  /*16710*/  LDG.E.CONSTANT R101, desc[UR6][R8.64+0x1c] ;  /* 0x00001c0608657981 */ /* 0x000ee2000c1e9900 */
[----:B------:R-:W-:-:S03]  /*16720*/  FFMA R93, R108, R165, R93 ;  /* 0x000000a56c5d7223 */ /* 0x000fc6000000005d */
[----:B------:R-:W3:Y:S04]  /*16730*/  LDG.E.CONSTANT R56, desc[UR6][R6.64+0x1c] ;  /* 0x00001c0606387981 */ /* 0x000ee8000c1e9900 */
[----:B------:R-:W3:Y:S01]  /*16740*/  LDG.E R25, desc[UR6][R2.64+0x9c] ;  /* 0x00009c0602197981 */ /* 0x000ee2000c1e1900 */
[-C--:B------:R-:W-:Y:S01]  /*16750*/  FFMA R93, R108, R80.reuse, R93 ;  /* 0x000000506c5d7223 */ /* 0x080fe2000000005d */
[-C--:B------:R-:W-:Y:S01]  /*16760*/  FMUL R108, R70, R15.reuse ;  /* 0x0000000f466c7220 */ /* 0x080fe20000400000 */
[----:B------:R-:W-:Y:S01]  /*16770*/  FMUL R65, R17, R15 ;  /* 0x0000000f11417220 */ /* 0x000fe20000400000 */
[----:B------:R-:W-:Y:S01]  /*16780*/  FFMA R75, R54, R165, R75 ;  /* 0x000000a5364b7223 */ /* 0x000fe2000000004b */
[----:B------:R-:W-:Y:S01]  /*16790*/  FADD R15, R34, -R49 ;  /* 0x80000031220f7221 */ /* 0x000fe20000000000 */
[----:B------:R-:W3:Y:S01]  /*167a0*/  LDG.E.CONSTANT R123, desc[UR6][R10.64+0x14] ;  /* 0x000014060a7b7981 */ /* 0x000ee2000c1e9900 */
[----:B------:R-:W-:-:S03]  /*167b0*/  FFMA R129, R67, R80, R129 ;  /* 0x0000005043817223 */ /* 0x000fc60000000081 */
[----:B------:R-:W3:Y:S01]  /*167c0*/  LDG.E.CONSTANT R20, desc[UR6][R12.64+0x14] ;  /* 0x000014060c147981 */ /* 0x000ee2000c1e9900 */
[----:B------:R-:W-:-:S03]  /*167d0*/  FFMA R75, R54, R80, R75 ;  /* 0x00000050364b7223 */ /* 0x000fc6000000004b */
[----:B------:R-:W3:Y:S04]  /*167e0*/  LDG.E.CONSTANT R150, desc[UR6][R10.64+0x20] ;  /* 0x000020060a967981 */ /* 0x000ee8000c1e9900 */
[----:B------:R-:W3:Y:S04]  /*167f0*/  LDG.E.CONSTANT R34, desc[UR6][R12.64+0x20] ;  /* 0x000020060c227981 */ /* 0x000ee8000c1e9900 */
[----:B------:R-:W3:Y:S04]  /*16800*/  LDG.E.CONSTANT R60, desc[UR6][R6.64+0x14] ;  /* 0x00001406063c7981 */ /* 0x000ee8000c1e9900 */
[----:B------:R-:W3:Y:S04]  /*16810*/  LDG.E.CONSTANT R107, desc[UR6][R8.64+0x14] ;  /* 0x00001406086b7981 */ /* 0x000ee8000c1e9900 */
[----:B------:R-:W3:Y:S04]  /*16820*/  LDG.E R157, desc[UR6][R2.64+0x94] ;  /* 0x00009406029d7981 */ /* 0x000ee8000c1e1900 */
[----:B------:R-:W3:Y:S04]  /*16830*/  LDG.E.CONSTANT R54, desc[UR6][R6.64+0x20] ;  /* 0x0000200606367981 */ /* 0x000ee8000c1e9900 */
[----:B------:R-:W3:Y:S04]  /*16840*/  LDG.E.CONSTANT R49, desc[UR6][R8.64+0x20] ;  /* 0x0000200608317981 */ /* 0x000ee8000c1e9900 */
[----:B------:R-:W3:Y:S01]  /*16850*/  LDG.E R67, desc[UR6][R2.64+0xa0] ;  /* 0x0000a00602437981 */ /* 0x000ee2000c1e1900 */
[-C--:B------:R-:W-:Y:S01]  /*16860*/  FMUL R70, R70, R57.reuse ;  /* 0x0000003946467220 */ /* 0x080fe20000400000 */
[----:B------:R-:W-:Y:S01]  /*16870*/  FMUL R17, R17, R57 ;  /* 0x0000003911117220 */ /* 0x000fe20000400000 */
[C---:B------:R-:W-:Y:S01]  /*16880*/  FFMA R57, R15.reuse, R165, R58 ;  /* 0x000000a50f397223 */ /* 0x040fe2000000003a */
[----:B------:R-:W-:Y:S01]  /*16890*/  FADD R51, R38, -R51 ;  /* 0x8000003326337221 */ /* 0x000fe20000000000 */
[----:B------:R-:W3:Y:S04]  /*168a0*/  LDG.E.CONSTANT R151, desc[UR6][R10.64+0x24] ;  /* 0x000024060a977981 */ /* 0x000ee8000c1e9900 */
[----:B------:R-:W3:Y:S04]  /*168b0*/  LDG.E.CONSTANT R38, desc[UR6][R12.64+0x24] ;  /* 0x000024060c267981 */ /* 0x000ee8000c1e9900 */
[----:B------:R0:W-:Y:S04]  /*168c0*/  STG.E desc[UR6][R2.64], R129 ;  /* 0x0000008102007986 */ /* 0x0001e8000c101906 */
[----:B------:R-:W3:Y:S04]  /*168d0*/  LDG.E.CONSTANT R133, desc[UR6][R10.64+0x18] ;  /* 0x000018060a857981 */ /* 0x000ee8000c1e9900 */
[----:B------:R-:W3:Y:S01]  /*168e0*/  LDG.E.CONSTANT R62, desc[UR6][R12.64+0x18] ;  /* 0x000018060c3e7981 */ /* 0x000ee2000c1e9900 */
[----:B0-----:R-:W-:Y:S01]  /*168f0*/  FFMA R129, R15, R80, R57 ;  /* 0x000000500f817223 */ /* 0x001fe20000000039 */
[----:B------:R-:W-:-:S02]  /*16900*/  FADD R57, R52, -R53 ;  /* 0x8000003534397221 */ /* 0x000fc40000000000 */
[----:B------:R-:W3:Y:S04]  /*16910*/  LDG.E R15, desc[UR6][R2.64+0xa4] ;  /* 0x0000a406020f7981 */ /* 0x000ee8000c1e1900 */
[----:B------:R-:W3:Y:S04]  /*16920*/  LDG.E.CONSTANT R53, desc[UR6][R6.64+0x24] ;  /* 0x0000240606357981 */ /* 0x000ee8000c1e9900 */
[----:B------:R-:W3:Y:S01]  /*16930*/  LDG.E.CONSTANT R58, desc[UR6][R8.64+0x24] ;  /* 0x00002406083a7981 */ /* 0x000ee2000c1e9900 */
[----:B------:R-:W-:-:S03]  /*16940*/  FFMA R138, R57, R165, R138 ;  /* 0x000000a5398a7223 */ /* 0x000fc6000000008a */
[----:B------:R-:W3:Y:S04]  /*16950*/  LDG.E.CONSTANT R59, desc[UR6][R6.64+0x18] ;  /* 0x00001806063b7981 */ /* 0x000ee8000c1e9900 */
[----:B------:R-:W3:Y:S04]  /*16960*/  LDG.E.CONSTANT R106, desc[UR6][R8.64+0x18] ;  /* 0x00001806086a7981 */ /* 0x000ee8000c1e9900 */
[----:B------:R-:W3:Y:S01]  /*16970*/  LDG.E R161, desc[UR6][R2.64+0x98] ;  /* 0x0000980602a17981 */ /* 0x000ee2000c1e1900 */
[----:B------:R-:W-:-:S03]  /*16980*/  FFMA R145, R57, R80, R138 ;  /* 0x0000005039917223 */ /* 0x000fc6000000008a */
[----:B------:R0:W-:Y:S01]  /*16990*/  STG.E desc[UR6][R2.64+0x8], R75 ;  /* 0x0000084b02007986 */ /* 0x0001e2000c101906 */
[----:B------:R-:W-:-:S03]  /*169a0*/  FADD R141, R21, -R42 ;  /* 0x8000002a158d7221 */ /* 0x000fc60000000000 */
[----:B------:R-:W3:Y:S01]  /*169b0*/  LDG.E.CONSTANT R138, desc[UR6][R10.64+0x28] ;  /* 0x000028060a8a7981 */ /* 0x000ee2000c1e9900 */
[----:B------:R-:W-:-:S03]  /*169c0*/  FFMA R139, R51, R165, R114 ;  /* 0x000000a5338b7223 */ /* 0x000fc60000000072 */
[----:B------:R1:W-:Y:S04]  /*169d0*/  STG.E desc[UR6][R2.64+0xc], R93 ;  /* 0x00000c5d02007986 */ /* 0x0003e8000c101906 */
[----:B0-----:R-:W3:Y:S04]  /*169e0*/  LDG.E.CONSTANT R75, desc[UR6][R12.64+0x28] ;  /* 0x000028060c4b7981 */ /* 0x001ee8000c1e9900 */
[----:B------:R-:W3:Y:S04]  /*169f0*/  LDG.E R21, desc[UR6][R2.64+0xa8] ;  /* 0x0000a80602157981 */ /* 0x000ee8000c1e1900 */
[----:B------:R-:W3:Y:S04]  /*16a00*/  LDG.E.CONSTANT R52, desc[UR6][R6.64+0x28] ;  /* 0x0000280606347981 */ /* 0x000ee8000c1e9900 */
[----:B------:R-:W3:Y:S01]  /*16a10*/  LDG.E.CONSTANT R57, desc[UR6][R8.64+0x28] ;  /* 0x0000280608397981 */ /* 0x000ee2000c1e9900 */
[----:B------:R-:W-:-:S03]  /*16a20*/  FFMA R139, R51, R80, R139 ;  /* 0x00000050338b7223 */ /* 0x000fc6000000008b */
[----:B------:R-:W3:Y:S04]  /*16a30*/  LDG.E.CONSTANT R114, desc[UR6][R10.64+0x2c] ;  /* 0x00002c060a727981 */ /* 0x000ee8000c1e9900 */
[----:B-1----:R-:W3:Y:S04]  /*16a40*/  LDG.E.CONSTANT R93, desc[UR6][R12.64+0x2c] ;  /* 0x00002c060c5d7981 */ /* 0x002ee8000c1e9900 */
[----:B------:R0:W-:Y:S04]  /*16a50*/  STG.E desc[UR6][R2.64+0x4], R73 ;  /* 0x0000044902007986 */ /* 0x0001e8000c101906 */
[----:B------:R-:W3:Y:S04]  /*16a60*/  LDG.E.CONSTANT R51, desc[UR6][R6.64+0x2c] ;  /* 0x00002c0606337981 */ /* 0x000ee8000c1e9900 */
[----:B------:R-:W3:Y:S04]  /*16a70*/  LDG.E.CONSTANT R42, desc[UR6][R8.64+0x2c] ;  /* 0x00002c06082a7981 */ /* 0x000ee8000c1e9900 */
[----:B0-----:R-:W3:Y:S01]  /*16a80*/  LDG.E R73, desc[UR6][R2.64+0xac] ;  /* 0x0000ac0602497981 */ /* 0x001ee2000c1e1900 */
[----:B------:R-:W-:Y:S01]  /*16a90*/  FFMA R143, R141, R165, R154 ;  /* 0x000000a58d8f7223 */ /* 0x000fe2000000009a */
[----:B------:R-:W-:-:S02]  /*16aa0*/  FADD R95, R48, -R95 ;  /* 0x8000005f305f7221 */ /* 0x000fc40000000000 */
[----:B------:R-:W3:Y:S01]  /*16ab0*/  LDG.E.CONSTANT R163, desc[UR6][R10.64+0x30] ;  /* 0x000030060aa37981 */ /* 0x000ee2000c1e9900 */
[-C--:B------:R-:W-:Y:S01]  /*16ac0*/  FFMA R143, R141, R80.reuse, R143 ;  /* 0x000000508d8f7223 */ /* 0x080fe2000000008f */
[----:B------:R-:W-:Y:S01]  /*16ad0*/  FADD R141, R92, -R97 ;  /* 0x800000615c8d7221 */ /* 0x000fe20000000000 */
[-C--:B------:R-:W-:Y:S01]  /*16ae0*/  FFMA R97, R95, R165.reuse, R158 ;  /* 0x000000a55f617223 */ /* 0x080fe2000000009e */
[----:B------:R-:W3:Y:S01]  /*16af0*/  LDG.E.CONSTANT R92, desc[UR6][R12.64+0x30] ;  /* 0x000030060c5c7981 */ /* 0x000ee2000c1e9900 */
[----:B------:R-:W-:Y:S01]  /*16b00*/  FADD R142, R113, -R142 ;  /* 0x8000008e718e7221 */ /* 0x000fe20000000000 */
[----:B------:R-:W-:Y:S01]  /*16b10*/  FADD R119, R119, -R144 ;  /* 0x8000009077777221 */ /* 0x000fe20000000000 */
[----:B------:R-:W-:Y:S01]  /*16b20*/  FFMA R113, R95, R80, R97 ;  /* 0x000000505f717223 */ /* 0x000fe20000000061 */
[----:B------:R-:W3:Y:S02]  /*16b30*/  LDG.E R155, desc[UR6][R2.64+0xb0] ;  /* 0x0000b006029b7981 */ /* 0x000ee4000c1e1900 */
[----:B------:R-:W-:-:S02]  /*16b40*/  FFMA R95, R119, R165, R148 ;  /* 0x000000a5775f7223 */ /* 0x000fc40000000094 */
[----:B------:R-:W3:Y:S04]  /*16b50*/  LDG.E.CONSTANT R48, desc[UR6][R6.64+0x30] ;  /* 0x0000300606307981 */ /* 0x000ee8000c1e9900 */
[----:B------:R-:W3:Y:S01]  /*16b60*/  LDG.E.CONSTANT R97, desc[UR6][R8.64+0x30] ;  /* 0x0000300608617981 */ /* 0x000ee2000c1e9900 */
[----:B------:R-:W-:Y:S01]  /*16b70*/  FFMA R119, R119, R80, R95 ;  /* 0x0000005077777223 */ /* 0x000fe2000000005f */
[----:B----4-:R-:W-:Y:S01]  /*16b80*/  FADD R95, R89, -R134 ;  /* 0x80000086595f7221 */ /* 0x010fe20000000000 */
[----:B-----5:R-:W-:Y:S01]  /*16b90*/  FADD R121, R121, -R146 ;  /* 0x8000009279797221 */ /* 0x020fe20000000000 */
[----:B------:R-:W-:Y:S01]  /*16ba0*/  FADD R47, R47, -R90 ;  /* 0x8000005a2f2f7221 */ /* 0x000fe20000000000 */
[----:B------:R-:W4:Y:S01]  /*16bb0*/  LDG.E.CONSTANT R147, desc[UR6][R10.64+0x34] ;  /* 0x000034060a937981 */ /* 0x000f22000c1e9900 */
[-C--:B------:R-:W-:Y:S01]  /*16bc0*/  FFMA R46, R95, R165.reuse, R46 ;  /* 0x000000a55f2e7223 */ /* 0x080fe2000000002e */
[----:B------:R-:W-:-:S02]  /*16bd0*/  FFMA R127, R142, R165, R127 ;  /* 0x000000a58e7f7223 */ /* 0x000fc4000000007f */
[----:B------:R-:W4:Y:S01]  /*16be0*/  LDG.E.CONSTANT R90, desc[UR6][R12.64+0x34] ;  /* 0x000034060c5a7981 */ /* 0x000f22000c1e9900 */
[----:B------:R-:W-:-:S03]  /*16bf0*/  FFMA R152, R121, R165, R152 ;  /* 0x000000a579987223 */ /* 0x000fc60000000098 */
[----:B------:R0:W-:Y:S01]  /*16c00*/  STG.E desc[UR6][R2.64+0x10], R129 ;  /* 0x0000108102007986 */ /* 0x0001e2000c101906 */
[----:B------:R-:W-:-:S03]  /*16c10*/  FFMA R127, R142, R80, R127 ;  /* 0x000000508e7f7223 */ /* 0x000fc6000000007f */
[----:B------:R1:W-:Y:S01]  /*16c20*/  STG.E desc[UR6][R2.64+0x18], R145 ;  /* 0x0000189102007986 */ /* 0x0003e2000c101906 */
[-C--:B------:R-:W-:Y:S01]  /*16c30*/  FFMA R18, R47, R165.reuse, R18 ;  /* 0x000000a52f127223 */ /* 0x080fe20000000012 */
[----:B------:R-:W-:Y:S01]  /*16c40*/  FFMA R162, R141, R165, R162 ;  /* 0x000000a58da27223 */ /* 0x000fe200000000a2 */
[-C--:B------:R-:W-:Y:S01]  /*16c50*/  FFMA R121, R121, R80.reuse, R152 ;  /* 0x0000005079797223 */ /* 0x080fe20000000098 */
[----:B------:R-:W5:Y:S01]  /*16c60*/  LDG.E.CONSTANT R134, desc[UR6][R10.64+0x38] ;  /* 0x000038060a867981 */ /* 0x000f62000c1e9900 */
[----:B0-----:R-:W-:-:S03]  /*16c70*/  FFMA R129, R95, R80, R46 ;  /* 0x000000505f817223 */ /* 0x001fc6000000002e */
[----:B------:R-:W5:Y:S04]  /*16c80*/  LDG.E.CONSTANT R89, desc[UR6][R12.64+0x38] ;  /* 0x000038060c597981 */ /* 0x000f68000c1e9900 */
[----:B-1----:R-:W4:Y:S04]  /*16c90*/  LDG.E R145, desc[UR6][R2.64+0xb4] ;  /* 0x0000b40602917981 */ /* 0x002f28000c1e1900 */
[----:B------:R-:W4:Y:S04]  /*16ca0*/  LDG.E.CONSTANT R46, desc[UR6][R6.64+0x34] ;  /* 0x00003406062e7981 */ /* 0x000f28000c1e9900 */
[----:B------:R-:W4:Y:S01]  /*16cb0*/  LDG.E.CONSTANT R95, desc[UR6][R8.64+0x34] ;  /* 0x00003406085f7981 */ /* 0x000f22000c1e9900 */
[----:B------:R-:W-:Y:S01]  /*16cc0*/  FFMA R141, R141, R80, R162 ;  /* 0x000000508d8d7223 */ /* 0x000fe200000000a2 */
[----:B--2---:R-:W-:-:S02]  /*16cd0*/  FADD R87, R87, -R88 ;  /* 0x8000005857577221 */ /* 0x004fc40000000000 */
[----:B------:R0:W-:Y:S04]  /*16ce0*/  STG.E desc[UR6][R2.64+0x28], R127 ;  /* 0x0000287f02007986 */ /* 0x0001e8000c101906 */
[----:B------:R1:W-:Y:S04]  /*16cf0*/  STG.E desc[UR6][R2.64+0x30], R121 ;  /* 0x0000307902007986 */ /* 0x0003e8000c101906 */
[----:B------:R-:W2:Y:S01]  /*16d00*/  LDG.E R149, desc[UR6][R2.64+0xb8] ;  /* 0x0000b80602957981 */ /* 0x000ea2000c1e1900 */
[----:B0-----:R-:W-:-:S03]  /*16d10*/  FFMA R127, R47, R80, R18 ;  /* 0x000000502f7f7223 */ /* 0x001fc60000000012 */
[----:B------:R-:W2:Y:S04]  /*16d20*/  LDG.E.CONSTANT R88, desc[UR6][R12.64+0x3c] ;  /* 0x00003c060c587981 */ /* 0x000ea8000c1e9900 */
[----:B------:R-:W2:Y:S04]  /*16d30*/  LDG.E.CONSTANT R47, desc[UR6][R6.64+0x38] ;  /* 0x00003806062f7981 */ /* 0x000ea8000c1e9900 */
[----:B------:R-:W2:Y:S04]  /*16d40*/  LDG.E.CONSTANT R18, desc[UR6][R8.64+0x38] ;  /* 0x0000380608127981 */ /* 0x000ea8000c1e9900 */
[----:B-1----:R-:W2:Y:S04]  /*16d50*/  LDG.E.CONSTANT R121, desc[UR6][R10.64+0x3c] ;  /* 0x00003c060a797981 */ /* 0x002ea8000c1e9900 */
[----:B------:R0:W-:Y:S04]  /*16d60*/  STG.E desc[UR6][R2.64+0x2c], R119 ;  /* 0x00002c7702007986 */ /* 0x0001e8000c101906 */
[----:B------:R1:W-:Y:S01]  /*16d70*/  STG.E desc[UR6][R2.64+0x24], R141 ;  /* 0x0000248d02007986 */ /* 0x0003e2000c101906 */
[----:B---3--:R-:W-:-:S03]  /*16d80*/  FADD R83, R83, -R118 ;  /* 0x8000007653537221 */ /* 0x008fc60000000000 */
[----:B------:R3:W-:Y:S01]  /*16d90*/  STG.E desc[UR6][R2.64+0x20], R113 ;  /* 0x0000207102007986 */ /* 0x0007e2000c101906 */
[----:B0-----:R-:W-:Y:S01]  /*16da0*/  FADD R119, R45, -R94 ;  /* 0x8000005e2d777221 */ /* 0x001fe20000000000 */
[----:B------:R-:W-:Y:S02]  /*16db0*/  FADD R91, R28, -R91 ;  /* 0x8000005b1c5b7221 */ /* 0x000fe40000000000 */
[----:B------:R-:W2:Y:S01]  /*16dc0*/  LDG.E.CONSTANT R45, desc[UR6][R6.64+0x3c] ;  /* 0x00003c06062d7981 */ /* 0x000ea2000c1e9900 */
[----:B------:R-:W-:-:S03]  /*16dd0*/  FFMA R140, R119, R165, R140 ;  /* 0x000000a5778c7223 */ /* 0x000fc6000000008c */
[----:B-1----:R-:W2:Y:S04]  /*16de0*/  LDG.E R141, desc[UR6][R2.64+0xbc] ;  /* 0x0000bc06028d7981 */ /* 0x002ea8000c1e1900 */
[----:B------:R-:W2:Y:S01]  /*16df0*/  LDG.E.CONSTANT R94, desc[UR6][R8.64+0x3c] ;  /* 0x00003c06085e7981 */ /* 0x000ea2000c1e9900 */
[-C--:B---3--:R-:W-:Y:S01]  /*16e00*/  FFMA R113, R87, R165.reuse, R136 ;  /* 0x000000a557717223 */ /* 0x088fe20000000088 */
[----:B------:R-:W-:Y:S02]  /*16e10*/  FFMA R119, R119, R80, R140 ;  /* 0x0000005077777223 */ /* 0x000fe4000000008c */
[----:B------:R0:W-:Y:S01]  /*16e20*/  STG.E desc[UR6][R2.64+0x34], R127 ;  /* 0x0000347f02007986 */ /* 0x0001e2000c101906 */
[----:B------:R-:W-:Y:S01]  /*16e30*/  FFMA R28, R83, R165, R128 ;  /* 0x000000a5531c7223 */ /* 0x000fe20000000080 */
[----:B------:R-:W-:-:S02]  /*16e40*/  FADD R98, R81, -R98 ;  /* 0x8000006251627221 */ /* 0x000fc40000000000 */
[----:B------:R1:W-:Y:S01]  /*16e50*/  STG.E desc[UR6][R2.64+0x40], R119 ;  /* 0x0000407702007986 */ /* 0x0003e2000c101906 */
[----:B------:R-:W-:-:S03]  /*16e60*/  FADD R14, R14, -R27 ;  /* 0x8000001b0e0e7221 */ /* 0x000fc60000000000 */
[----:B------:R3:W-:Y:S01]  /*16e70*/  STG.E desc[UR6][R2.64+0x1c], R143 ;  /* 0x00001c8f02007986 */ /* 0x0007e2000c101906 */
[-C--:B0-----:R-:W-:Y:S01]  /*16e80*/  FFMA R127, R87, R80.reuse, R113 ;  /* 0x00000050577f7223 */ /* 0x081fe20000000071 */
[----:B------:R-:W-:Y:S02]  /*16e90*/  FADD R113, R55, -R130 ;  /* 0x8000008237717221 */ /* 0x000fe40000000000 */
[----:B------:R-:W2:Y:S04]  /*16ea0*/  LDG.E.CONSTANT R87, desc[UR6][R12.64+0x40] ;  /* 0x000040060c577981 */ /* 0x000ea8000c1e9900 */
[----:B------:R-:W2:Y:S01]  /*16eb0*/  LDG.E.CONSTANT R130, desc[UR6][R10.64+0x40] ;  /* 0x000040060a827981 */ /* 0x000ea2000c1e9900 */
[-C--:B------:R-:W-:Y:S01]  /*16ec0*/  FFMA R136, R113, R165.reuse, R40 ;  /* 0x000000a571887223 */ /* 0x080fe20000000028 */
[-C--:B-1----:R-:W-:Y:S01]  /*16ed0*/  FFMA R119, R83, R80.reuse, R28 ;  /* 0x0000005053777223 */ /* 0x082fe2000000001c */
[----:B------:R-:W-:Y:S01]  /*16ee0*/  FADD R83, R50, -R37 ;  /* 0x8000002532537221 */ /* 0x000fe20000000000 */
[----:B---3--:R-:W3:Y:S04]  /*16ef0*/  LDG.E R143, desc[UR6][R2.64+0xc0] ;  /* 0x0000c006028f7981 */ /* 0x008ee8000c1e1900 */
[----:B------:R-:W3:Y:S04]  /*16f00*/  LDG.E.CONSTANT R40, desc[UR6][R6.64+0x40] ;  /* 0x0000400606287981 */ /* 0x000ee8000c1e9900 */
[----:B------:R-:W3:Y:S01]  /*16f10*/  LDG.E.CONSTANT R55, desc[UR6][R8.64+0x40] ;  /* 0x0000400608377981 */ /* 0x000ee2000c1e9900 */
[----:B------:R-:W-:Y:S01]  /*16f20*/  FADD R39, R39, -R116 ;  /* 0x8000007427277221 */ /* 0x000fe20000000000 */
[-C--:B------:R-:W-:Y:S01]  /*16f30*/  FFMA R104, R83, R165.reuse, R104 ;  /* 0x000000a553687223 */ /* 0x080fe20000000068 */
[-C--:B------:R-:W-:Y:S01]  /*16f40*/  FFMA R26, R98, R165.reuse, R26 ;  /* 0x000000a5621a7223 */ /* 0x080fe2000000001a */
[----:B------:R-:W-:Y:S01]  /*16f50*/  FADD R16, R16, -R29 ;  /* 0x8000001d10107221 */ /* 0x000fe20000000000 */
[-C--:B------:R-:W-:Y:S01]  /*16f60*/  FFMA R29, R14, R165.reuse, R72 ;  /* 0x000000a50e1d7223 */ /* 0x080fe20000000048 */
[----:B------:R0:W-:Y:S01]  /*16f70*/  STG.E desc[UR6][R2.64+0x38], R129 ;  /* 0x0000388102007986 */ /* 0x0001e2000c101906 */
[-C--:B------:R-:W-:Y:S01]  /*16f80*/  FFMA R124, R39, R165.reuse, R124 ;  /* 0x000000a5277c7223 */ /* 0x080fe2000000007c */
[-C--:B------:R-:W-:Y:S01]  /*16f90*/  FFMA R118, R83, R80.reuse, R104 ;  /* 0x0000005053767223 */ /* 0x080fe20000000068 */
[-C--:B------:R-:W-:Y:S01]  /*16fa0*/  FFMA R26, R98, R80.reuse, R26 ;  /* 0x00000050621a7223 */ /* 0x080fe2000000001a */
[----:B------:R-:W3:Y:S01]  /*16fb0*/  LDG.E.CONSTANT R128, desc[UR6][R10.64+0x44] ;  /* 0x000044060a807981 */ /* 0x000ee2000c1e9900 */
[----:B------:R-:W-:Y:S01]  /*16fc0*/  FADD R104, R31, -R86 ;  /* 0x800000561f687221 */ /* 0x000fe20000000000 */
[-C--:B------:R-:W-:Y:S01]  /*16fd0*/  FFMA R74, R16, R165.reuse, R74 ;  /* 0x000000a5104a7223 */ /* 0x080fe2000000004a */
[----:B------:R-:W-:Y:S01]  /*16fe0*/  FADD R35, R22, -R35 ;  /* 0x8000002316237221 */ /* 0x000fe20000000000 */
[-C--:B------:R-:W-:Y:S01]  /*16ff0*/  FFMA R29, R14, R80.reuse, R29 ;  /* 0x000000500e1d7223 */ /* 0x080fe2000000001d */
[----:B------:R-:W-:Y:S01]  /*17000*/  FADD R14, R43, -R126 ;  /* 0x8000007e2b0e7221 */ /* 0x000fe20000000000 */
[----:B------:R-:W3:Y:S01]  /*17010*/  LDG.E.CONSTANT R28, desc[UR6][R8.64+0x44] ;  /* 0x00004406081c7981 */ /* 0x000ee2000c1e9900 */
[-C--:B0-----:R-:W-:Y:S01]  /*17020*/  FFMA R129, R113, R80.reuse, R136 ;  /* 0x0000005071817223 */ /* 0x081fe20000000088 */
[----:B------:R-:W-:Y:S01]  /*17030*/  FADD R113, R85, -R120 ;  /* 0x8000007855717221 */ /* 0x000fe20000000000 */
[----:B------:R-:W-:Y:S01]  /*17040*/  FADD R22, R23, -R164 ;  /* 0x800000a417167221 */ /* 0x000fe20000000000 */
[----:B------:R-:W3:Y:S01]  /*17050*/  LDG.E.CONSTANT R85, desc[UR6][R12.64+0x44] ;  /* 0x000044060c557981 */ /* 0x000ee2000c1e9900 */
[-C--:B------:R-:W-:Y:S01]  /*17060*/  FFMA R124, R39, R80.reuse, R124 ;  /* 0x00000050277c7223 */ /* 0x080fe2000000007c */
[-C--:B------:R-:W-:Y:S01]  /*17070*/  FFMA R27, R104, R165.reuse, R30 ;  /* 0x000000a5681b7223 */ /* 0x080fe2000000001e */
[----:B------:R-:W-:Y:S01]  /*17080*/  FFMA R74, R16, R80, R74 ;  /* 0x00000050104a7223 */ /* 0x000fe2000000004a */
[----:B------:R0:W-:Y:S01]  /*17090*/  STG.E desc[UR6][R2.64+0x44], R129 ;  /* 0x0000448102007986 */ /* 0x0001e2000c101906 */
[----:B------:R-:W-:Y:S01]  /*170a0*/  FADD R16, R44, -R159 ;  /* 0x8000009f2c107221 */ /* 0x000fe20000000000 */
[----:B------:R-:W-:Y:S01]  /*170b0*/  FADD R30, R68, -R115 ;  /* 0x80000073441e7221 */ /* 0x000fe20000000000 */
[-C--:B------:R-:W-:Y:S01]  /*170c0*/  FFMA R79, R14, R108.reuse, R79 ;  /* 0x0000006c0e4f7223 */ /* 0x080fe2000000004f */
[----:B------:R-:W3:Y:S01]  /*170d0*/  LDG.E.CONSTANT R39, desc[UR6][R6.64+0x44] ;  /* 0x0000440606277981 */ /* 0x000ee2000c1e9900 */
[----:B------:R-:W-:Y:S01]  /*170e0*/  FFMA R131, R22, R108, R131 ;  /* 0x0000006c16837223 */ /* 0x000fe20000000083 */
[----:B------:R-:W-:-:S02]  /*170f0*/  FFMA R132, R113, R165, R132 ;  /* 0x000000a571847223 */ /* 0x000fc40000000084 */
[----:B------:R1:W-:Y:S01]  /*17100*/  STG.E desc[UR6][R2.64+0x68], R26 ;  /* 0x0000681a02007986 */ /* 0x0003e2000c101906 */
[----:B------:R-:W-:-:S03]  /*17110*/  FADD R71, R71, -R112 ;  /* 0x8000007047477221 */ /* 0x000fc60000000000 */
[----:B0-----:R-:W3:Y:S01]  /*17120*/  LDG.E R129, desc[UR6][R2.64+0xc4] ;  /* 0x0000c40602817981 */ /* 0x001ee2000c1e1900 */
[----:B------:R-:W-:Y:S01]  /*17130*/  FADD R72, R66, -R109 ;  /* 0x8000006d42487221 */ /* 0x000fe20000000000 */
[----:B------:R-:W-:Y:S01]  /*17140*/  FFMA R125, R16, R108, R125 ;  /* 0x0000006c107d7223 */ /* 0x000fe2000000007d */
[-C--:B------:R-:W-:Y:S01]  /*17150*/  FFMA R79, R30, R70.reuse, R79 ;  /* 0x000000461e4f7223 */ /* 0x080fe2000000004f */
[----:B------:R0:W-:Y:S01]  /*17160*/  STG.E desc[UR6][R2.64+0x3c], R127 ;  /* 0x00003c7f02007986 */ /* 0x0001e2000c101906 */
[----:B-1----:R-:W-:Y:S01]  /*17170*/  FADD R26, R64, -R105 ;  /* 0x80000069401a7221 */ /* 0x002fe20000000000 */
[----:B------:R-:W-:Y:S01]  /*17180*/  FADD R41, R41, -R84 ;  /* 0x8000005429297221 */ /* 0x000fe20000000000 */
[-C--:B------:R-:W-:Y:S01]  /*17190*/  FFMA R82, R71, R165.reuse, R82 ;  /* 0x000000a547527223 */ /* 0x080fe20000000052 */
[----:B------:R-:W-:Y:S01]  /*171a0*/  FFMA R122, R91, R165, R122 ;  /* 0x000000a55b7a7223 */ /* 0x000fe2000000007a */
[----:B------:R-:W-:Y:S01]  /*171b0*/  FFMA R131, R26, R70, R131 ;  /* 0x000000461a837223 */ /* 0x000fe20000000083 */
[----:B------:R-:W-:Y:S01]  /*171c0*/  FADD R69, R69, -R110 ;  /* 0x8000006e45457221 */ /* 0x000fe20000000000 */
[----:B------:R-:W3:Y:S01]  /*171d0*/  LDG.E.CONSTANT R84, desc[UR6][R12.64+0x48] ;  /* 0x000048060c547981 */ /* 0x000ee2000c1e9900 */
[----:B0-----:R-:W-:-:S03]  /*171e0*/  FFMA R127, R113, R80, R132 ;  /* 0x00000050717f7223 */ /* 0x001fc60000000084 */
[----:B------:R-:W3:Y:S01]  /*171f0*/  LDG.E.CONSTANT R113, desc[UR6][R10.64+0x48] ;  /* 0x000048060a717981 */ /* 0x000ee2000c1e9900 */
[----:B------:R-:W-:Y:S01]  /*17200*/  FFMA R125, R72, R70, R125 ;  /* 0x00000046487d7223 */ /* 0x000fe2000000007d */
[-C--:B------:R-:W-:Y:S01]  /*17210*/  FFMA R79, R14, R65.reuse, R79 ;  /* 0x000000410e4f7223 */ /* 0x080fe2000000004f */
[----:B------:R-:W-:Y:S01]  /*17220*/  FFMA R131, R22, R65, R131 ;  /* 0x0000004116837223 */ /* 0x000fe20000000083 */
[----:B------:R0:W-:Y:S01]  /*17230*/  STG.E desc[UR6][R2.64+0x14], R139 ;  /* 0x0000148b02007986 */ /* 0x0001e2000c101906 */
[----:B------:R-:W-:Y:S01]  /*17240*/  FADD R14, R19, -R160 ;  /* 0x800000a0130e7221 */ /* 0x000fe20000000000 */
[-C--:B------:R-:W-:Y:S01]  /*17250*/  FFMA R91, R91, R80.reuse, R122 ;  /* 0x000000505b5b7223 */ /* 0x080fe2000000007a */
[----:B------:R-:W-:Y:S01]  /*17260*/  FFMA R36, R69, R165, R36 ;  /* 0x000000a545247223 */ /* 0x000fe20000000024 */
[----:B------:R1:W-:Y:S01]  /*17270*/  STG.E desc[UR6][R2.64+0x54], R127 ;  /* 0x0000547f02007986 */ /* 0x0003e2000c101906 */
[----:B------:R-:W-:Y:S01]  /*17280*/  FFMA R116, R71, R80, R82 ;  /* 0x0000005047747223 */ /* 0x000fe20000000052 */
[----:B------:R-:W-:Y:S01]  /*17290*/  FFMA R125, R16, R65, R125 ;  /* 0x00000041107d7223 */ /* 0x000fe2000000007d */
[----:B------:R-:W-:Y:S01]  /*172a0*/  FFMA R131, R26, R17, R131 ;  /* 0x000000111a837223 */ /* 0x000fe20000000083 */
[----:B------:R-:W3:Y:S01]  /*172b0*/  LDG.E.CONSTANT R37, desc[UR6][R6.64+0x48] ;  /* 0x0000480606257981 */ /* 0x000ee2000c1e9900 */
[----:B------:R-:W-:-:S03]  /*172c0*/  FADD R16, R0, -R153 ;  /* 0x8000009900107221 */ /* 0x000fc60000000000 */
[----:B0-----:R-:W3:Y:S01]  /*172d0*/  LDG.E R139, desc[UR6][R2.64+0xc8] ;  /* 0x0000c806028b7981 */ /* 0x001ee2000c1e1900 */
[----:B------:R-:W-:Y:S01]  /*172e0*/  FADD R26, R63, -R102 ;  /* 0x800000663f1a7221 */ /* 0x000fe20000000000 */
[----:B------:R-:W-:Y:S02]  /*172f0*/  FFMA R135, R14, R108, R135 ;  /* 0x0000006c0e877223 */ /* 0x000fe40000000087 */
[----:B------:R-:W3:Y:S01]  /*17300*/  LDG.E.CONSTANT R50, desc[UR6][R8.64+0x48] ;  /* 0x0000480608327981 */ /* 0x000ee2000c1e9900 */
[----:B------:R-:W-:-:S03]  /*17310*/  FFMA R32, R41, R165, R32 ;  /* 0x000000a529207223 */ /* 0x000fc60000000020 */
[----:B-1----:R-:W3:Y:S04]  /*17320*/  LDG.E.CONSTANT R127, desc[UR6][R10.64+0x50] ;  /* 0x000050060a7f7981 */ /* 0x002ee8000c1e9900 */
[----:B------:R-:W3:Y:S01]  /*17330*/  LDG.E.CONSTANT R82, desc[UR6][R12.64+0x50] ;  /* 0x000050060c527981 */ /* 0x000ee2000c1e9900 */
[----:B------:R-:W-:-:S03]  /*17340*/  FFMA R112, R69, R80, R36 ;  /* 0x0000005045707223 */ /* 0x000fc60000000024 */
[----:B------:R-:W3:Y:S04]  /*17350*/  LDG.E.CONSTANT R140, desc[UR6][R10.64+0x4c] ;  /* 0x00004c060a8c7981 */ /* 0x000ee8000c1e9900 */
[----:B------:R-:W3:Y:S01]  /*17360*/  LDG.E.CONSTANT R83, desc[UR6][R12.64+0x4c] ;  /* 0x00004c060c537981 */ /* 0x000ee2000c1e9900 */
[----:B------:R-:W-:Y:S01]  /*17370*/  FFMA R135, R26, R70, R135 ;  /* 0x000000461a877223 */ /* 0x000fe20000000087 */
[----:B------:R-:W-:Y:S02]  /*17380*/  FFMA R137, R16, R108, R137 ;  /* 0x0000006c10897223 */ /* 0x000fe40000000089 */
[----:B------:R0:W-:Y:S04]  /*17390*/  STG.E desc[UR6][R2.64+0x48], R91 ;  /* 0x0000485b02007986 */ /* 0x0001e8000c101906 */
[----:B------:R-:W3:Y:S01]  /*173a0*/  LDG.E R71, desc[UR6][R2.64+0xd0] ;  /* 0x0000d00602477981 */ /* 0x000ee2000c1e1900 */
[----:B------:R-:W-:-:S03]  /*173b0*/  FFMA R110, R41, R80, R32 ;  /* 0x00000050296e7223 */ /* 0x000fc60000000020 */
[----:B------:R-:W3:Y:S04]  /*173c0*/  LDG.E R69, desc[UR6][R2.64+0xcc] ;  /* 0x0000cc0602457981 */ /* 0x000ee8000c1e1900 */
[----:B------:R-:W3:Y:S04]  /*173d0*/  LDG.E.CONSTANT R36, desc[UR6][R6.64+0x4c] ;  /* 0x00004c0606247981 */ /* 0x000ee8000c1e9900 */
[----:B0-----:R-:W3:Y:S04]  /*173e0*/  LDG.E.CONSTANT R91, desc[UR6][R8.64+0x4c] ;  /* 0x00004c06085b7981 */ /* 0x001ee8000c1e9900 */
[----:B------:R0:W-:Y:S01]  /*173f0*/  STG.E desc[UR6][R2.64+0x74], R74 ;  /* 0x0000744a02007986 */ /* 0x0001e2000c101906 */
[----:B------:R-:W-:Y:S01]  /*17400*/  FFMA R125, R72, R17, R125 ;  /* 0x00000011487d7223 */ /* 0x000fe2000000007d */
[----:B------:R-:W-:-:S02]  /*17410*/  FFMA R135, R14, R65, R135 ;  /* 0x000000410e877223 */ /* 0x000fc40000000087 */
[----:B------:R-:W3:Y:S01]  /*17420*/  LDG.E.CONSTANT R32, desc[UR6][R6.64+0x50] ;  /* 0x0000500606207981 */ /* 0x000ee2000c1e9900 */
[----:B------:R-:W-:-:S03]  /*17430*/  FADD R14, R33, -R156 ;  /* 0x8000009c210e7221 */ /* 0x000fc60000000000 */
[----:B------:R-:W3:Y:S01]  /*17440*/  LDG.E.CONSTANT R41, desc[UR6][R8.64+0x50] ;  /* 0x0000500608297981 */ /* 0x000ee2000c1e9900 */
[----:B0-----:R-:W-:-:S03]  /*17450*/  FADD R74, R61, -R100 ;  /* 0x800000643d4a7221 */ /* 0x001fc60000000000 */
[----:B------:R-:W3:Y:S01]  /*17460*/  LDG.E.CONSTANT R162, desc[UR6][R10.64+0x54] ;  /* 0x000054060aa27981 */ /* 0x000ee2000c1e9900 */
[----:B------:R-:W-:-:S03]  /*17470*/  FFMA R137, R74, R70, R137 ;  /* 0x000000464a897223 */ /* 0x000fc60000000089 */
[----:B------:R-:W3:Y:S01]  /*17480*/  LDG.E.CONSTANT R81, desc[UR6][R12.64+0x54] ;  /* 0x000054060c517981 */ /* 0x000ee2000c1e9900 */
[----:B------:R-:W-:-:S03]  /*17490*/  FFMA R137, R16, R65, R137 ;  /* 0x0000004110897223 */ /* 0x000fc60000000089 */
[----:B------:R0:W-:Y:S01]  /*174a0*/  STG.E desc[UR6][R2.64+0x50], R119 ;  /* 0x0000507702007986 */ /* 0x0001e2000c101906 */
[----:B------:R-:W-:-:S03]  /*174b0*/  FADD R16, R56, -R101 ;  /* 0x8000006538107221 */ /* 0x000fc60000000000 */
[----:B------:R1:W-:Y:S04]  /*174c0*/  STG.E desc[UR6][R2.64+0x84], R125 ;  /* 0x0000847d02007986 */ /* 0x0003e8000c101906 */
[----:B------:R-:W3:Y:S04]  /*174d0*/  LDG.E.CONSTANT R31, desc[UR6][R6.64+0x54] ;  /* 0x00005406061f7981 */ /* 0x000ee8000c1e9900 */
[----:B0-----:R-:W3:Y:S04]  /*174e0*/  LDG.E R119, desc[UR6][R2.64+0xd4] ;  /* 0x0000d40602777981 */ /* 0x001ee8000c1e1900 */
[----:B------:R-:W3:Y:S01]  /*174f0*/  LDG.E.CONSTANT R86, desc[UR6][R8.64+0x54] ;  /* 0x0000540608567981 */ /* 0x000ee2000c1e9900 */
[----:B-1----:R-:W-:Y:S01]  /*17500*/  FFMA R125, R14, R108, R25 ;  /* 0x0000006c0e7d7223 */ /* 0x002fe20000000019 */
[C---:B------:R-:W-:Y:S01]  /*17510*/  FFMA R76, R35.reuse, R165, R76 ;  /* 0x000000a5234c7223 */ /* 0x040fe2000000004c */
[----:B------:R-:W-:Y:S01]  /*17520*/  FADD R77, R24, -R77 ;  /* 0x8000004d184d7221 */ /* 0x000fe20000000000 */
[----:B------:R-:W-:Y:S01]  /*17530*/  FFMA R79, R30, R17, R79 ;  /* 0x000000111e4f7223 */ /* 0x000fe2000000004f */
[----:B------:R-:W-:Y:S01]  /*17540*/  FFMA R125, R16, R70, R125 ;  /* 0x00000046107d7223 */ /* 0x000fe2000000007d */
[----:B------:R-:W-:Y:S01]  /*17550*/  FADD R22, R20, -R123 ;  /* 0x8000007b14167221 */ /* 0x000fe20000000000 */
[----:B------:R0:W-:Y:S02]  /*17560*/  STG.E desc[UR6][R2.64+0x60], R116 ;  /* 0x0000607402007986 */ /* 0x0001e4000c101906 */
[----:B------:R-:W-:Y:S01]  /*17570*/  FFMA R125, R14, R65, R125 ;  /* 0x000000410e7d7223 */ /* 0x000fe2000000007d */
[----:B------:R-:W-:Y:S01]  /*17580*/  FADD R14, R34, -R150 ;  /* 0x80000096220e7221 */ /* 0x000fe20000000000 */
[----:B------:R-:W-:Y:S01]  /*17590*/  FFMA R35, R35, R80, R76 ;  /* 0x0000005023237223 */ /* 0x000fe2000000004c */
[----:B------:R-:W-:Y:S01]  /*175a0*/  FFMA R78, R77, R165, R78 ;  /* 0x000000a54d4e7223 */ /* 0x000fe2000000004e */
[----:B------:R1:W-:Y:S01]  /*175b0*/  STG.E desc[UR6][R2.64+0x4c], R124 ;  /* 0x00004c7c02007986 */ /* 0x0003e2000c101906 */
[----:B------:R-:W-:Y:S01]  /*175c0*/  FADD R76, R60, -R107 ;  /* 0x8000006b3c4c7221 */ /* 0x000fe20000000000 */
[----:B------:R-:W-:-:S02]  /*175d0*/  FFMA R157, R22, R108, R157 ;  /* 0x0000006c169d7223 */ /* 0x000fc4000000009d */
[----:B------:R1:W-:Y:S01]  /*175e0*/  STG.E desc[UR6][R2.64+0x64], R118 ;  /* 0x0000647602007986 */ /* 0x0003e2000c101906 */
[----:B0-----:R-:W-:Y:S01]  /*175f0*/  FFMA R116, R74, R17, R137 ;  /* 0x000000114a747223 */ /* 0x001fe20000000089 */
[----:B------:R-:W-:Y:S02]  /*17600*/  FFMA R137, R14, R108, R67 ;  /* 0x0000006c0e897223 */ /* 0x000fe40000000043 */
[----:B------:R0:W-:Y:S01]  /*17610*/  STG.E desc[UR6][R2.64+0x80], R79 ;  /* 0x0000804f02007986 */ /* 0x0001e2000c101906 */
[----:B------:R-:W-:Y:S01]  /*17620*/  FFMA R77, R77, R80, R78 ;  /* 0x000000504d4d7223 */ /* 0x000fe2000000004e */
[----:B-1----:R-:W-:Y:S02]  /*17630*/  FADD R124, R54, -R49 ;  /* 0x80000031367c7221 */ /* 0x002fe40000000000 */
[----:B------:R1:W-:Y:S04]  /*17640*/  STG.E desc[UR6][R2.64+0x5c], R112 ;  /* 0x00005c7002007986 */ /* 0x0003e8000c101906 */
[----:B------:R-:W3:Y:S04]  /*17650*/  LDG.E.CONSTANT R118, desc[UR6][R10.64+0x58] ;  /* 0x000058060a767981 */ /* 0x000ee8000c1e9900 */
[----:B0-----:R-:W3:Y:S01]  /*17660*/  LDG.E.CONSTANT R79, desc[UR6][R12.64+0x58] ;  /* 0x000058060c4f7981 */ /* 0x001ee2000c1e9900 */
[-C--:B------:R-:W-:Y:S01]  /*17670*/  FFMA R157, R76, R70.reuse, R157 ;  /* 0x000000464c9d7223 */ /* 0x080fe2000000009d */
[----:B------:R-:W-:-:S02]  /*17680*/  FFMA R137, R124, R70, R137 ;  /* 0x000000467c897223 */ /* 0x000fc40000000089 */
[----:B------:R0:W-:Y:S01]  /*17690*/  STG.E desc[UR6][R2.64+0x78], R35 ;  /* 0x0000782302007986 */ /* 0x0001e2000c101906 */
[----:B-1----:R-:W-:-:S03]  /*176a0*/  FFMA R112, R26, R17, R135 ;  /* 0x000000111a707223 */ /* 0x002fc60000000087 */
[----:B------:R-:W3:Y:S01]  /*176b0*/  LDG.E.CONSTANT R135, desc[UR6][R10.64+0x5c] ;  /* 0x00005c060a877981 */ /* 0x000ee2000c1e9900 */
[----:B------:R-:W-:-:S03]  /*176c0*/  FFMA R27, R104, R80, R27 ;  /* 0x00000050681b7223 */ /* 0x000fc6000000001b */
[----:B------:R-:W3:Y:S04]  /*176d0*/  LDG.E.CONSTANT R78, desc[UR6][R12.64+0x5c] ;  /* 0x00005c060c4e7981 */ /* 0x000ee8000c1e9900 */
[----:B------:R-:W3:Y:S04]  /*176e0*/  LDG.E R72, desc[UR6][R2.64+0xd8] ;  /* 0x0000d80602487981 */ /* 0x000ee8000c1e1900 */
[----:B------:R-:W3:Y:S04]  /*176f0*/  LDG.E.CONSTANT R30, desc[UR6][R6.64+0x58] ;  /* 0x00005806061e7981 */ /* 0x000ee8000c1e9900 */
[----:B0-----:R-:W3:Y:S01]  /*17700*/  LDG.E.CONSTANT R35, desc[UR6][R8.64+0x58] ;  /* 0x0000580608237981 */ /* 0x001ee2000c1e9900 */
[-C--:B------:R-:W-:Y:S01]  /*17710*/  FFMA R157, R22, R65.reuse, R157 ;  /* 0x00000041169d7223 */ /* 0x080fe2000000009d */
[----:B------:R-:W-:-:S02]  /*17720*/  FFMA R137, R14, R65, R137 ;  /* 0x000000410e897223 */ /* 0x000fc40000000089 */
[----:B------:R0:W-:Y:S01]  /*17730*/  STG.E desc[UR6][R2.64+0x70], R29 ;  /* 0x0000701d02007986 */ /* 0x0001e2000c101906 */
[----:B------:R-:W-:-:S03]  /*17740*/  FADD R14, R38, -R151 ;  /* 0x80000097260e7221 */ /* 0x000fc60000000000 */
[----:B------:R-:W3:Y:S01]  /*17750*/  LDG.E R98, desc[UR6][R2.64+0xdc] ;  /* 0x0000dc0602627981 */ /* 0x000ee2000c1e1900 */
[----:B------:R-:W-:-:S03]  /*17760*/  FADD R24, R62, -R133 ;  /* 0x800000853e187221 */ /* 0x000fc60000000000 */
[----:B------:R-:W3:Y:S04]  /*17770*/  LDG.E.CONSTANT R80, desc[UR6][R8.64+0x5c] ;  /* 0x00005c0608507981 */ /* 0x000ee8000c1e9900 */
[----:B0-----:R-:W3:Y:S01]  /*17780*/  LDG.E.CONSTANT R29, desc[UR6][R6.64+0x5c] ;  /* 0x00005c06061d7981 */ /* 0x001ee2000c1e9900 */
[----:B------:R-:W-:Y:S01]  /*17790*/  FFMA R157, R76, R17, R157 ;  /* 0x000000114c9d7223 */ /* 0x000fe2000000009d */
[----:B------:R-:W-:Y:S02]  /*177a0*/  FFMA R15, R14, R108, R15 ;  /* 0x0000006c0e0f7223 */ /* 0x000fe4000000000f */
[----:B------:R0:W-:Y:S01]  /*177b0*/  STG.E desc[UR6][R2.64+0x7c], R77 ;  /* 0x00007c4d02007986 */ /* 0x0001e2000c101906 */
[----:B------:R-:W-:-:S03]  /*177c0*/  FADD R104, R59, -R106 ;  /* 0x8000006a3b687221 */ /* 0x000fc60000000000 */
[----:B------:R1:W-:Y:S01]  /*177d0*/  STG.E desc[UR6][R2.64+0x88], R131 ;  /* 0x0000888302007986 */ /* 0x0003e2000c101906 */
[----:B------:R-:W-:-:S03]  /*177e0*/  FFMA R161, R24, R108, R161 ;  /* 0x0000006c18a17223 */ /* 0x000fc600000000a1 */
[----:B------:R5:W-:Y:S04]  /*177f0*/  STG.E desc[UR6][R2.64+0x90], R116 ;  /* 0x0000907402007986 */ /* 0x000be8000c101906 */
[----:B------:R-:W3:Y:S04]  /*17800*/  LDG.E.CONSTANT R122, desc[UR6][R10.64+0x60] ;  /* 0x000060060a7a7981 */ /* 0x000ee8000c1e9900 */
[----:B0-----:R-:W3:Y:S04]  /*17810*/  LDG.E.CONSTANT R77, desc[UR6][R12.64+0x60] ;  /* 0x000060060c4d7981 */ /* 0x001ee8000c1e9900 */
[----:B-1----:R-:W3:Y:S01]  /*17820*/  LDG.E.CONSTANT R131, desc[UR6][R10.64+0x64] ;  /* 0x000064060a837981 */ /* 0x002ee2000c1e9900 */
[----:B-----5:R-:W-:-:S03]  /*17830*/  FADD R116, R53, -R58 ;  /* 0x8000003a35747221 */ /* 0x020fc60000000000 */
[----:B------:R-:W5:Y:S01]  /*17840*/  LDG.E.CONSTANT R76, desc[UR6][R12.64+0x64] ;  /* 0x000064060c4c7981 */ /* 0x000f62000c1e9900 */
[----:B------:R-:W-:-:S03]  /*17850*/  FFMA R15, R116, R70, R15 ;  /* 0x00000046740f7223 */ /* 0x000fc6000000000f */
[----:B------:R0:W-:Y:S01]  /*17860*/  STG.E desc[UR6][R2.64+0x58], R110 ;  /* 0x0000586e02007986 */ /* 0x0001e2000c101906 */
[----:B------:R-:W-:-:S03]  /*17870*/  FFMA R161, R104, R70, R161 ;  /* 0x0000004668a17223 */ /* 0x000fc600000000a1 */
[----:B------:R1:W-:Y:S04]  /*17880*/  STG.E desc[UR6][R2.64+0x6c], R27 ;  /* 0x00006c1b02007986 */ /* 0x0003e8000c101906 */
[----:B------:R-:W5:Y:S04]  /*17890*/  LDG.E R165, desc[UR6][R2.64+0xe4] ;  /* 0x0000e40602a57981 */ /* 0x000f68000c1e1900 */
[----:B0-----:R-:W5:Y:S04]  /*178a0*/  LDG.E R110, desc[UR6][R2.64+0xe0] ;  /* 0x0000e006026e7981 */ /* 0x001f68000c1e1900 */
[----:B------:R-:W5:Y:S04]  /*178b0*/  LDG.E.CONSTANT R26, desc[UR6][R6.64+0x60] ;  /* 0x00006006061a7981 */ /* 0x000f68000c1e9900 */
[----:B-1----:R-:W5:Y:S04]  /*178c0*/  LDG.E.CONSTANT R27, desc[UR6][R8.64+0x60] ;  /* 0x00006006081b7981 */ /* 0x002f68000c1e9900 */
[----:B------:R-:W5:Y:S04]  /*178d0*/  LDG.E.CONSTANT R25, desc[UR6][R6.64+0x64] ;  /* 0x0000640606197981 */ /* 0x000f68000c1e9900 */
[----:B------:R-:W5:Y:S01]  /*178e0*/  LDG.E.CONSTANT R22, desc[UR6][R8.64+0x64] ;  /* 0x0000640608167981 */ /* 0x000f62000c1e9900 */
[----:B------:R-:W-:-:S03]  /*178f0*/  FFMA R16, R16, R17, R125 ;  /* 0x0000001110107223 */ /* 0x000fc6000000007d */
[----:B------:R0:W-:Y:S01]  /*17900*/  STG.E desc[UR6][R2.64+0x94], R157 ;  /* 0x0000949d02007986 */ /* 0x0001e2000c101906 */
[----:B------:R-:W-:-:S03]  /*17910*/  FFMA R161, R24, R65, R161 ;  /* 0x0000004118a17223 */ /* 0x000fc600000000a1 */
[----:B------:R-:W5:Y:S04]  /*17920*/  LDG.E.CONSTANT R125, desc[UR6][R10.64+0x68] ;  /* 0x000068060a7d7981 */ /* 0x000f68000c1e9900 */
[----:B------:R-:W5:Y:S01]  /*17930*/  LDG.E.CONSTANT R74, desc[UR6][R12.64+0x68] ;  /* 0x000068060c4a7981 */ /* 0x000f62000c1e9900 */
[----:B0-----:R-:W-:Y:S01]  /*17940*/  FFMA R157, R14, R65, R15 ;  /* 0x000000410e9d7223 */ /* 0x001fe2000000000f */
[----:B------:R-:W-:Y:S02]  /*17950*/  IMAD R15, R96, R117, R111 ;  /* 0x00000075600f7224 */ /* 0x000fe400078e026f */
[----:B------:R-:W-:Y:S01]  /*17960*/  FADD R14, R75, -R138 ;  /* 0x8000008a4b0e7221 */ /* 0x000fe20000000000 */
[----:B------:R-:W5:Y:S01]  /*17970*/  LDG.E R120, desc[UR6][R2.64+0xe8] ;  /* 0x0000e80602787981 */ /* 0x000f62000c1e1900 */
[----:B------:R-:W-:Y:S01]  /*17980*/  FFMA R161, R104, R17, R161 ;  /* 0x0000001168a17223 */ /* 0x000fe200000000a1 */
[----:B------:R-:W-:Y:S01]  /*17990*/  FADD R136, R52, -R57 ;  /* 0x8000003934887221 */ /* 0x000fe20000000000 */
[----:B------:R-:W-:Y:S01]  /*179a0*/  SHF.L.U32 R142, R15, 0x5, RZ ;  /* 0x000000050f8e7819 */ /* 0x000fe200000006ff */
[----:B------:R-:W5:Y:S01]  /*179b0*/  LDG.E.CONSTANT R24, desc[UR6][R6.64+0x68] ;  /* 0x0000680606187981 */ /* 0x000f62000c1e9900 */
[----:B------:R-:W-:-:S03]  /*179c0*/  FFMA R15, R14, R108, R21 ;  /* 0x0000006c0e0f7223 */ /* 0x000fc60000000015 */
[----:B------:R-:W5:Y:S01]  /*179d0*/  LDG.E.CONSTANT R67, desc[UR6][R8.64+0x68] ;  /* 0x0000680608437981 */ /* 0x000f62000c1e9900 */
[----:B------:R-:W-:Y:S01]  /*179e0*/  FADD R104, R93, -R114 ;  /* 0x800000725d687221 */ /* 0x000fe20000000000 */
[----:B------:R-:W-:Y:S01]  /*179f0*/  FFMA R15, R136, R70, R15 ;  /* 0x00000046880f7223 */ /* 0x000fe2000000000f */
[----:B------:R-:W-:Y:S01]  /*17a00*/  FADD R132, R51, -R42 ;  /* 0x8000002a33847221 */ /* 0x000fe20000000000 */
[----:B------:R0:W-:Y:S02]  /*17a10*/  STG.E desc[UR6][R2.64+0x98], R161 ;  /* 0x000098a102007986 */ /* 0x0001e4000c101906 */
[----:B------:R-:W-:Y:S01]  /*17a20*/  FFMA R144, R14, R65, R15 ;  /* 0x000000410e907223 */ /* 0x000fe2000000000f */
[----:B------:R-:W-:Y:S01]  /*17a30*/  IMAD.WIDE.U32 R14, R142, 0x4, R4 ;  /* 0x000000048e0e7825 */ /* 0x000fe200078e0004 */
[----:B------:R1:W-:Y:S03]  /*17a40*/  STG.E desc[UR6][R2.64+0x8c], R112 ;  /* 0x00008c7002007986 */ /* 0x0003e6000c101906 */
[----:B------:R-:W-:Y:S01]  /*17a50*/  FFMA R124, R124, R17, R137 ;  /* 0x000000117c7c7223 */ /* 0x000fe20000000089 */
[----:B------:R4:W-:Y:S01]  /*17a60*/  STG.E desc[UR6][R2.64+0x9c], R16 ;  /* 0x00009c1002007986 */ /* 0x0009e2000c101906 */
[----:B0-----:R-:W-:-:S03]  /*17a70*/  FFMA R161, R104, R108, R73 ;  /* 0x0000006c68a17223 */ /* 0x001fc60000000049 */
[----:B------:R-:W5:Y:S01]  /*17a80*/  LDG.E R137, desc[UR6][R2.64+0xec] ;  /* 0x0000ec0602897981 */ /* 0x000f62000c1e1900 */
[----:B------:R-:W-:-:S03]  /*17a90*/  FFMA R161, R132, R70, R161 ;  /* 0x0000004684a17223 */ /* 0x000fc600000000a1 */
[----:B-1----:R-:W5:Y:S01]  /*17aa0*/  LDG.E.CONSTANT R112, desc[UR6][R10.64+0x6c] ;  /* 0x00006c060a707981 */ /* 0x002f62000c1e9900 */
[----:B------:R-:W-:-:S03]  /*17ab0*/  FFMA R146, R104, R65, R161 ;  /* 0x0000004168927223 */ /* 0x000fc600000000a1 */
[----:B------:R-:W5:Y:S04]  /*17ac0*/  LDG.E.CONSTANT R73, desc[UR6][R12.64+0x6c] ;  /* 0x00006c060c497981 */ /* 0x000f68000c1e9900 */
[----:B------:R-:W5:Y:S04]  /*17ad0*/  LDG.E.CONSTANT R104, desc[UR6][R14.64+0x4] ;  /* 0x000004060e687981 */ /* 0x000f68000c1e9900 */
[----:B------:R-:W5:Y:S04]  /*17ae0*/  LDG.E.CONSTANT R21, desc[UR6][R6.64+0x6c] ;  /* 0x00006c0606157981 */ /* 0x000f68000c1e9900 */
[----:B----4-:R-:W4:Y:S04]  /*17af0*/  LDG.E.CONSTANT R16, desc[UR6][R8.64+0x6c] ;  /* 0x00006c0608107981 */ /* 0x010f28000c1e9900 */
[----:B------:R-:W4:Y:S01]  /*17b00*/  LDG.E.CONSTANT R161, desc[UR6][R14.64] ;  /* 0x000000060ea17981 */ /* 0x000f22000c1e9900 */
[-C--:B------:R-:W-:Y:S01]  /*17b10*/  FFMA R142, R116, R17.reuse, R157 ;  /* 0x00000011748e7223 */ /* 0x080fe2000000009d */
[----:B------:R-:W-:Y:S01]  /*17b20*/  FADD R116, R92, -R163 ;  /* 0x800000a35c747221 */ /* 0x000fe20000000000 */
[-C--:B------:R-:W-:Y:S01]  /*17b30*/  FFMA R148, R136, R17.reuse, R144 ;  /* 0x0000001188947223 */ /* 0x080fe20000000090 */
[----:B------:R-:W-:Y:S01]  /*17b40*/  FFMA R146, R132, R17, R146 ;  /* 0x0000001184927223 */ /* 0x000fe20000000092 */
[----:B------:R-:W-:Y:S01]  /*17b50*/  FADD R136, R48, -R97 ;  /* 0x8000006130887221 */ /* 0x000fe20000000000 */
[----:B------:R-:W-:Y:S01]  /*17b60*/  FFMA R132, R116, R108, R155 ;  /* 0x0000006c74847223 */ /* 0x000fe2000000009b */
[----:B------:R0:W-:Y:S03]  /*17b70*/  STG.E desc[UR6][R2.64+0xa0], R124 ;  /* 0x0000a07c02007986 */ /* 0x0001e6000c101906 */
[----:B------:R-:W-:Y:S01]  /*17b80*/  FFMA R132, R136, R70, R132 ;  /* 0x0000004688847223 */ /* 0x000fe20000000084 */
[----:B------:R-:W-:Y:S01]  /*17b90*/  FADD R144, R89, -R134 ;  /* 0x8000008659907221 */ /* 0x000fe20000000000 */
[----:B------:R1:W-:Y:S02]  /*17ba0*/  STG.E desc[UR6][R2.64+0xa4], R142 ;  /* 0x0000a48e02007986 */ /* 0x0003e4000c101906 */
[----:B------:R-:W-:-:S02]  /*17bb0*/  FFMA R132, R116, R65, R132 ;  /* 0x0000004174847223 */ /* 0x000fc40000000084 */
[----:B------:R-:W-:Y:S02]  /*17bc0*/  STG.E desc[UR6][R2.64+0xac], R146 ;  /* 0x0000ac9202007986 */ /* 0x000fe4000c101906 */
[----:B0-----:R-:W-:Y:S01]  /*17bd0*/  FFMA R124, R136, R17, R132 ;  /* 0x00000011887c7223 */ /* 0x001fe20000000084 */
[----:B------:R-:W-:Y:S01]  /*17be0*/  FADD R136, R90, -R147 ;  /* 0x800000935a887221 */ /* 0x000fe20000000000 */
[----:B------:R-:W-:Y:S01]  /*17bf0*/  FADD R132, R46, -R95 ;  /* 0x8000005f2e847221 */ /* 0x000fe20000000000 */
[----:B------:R-:W4:Y:S02]  /*17c00*/  LDG.E.CONSTANT R154, desc[UR6][R14.64+0x28] ;  /* 0x000028060e9a7981 */ /* 0x000f24000c1e9900 */
[----:B------:R-:W-:Y:S02]  /*17c10*/  FFMA R145, R136, R108, R145 ;  /* 0x0000006c88917223 */ /* 0x000fe40000000091 */
[----:B------:R-:W4:Y:S02]  /*17c20*/  LDG.E.CONSTANT R157, desc[UR6][R14.64+0x8] ;  /* 0x000008060e9d7981 */ /* 0x000f24000c1e9900 */
[----:B------:R-:W-:Y:S01]  /*17c30*/  FFMA R145, R132, R70, R145 ;  /* 0x0000004684917223 */ /* 0x000fe20000000091 */
[----:B--2---:R-:W-:Y:S01]  /*17c40*/  FFMA R149, R144, R108, R149 ;  /* 0x0000006c90957223 */ /* 0x004fe20000000095 */
[----:B------:R-:W-:Y:S01]  /*17c50*/  FADD R116, R47, -R18 ;  /* 0x800000122f747221 */ /* 0x000fe20000000000 */
[----:B------:R-:W2:Y:S01]  /*17c60*/  LDG.E.CONSTANT R152, desc[UR6][R14.64+0x20] ;  /* 0x000020060e987981 */ /* 0x000ea2000c1e9900 */
[-C--:B------:R-:W-:Y:S01]  /*17c70*/  FFMA R145, R136, R65.reuse, R145 ;  /* 0x0000004188917223 */ /* 0x080fe20000000091 */
[----:B------:R-:W-:Y:S01]  /*17c80*/  FADD R136, R88, -R121 ;  /* 0x8000007958887221 */ /* 0x000fe20000000000 */
[----:B------:R-:W-:Y:S01]  /*17c90*/  FFMA R149, R116, R70, R149 ;  /* 0x0000004674957223 */ /* 0x000fe20000000095 */
[----:B-1----:R-:W-:Y:S01]  /*17ca0*/  FADD R142, R45, -R94 ;  /* 0x8000005e2d8e7221 */ /* 0x002fe20000000000 */
[----:B------:R-:W2:Y:S01]  /*17cb0*/  LDG.E.CONSTANT R155, desc[UR6][R14.64+0xc] ;  /* 0x00000c060e9b7981 */ /* 0x000ea2000c1e9900 */
[----:B------:R-:W-:Y:S01]  /*17cc0*/  FFMA R141, R136, R108, R141 ;  /* 0x0000006c888d7223 */ /* 0x000fe2000000008d */
[----:B------:R-:W-:-:S02]  /*17cd0*/  FFMA R149, R144, R65, R149 ;  /* 0x0000004190957223 */ /* 0x000fc40000000095 */
[----:B------:R-:W2:Y:S01]  /*17ce0*/  LDG.E.CONSTANT R158, desc[UR6][R14.64+0x10] ;  /* 0x000010060e9e7981 */ /* 0x000ea2000c1e9900 */
[----:B------:R-:W-:Y:S01]  /*17cf0*/  FFMA R144, R142, R70, R141 ;  /* 0x000000468e907223 */ /* 0x000fe2000000008d */
[----:B------:R-:W-:Y:S01]  /*17d00*/  FFMA R141, R132, R17, R145 ;  /* 0x00000011848d7223 */ /* 0x000fe20000000091 */
[----:B------:R-:W-:Y:S02]  /*17d10*/  FADD R132, R87, -R130 ;  /* 0x8000008257847221 */ /* 0x000fe40000000000 */
[----:B------:R-:W-:Y:S02]  /*17d20*/  FFMA R144, R136, R65, R144 ;  /* 0x0000004188907223 */ /* 0x000fe40000000090 */
[----:B---3--:R-:W-:Y:S01]  /*17d30*/  FFMA R143, R132, R108, R143 ;  /* 0x0000006c848f7223 */ /* 0x008fe2000000008f */
[----:B------:R0:W-:Y:S01]  /*17d40*/  STG.E desc[UR6][R2.64+0xb0], R124 ;  /* 0x0000b07c02007986 */ /* 0x0001e2000c101906 */
[----:B------:R-:W-:Y:S01]  /*17d50*/  FFMA R144, R142, R17, R144 ;  /* 0x000000118e907223 */ /* 0x000fe20000000090 */
[----:B------:R-:W-:-:S02]  /*17d60*/  FADD R142, R40, -R55 ;  /* 0x80000037288e7221 */ /* 0x000fc40000000000 */
[----:B------:R-:W-:Y:S02]  /*17d70*/  STG.E desc[UR6][R2.64+0xb4], R141 ;  /* 0x0000b48d02007986 */ /* 0x000fe4000c101906 */
[----:B------:R-:W-:Y:S01]  /*17d80*/  FFMA R143, R142, R70, R143 ;  /* 0x000000468e8f7223 */ /* 0x000fe2000000008f */
[----:B------:R-:W-:Y:S01]  /*17d90*/  FFMA R145, R116, R17, R149 ;  /* 0x0000001174917223 */ /* 0x000fe20000000095 */
[----:B------:R-:W3:Y:S02]  /*17da0*/  LDG.E.CONSTANT R136, desc[UR6][R14.64+0x14] ;  /* 0x000014060e887981 */ /* 0x000ee4000c1e9900 */
[----:B------:R-:W-:Y:S01]  /*17db0*/  FFMA R143, R132, R65, R143 ;  /* 0x00000041848f7223 */ /* 0x000fe2000000008f */
[----:B0-----:R-:W-:Y:S01]  /*17dc0*/  FADD R124, R85, -R128 ;  /* 0x80000080557c7221 */ /* 0x001fe20000000000 */
[----:B------:R0:W-:Y:S02]  /*17dd0*/  STG.E desc[UR6][R2.64+0xbc], R144 ;  /* 0x0000bc9002007986 */ /* 0x0001e4000c101906 */
[----:B------:R-:W-:Y:S01]  /*17de0*/  FFMA R146, R142, R17, R143 ;  /* 0x000000118e927223 */ /* 0x000fe2000000008f */
[----:B------:R-:W-:Y:S01]  /*17df0*/  FADD R142, R39, -R28 ;  /* 0x8000001c278e7221 */ /* 0x000fe20000000000 */
[----:B------:R-:W-:Y:S01]  /*17e00*/  FFMA R129, R124, R108, R129 ;  /* 0x0000006c7c817223 */ /* 0x000fe20000000081 */
[----:B------:R-:W-:Y:S01]  /*17e10*/  FADD R132, R84, -R113 ;  /* 0x8000007154847221 */ /* 0x000fe20000000000 */
[----:B------:R-:W2:Y:S02]  /*17e20*/  LDG.E.CONSTANT R116, desc[UR6][R14.64+0x18] ;  /* 0x000018060e747981 */ /* 0x000ea4000c1e9900 */
[----:B------:R-:W-:-:S02]  /*17e30*/  FFMA R129, R142, R70, R129 ;  /* 0x000000468e817223 */ /* 0x000fc40000000081 */
[----:B------:R-:W3:Y:S02]  /*17e40*/  LDG.E.CONSTANT R149, desc[UR6][R14.64+0x1c] ;  /* 0x00001c060e957981 */ /* 0x000ee4000c1e9900 */
[----:B------:R-:W-:Y:S01]  /*17e50*/  FFMA R143, R124, R65, R129 ;  /* 0x000000417c8f7223 */ /* 0x000fe20000000081 */
[----:B------:R-:W-:Y:S01]  /*17e60*/  FFMA R124, R132, R108, R139 ;  /* 0x0000006c847c7223 */ /* 0x000fe2000000008b */
[----:B------:R-:W-:Y:S01]  /*17e70*/  FADD R129, R37, -R50 ;  /* 0x8000003225817221 */ /* 0x000fe20000000000 */
[----:B0-----:R-:W-:Y:S01]  /*17e80*/  FADD R144, R82, -R127 ;  /* 0x8000007f52907221 */ /* 0x001fe20000000000 */
[----:B------:R-:W-:Y:S01]  /*17e90*/  FFMA R139, R142, R17, R143 ;  /* 0x000000118e8b7223 */ /* 0x000fe2000000008f */
[----:B------:R-:W-:Y:S01]  /*17ea0*/  FADD R142, R83, -R140 ;  /* 0x8000008c538e7221 */ /* 0x000fe20000000000 */
[----:B------:R0:W-:Y:S01]  /*17eb0*/  STG.E desc[UR6][R2.64+0xc0], R146 ;  /* 0x0000c09202007986 */ /* 0x0001e2000c101906 */
[----:B------:R-:W-:Y:S02]  /*17ec0*/  FFMA R141, R129, R70, R124 ;  /* 0x00000046818d7223 */ /* 0x000fe4000000007c */
[-C--:B------:R-:W-:Y:S01]  /*17ed0*/  FFMA R124, R142, R108.reuse, R69 ;  /* 0x0000006c8e7c7223 */ /* 0x080fe20000000045 */
[----:B------:R-:W-:Y:S01]  /*17ee0*/  FADD R69, R32, -R41 ;  /* 0x8000002920457221 */ /* 0x000fe20000000000 */
[----:B------:R-:W-:Y:S01]  /*17ef0*/  FFMA R132, R132, R65, R141 ;  /* 0x0000004184847223 */ /* 0x000fe2000000008d */
[----:B0-----:R-:W-:Y:S01]  /*17f00*/  FFMA R146, R144, R108, R71 ;  /* 0x0000006c90927223 */ /* 0x001fe20000000047 */
[----:B------:R-:W-:-:S04]  /*17f10*/  FADD R71, R36, -R91 ;  /* 0x8000005b24477221 */ /* 0x000fc80000000000 */
[-C--:B------:R-:W-:Y:S01]  /*17f20*/  FFMA R141, R71, R70.reuse, R124 ;  /* 0x00000046478d7223 */ /* 0x080fe2000000007c */
[----:B------:R-:W-:Y:S01]  /*17f30*/  FADD R124, R81, -R162 ;  /* 0x800000a2517c7221 */ /* 0x000fe20000000000 */
[----:B------:R-:W-:-:S03]  /*17f40*/  FFMA R143, R69, R70, R146 ;  /* 0x00000046458f7223 */ /* 0x000fc60000000092 */
[----:B------:R-:W-:Y:S01]  /*17f50*/  FFMA R146, R124, R108, R119 ;  /* 0x0000006c7c927223 */ /* 0x000fe20000000077 */
[----:B------:R-:W-:-:S04]  /*17f60*/  FADD R119, R31, -R86 ;  /* 0x800000561f777221 */ /* 0x000fc80000000000 */
[----:B------:R-:W-:-:S04]  /*17f70*/  FFMA R146, R119, R70, R146 ;  /* 0x0000004677927223 */ /* 0x000fc80000000092 */
[-C--:B------:R-:W-:Y:S01]  /*17f80*/  FFMA R146, R124, R65.reuse, R146 ;  /* 0x000000417c927223 */ /* 0x080fe20000000092 */
[-C--:B------:R-:W-:Y:S01]  /*17f90*/  FFMA R142, R142, R65.reuse, R141 ;  /* 0x000000418e8e7223 */ /* 0x080fe2000000008d */
[----:B------:R-:W-:Y:S01]  /*17fa0*/  FFMA R144, R144, R65, R143 ;  /* 0x0000004190907223 */ /* 0x000fe2000000008f */
[----:B------:R0:W-:Y:S01]  /*17fb0*/  STG.E desc[UR6][R2.64+0xb8], R145 ;  /* 0x0000b89102007986 */ /* 0x0001e2000c101906 */
[-C--:B------:R-:W-:Y:S01]  /*17fc0*/  FFMA R146, R119, R17.reuse, R146 ;  /* 0x0000001177927223 */ /* 0x080fe20000000092 */
[-C--:B------:R-:W-:Y:S01]  /*17fd0*/  FFMA R141, R129, R17.reuse, R132 ;  /* 0x00000011818d7223 */ /* 0x080fe20000000084 */
[-C--:B------:R-:W-:Y:S01]  /*17fe0*/  FFMA R143, R71, R17.reuse, R142 ;  /* 0x00000011478f7223 */ /* 0x080fe2000000008e */
[----:B------:R1:W-:Y:S04]  /*17ff0*/  STG.E desc[UR6][R2.64+0xc4], R139 ;  /* 0x0000c48b02007986 */ /* 0x0003e8000c101906 */
[----:B------:R-:W2:Y:S01]  /*18000*/  LDG.E.CONSTANT R124, desc[UR6][R14.64+0x24] ;  /* 0x000024060e7c7981 */ /* 0x000ea2000c1e9900 */
[----:B0-----:R-:W-:Y:S01]  /*18010*/  FFMA R145, R69, R17, R144 ;  /* 0x0000001145917223 */ /* 0x001fe20000000090 */
[----:B------:R-:W-:Y:S01]  /*18020*/  FADD R119, R79, -R118 ;  /* 0x800000764f777221 */ /* 0x000fe20000000000 */
[----:B------:R-:W-:-:S03]  /*18030*/  FADD R129, R78, -R135 ;  /* 0x800000874e817221 */ /* 0x000fc60000000000 */
[----:B------:R-:W-:Y:S01]  /*18040*/  FFMA R72, R119, R108, R72 ;  /* 0x0000006c77487223 */ /* 0x000fe20000000048 */
[----:B------:R-:W-:-:S04]  /*18050*/  FADD R71, R30, -R35 ;  /* 0x800000231e477221 */ /* 0x000fc80000000000 */
[----:B------:R-:W-:Y:S01]  /*18060*/  FFMA R72, R71, R70, R72 ;  /* 0x0000004647487223 */ /* 0x000fe20000000048 */
[----:B------:R-:W-:-:S03]  /*18070*/  FFMA R98, R129, R108, R98 ;  /* 0x0000006c81627223 */ /* 0x000fc60000000062 */
[----:B------:R-:W-:Y:S01]  /*18080*/  FFMA R142, R119, R65, R72 ;  /* 0x00000041778e7223 */ /* 0x000fe20000000048 */
[----:B------:R-:W-:-:S04]  /*18090*/  FADD R69, R29, -R80 ;  /* 0x800000501d457221 */ /* 0x000fc80000000000 */
[----:B------:R-:W-:-:S04]  /*180a0*/  FFMA R98, R69, R70, R98 ;  /* 0x0000004645627223 */ /* 0x000fc80000000062 */
[----:B------:R-:W-:-:S04]  /*180b0*/  FFMA R144, R129, R65, R98 ;  /* 0x0000004181907223 */ /* 0x000fc80000000062 */
[----:B-1----:R-:W-:Y:S01]  /*180c0*/  FFMA R139, R69, R17, R144 ;  /* 0x00000011458b7223 */ /* 0x002fe20000000090 */
[----:B------:R0:W-:Y:S01]  /*180d0*/  STG.E desc[UR6][R2.64+0xc8], R141 ;  /* 0x0000c88d02007986 */ /* 0x0001e2000c101906 */
[----:B------:R-:W-:Y:S01]  /*180e0*/  FADD R119, R77, -R122 ;  /* 0x8000007a4d777221 */ /* 0x000fe20000000000 */
[----:B-----5:R-:W-:Y:S01]  /*180f0*/  FADD R132, R25, -R22 ;  /* 0x8000001619847221 */ /* 0x020fe20000000000 */
[----:B------:R-:W-:Y:S02]  /*18100*/  FADD R72, R76, -R131 ;  /* 0x800000834c487221 */ /* 0x000fe40000000000 */
[-C--:B------:R-:W-:Y:S01]  /*18110*/  FFMA R129, R119, R108.reuse, R110 ;  /* 0x0000006c77817223 */ /* 0x080fe2000000006e */
[----:B------:R-:W-:Y:S01]  /*18120*/  FADD R98, R26, -R27 ;  /* 0x8000001b1a627221 */ /* 0x000fe20000000000 */
[----:B------:R-:W-:Y:S01]  /*18130*/  STG.E desc[UR6][R2.64+0xcc], R143 ;  /* 0x0000cc8f02007986 */ /* 0x000fe2000c101906 */
[----:B------:R-:W-:Y:S02]  /*18140*/  FFMA R165, R72, R108, R165 ;  /* 0x0000006c48a57223 */ /* 0x000fe400000000a5 */
[-C--:B------:R-:W-:Y:S01]  /*18150*/  FFMA R110, R98, R70.reuse, R129 ;  /* 0x00000046626e7223 */ /* 0x080fe20000000081 */
[----:B------:R-:W-:Y:S01]  /*18160*/  FADD R159, R159, -R104 ;  /* 0x800000689f9f7221 */ /* 0x000fe20000000000 */
[----:B------:R-:W-:Y:S01]  /*18170*/  FFMA R165, R132, R70, R165 ;  /* 0x0000004684a57223 */ /* 0x000fe200000000a5 */
[----:B------:R-:W-:Y:S01]  /*18180*/  FADD R69, R74, -R125 ;  /* 0x8000007d4a457221 */ /* 0x000fe20000000000 */
[----:B------:R-:W-:Y:S01]  /*18190*/  FFMA R119, R119, R65, R110 ;  /* 0x0000004177777223 */ /* 0x000fe2000000006e */
[----:B------:R-:W-:Y:S01]  /*181a0*/  FFMA R129, R71, R17, R142 ;  /* 0x0000001147817223 */ /* 0x000fe2000000008e */
[----:B------:R-:W-:Y:S01]  /*181b0*/  FFMA R165, R72, R65, R165 ;  /* 0x0000004148a57223 */ /* 0x000fe200000000a5 */
[----:B------:R-:W-:Y:S01]  /*181c0*/  FFMA R71, R69, R108, R120 ;  /* 0x0000006c45477223 */ /* 0x000fe20000000078 */
[----:B------:R-:W-:Y:S01]  /*181d0*/  FADD R72, R24, -R67 ;  /* 0x8000004318487221 */ /* 0x000fe20000000000 */
[----:B------:R-:W-:Y:S01]  /*181e0*/  FFMA R119, R98, R17, R119 ;  /* 0x0000001162777223 */ /* 0x000fe20000000077 */
[----:B------:R1:W-:Y:S02]  /*181f0*/  STG.E desc[UR6][R2.64+0xd8], R129 ;  /* 0x0000d88102007986 */ /* 0x0003e4000c101906 */
[----:B------:R-:W-:-:S02]  /*18200*/  FFMA R98, R72, R70, R71 ;  /* 0x0000004648627223 */ /* 0x000fc40000000047 */
[----:B------:R5:W-:Y:S02]  /*18210*/  STG.E desc[UR6][R2.64+0xdc], R139 ;  /* 0x0000dc8b02007986 */ /* 0x000be4000c101906 */
[----:B------:R-:W-:Y:S02]  /*18220*/  FFMA R69, R69, R65, R98 ;  /* 0x0000004145457223 */ /* 0x000fe40000000062 */
[----:B------:R-:W3:Y:S02]  /*18230*/  LDG.E.CONSTANT R71, desc[UR6][R12.64+0x74] ;  /* 0x000074060c477981 */ /* 0x000ee4000c1e9900 */
[----:B0-----:R-:W-:Y:S02]  /*18240*/  FFMA R141, R72, R17, R69 ;  /* 0x00000011488d7223 */ /* 0x001fe40000000045 */
[----:B------:R-:W3:Y:S04]  /*18250*/  LDG.E.CONSTANT R72, desc[UR6][R12.64+0x70] ;  /* 0x000070060c487981 */ /* 0x000ee8000c1e9900 */
[----:B-1----:R-:W3:Y:S04]  /*18260*/  LDG.E.CONSTANT R129, desc[UR6][R10.64+0x70] ;  /* 0x000070060a817981 */ /* 0x002ee8000c1e9900 */
[----:B------:R-:W3:Y:S04]  /*18270*/  LDG.E.CONSTANT R69, desc[UR6][R12.64+0x78] ;  /* 0x000078060c457981 */ /* 0x000ee8000c1e9900 */
[----:B------:R0:W3:Y:S04]  /*18280*/  LDG.E.CONSTANT R98, desc[UR6][R12.64+0x7c] ;  /* 0x00007c060c627981 */ /* 0x0000e8000c1e9900 */
[----:B------:R-:W3:Y:S04]  /*18290*/  LDG.E.CONSTANT R142, desc[UR6][R14.64+0x38] ;  /* 0x000038060e8e7981 */ /* 0x000ee8000c1e9900 */
[----:B-----5:R-:W5:Y:S01]  /*182a0*/  LDG.E R139, desc[UR6][R2.64+0xf0] ;  /* 0x0000f006028b7981 */ /* 0x020f62000c1e1900 */
[----:B0-----:R-:W-:-:S03]  /*182b0*/  FADD R12, R73, -R112 ;  /* 0x80000070490c7221 */ /* 0x001fc60000000000 */
[----:B------:R-:W5:Y:S04]  /*182c0*/  LDG.E.CONSTANT R13, desc[UR6][R6.64+0x70] ;  /* 0x00007006060d7981 */ /* 0x000f68000c1e9900 */
[----:B------:R-:W5:Y:S01]  /*182d0*/  LDG.E.CONSTANT R104, desc[UR6][R8.64+0x70] ;  /* 0x0000700608687981 */ /* 0x000f62000c1e9900 */
[----:B------:R-:W-:-:S03]  /*182e0*/  FFMA R137, R12, R108, R137 ;  /* 0x0000006c0c897223 */ /* 0x000fc60000000089 */
[----:B------:R0:W-:Y:S04]  /*182f0*/  STG.E desc[UR6][R2.64+0xe0], R119 ;  /* 0x0000e07702007986 */ /* 0x0001e8000c101906 */
[----:B------:R-:W5:Y:S04]  /*18300*/  LDG.E.CONSTANT R120, desc[UR6][R10.64+0x74] ;  /* 0x000074060a787981 */ /* 0x000f68000c1e9900 */
[----:B------:R-:W5:Y:S04]  /*18310*/  LDG.E.CONSTANT R110, desc[UR6][R10.64+0x78] ;  /* 0x000078060a6e7981 */ /* 0x000f68000c1e9900 */
[----:B0-----:R0:W5:Y:S01]  /*18320*/  LDG.E.CONSTANT R119, desc[UR6][R10.64+0x7c] ;  /* 0x00007c060a777981 */ /* 0x001162000c1e9900 */
[----:B------:R-:W-:-:S03]  /*18330*/  FFMA R165, R132, R17, R165 ;  /* 0x0000001184a57223 */ /* 0x000fc600000000a5 */
[----:B------:R-:W5:Y:S01]  /*18340*/  LDG.E.CONSTANT R132, desc[UR6][R14.64+0x3c] ;  /* 0x00003c060e847981 */ /* 0x000f62000c1e9900 */
[----:B----4-:R-:W-:-:S03]  /*18350*/  FADD R161, R126, -R161 ;  /* 0x800000a17ea17221 */ /* 0x010fc60000000000 */
[----:B------:R-:W4:Y:S01]  /*18360*/  LDG.E.CONSTANT R143, desc[UR6][R14.64+0x44] ;  /* 0x000044060e8f7981 */ /* 0x000f22000c1e9900 */
[----:B0-----:R-:W-:-:S03]  /*18370*/  FADD R10, R21, -R16 ;  /* 0x80000010150a7221 */ /* 0x001fc60000000000 */
[----:B------:R0:W-:Y:S01]  /*18380*/  STG.E desc[UR6][R2.64+0xe4], R165 ;  /* 0x0000e4a502007986 */ /* 0x0001e2000c101906 */
[----:B------:R-:W-:-:S03]  /*18390*/  FFMA R137, R10, R70, R137 ;  /* 0x000000460a897223 */ /* 0x000fc60000000089 */
[----:B------:R1:W-:Y:S01]  /*183a0*/  STG.E desc[UR6][R2.64+0xe8], R141 ;  /* 0x0000e88d02007986 */ /* 0x0003e2000c101906 */
[----:B------:R-:W-:-:S03]  /*183b0*/  FFMA R12, R12, R65, R137 ;  /* 0x000000410c0c7223 */ /* 0x000fc60000000089 */
[----:B------:R-:W4:Y:S04]  /*183c0*/  LDG.E.CONSTANT R126, desc[UR6][R14.64+0x48] ;  /* 0x000048060e7e7981 */ /* 0x000f28000c1e9900 */
[----:B0-----:R-:W4:Y:S01]  /*183d0*/  LDG.E.CONSTANT R165, desc[UR6][R14.64+0x4c] ;  /* 0x00004c060ea57981 */ /* 0x001f22000c1e9900 */
[----:B-1----:R-:W-:-:S03]  /*183e0*/  FFMA R141, R10, R17, R12 ;  /* 0x000000110a8d7223 */ /* 0x002fc6000000000c */
[----:B------:R0:W-:Y:S04]  /*183f0*/  STG.E desc[UR6][R2.64+0xa8], R148 ;  /* 0x0000a89402007986 */ /* 0x0001e8000c101906 */
[----:B------:R-:W4:Y:S04]  /*18400*/  LDG.E.CONSTANT R12, desc[UR6][R14.64+0x50] ;  /* 0x000050060e0c7981 */ /* 0x000f28000c1e9900 */
[----:B------:R1:W-:Y:S04]  /*18410*/  STG.E desc[UR6][R2.64+0xd4], R146 ;  /* 0x0000d49202007986 */ /* 0x0003e8000c101906 */
[----:B0-----:R-:W4:Y:S04]  /*18420*/  LDG.E.CONSTANT R148, desc[UR6][R14.64+0x2c] ;  /* 0x00002c060e947981 */ /* 0x001f28000c1e9900 */
[----:B------:R-:W4:Y:S04]  /*18430*/  LDG.E.CONSTANT R144, desc[UR6][R14.64+0x34] ;  /* 0x000034060e907981 */ /* 0x000f28000c1e9900 */
[----:B-1----:R-:W4:Y:S01]  /*18440*/  LDG.E.CONSTANT R146, desc[UR6][R14.64+0x30] ;  /* 0x000030060e927981 */ /* 0x002f22000c1e9900 */
[----:B------:R-:W-:Y:S01]  /*18450*/  FADD R157, R164, -R157 ;  /* 0x8000009da49d7221 */ /* 0x000fe20000000000 */
[----:B--2---:R-:W-:Y:S01]  /*18460*/  FADD R124, R151, -R124 ;  /* 0x8000007c977c7221 */ /* 0x004fe20000000000 */
[----:B------:R-:W-:Y:S01]  /*18470*/  FADD R151, R138, -R154 ;  /* 0x8000009a8a977221 */ /* 0x000fe20000000000 */
[----:B------:R0:W-:Y:S01]  /*18480*/  STG.E desc[UR6][R2.64+0xd0], R145 ;  /* 0x0000d09102007986 */ /* 0x0001e2000c101906 */
[----:B------:R-:W-:-:S03]  /*18490*/  FADD R116, R133, -R116 ;  /* 0x8000007485747221 */ /* 0x000fc60000000000 */
[----:B------:R-:W2:Y:S01]  /*184a0*/  LDG.E.CONSTANT R133, desc[UR6][R14.64+0x60] ;  /* 0x000060060e857981 */ /* 0x000ea2000c1e9900 */
[----:B---3--:R-:W-:Y:S01]  /*184b0*/  FADD R136, R123, -R136 ;  /* 0x800000887b887221 */ /* 0x008fe20000000000 */
[----:B------:R-:W-:Y:S02]  /*184c0*/  FADD R11, R150, -R152 ;  /* 0x80000098960b7221 */ /* 0x000fe40000000000 */
[----:B------:R-:W3:Y:S04]  /*184d0*/  LDG.E.CONSTANT R123, desc[UR6][R14.64+0x58] ;  /* 0x000058060e7b7981 */ /* 0x000ee8000c1e9900 */
[----:B0-----:R-:W3:Y:S01]  /*184e0*/  LDG.E.CONSTANT R145, desc[UR6][R14.64+0x40] ;  /* 0x000040060e917981 */ /* 0x001ee2000c1e9900 */
[----:B------:R-:W-:-:S03]  /*184f0*/  FADD R149, R156, -R149 ;  /* 0x800000959c957221 */ /* 0x000fc60000000000 */
[----:B------:R-:W3:Y:S04]  /*18500*/  LDG.E.CONSTANT R10, desc[UR6][R14.64+0x5c] ;  /* 0x00005c060e0a7981 */ /* 0x000ee8000c1e9900 */
[----:B------:R-:W3:Y:S04]  /*18510*/  LDG.E R154, desc[UR6][R2.64+0x100] ;  /* 0x00010006029a7981 */ /* 0x000ee8000c1e1900 */
[----:B------:R-:W3:Y:S01]  /*18520*/  LDG.E R152, desc[UR6][R2.64+0x104] ;  /* 0x0001040602987981 */ /* 0x000ee2000c1e1900 */
[----:B------:R-:W-:-:S03]  /*18530*/  FADD R155, R160, -R155 ;  /* 0x8000009ba09b7221 */ /* 0x000fc60000000000 */
[----:B------:R-:W3:Y:S04]  /*18540*/  LDG.E.CONSTANT R156, desc[UR6][R14.64+0x70] ;  /* 0x000070060e9c7981 */ /* 0x000ee8000c1e9900 */
[----:B------:R-:W3:Y:S04]  /*18550*/  LDG.E.CONSTANT R160, desc[UR6][R14.64+0x64] ;  /* 0x000064060ea07981 */ /* 0x000ee8000c1e9900 */
[----:B------:R-:W3:Y:S04]  /*18560*/  LDG.E R150, desc[UR6][R2.64+0x108] ;  /* 0x0001080602967981 */ /* 0x000ee8000c1e1900 */
[----:B------:R0:W-:Y:S01]  /*18570*/  STG.E desc[UR6][R2.64+0xec], R141 ;  /* 0x0000ec8d02007986 */ /* 0x0001e2000c101906 */
[----:B------:R-:W-:-:S03]  /*18580*/  FADD R153, R153, -R158 ;  /* 0x8000009e99997221 */ /* 0x000fc60000000000 */
[----:B------:R-:W3:Y:S04]  /*18590*/  LDG.E.CONSTANT R137, desc[UR6][R14.64+0x54] ;  /* 0x000054060e897981 */ /* 0x000ee8000c1e9900 */
[----:B------:R-:W3:Y:S04]  /*185a0*/  LDG.E.CONSTANT R158, desc[UR6][R14.64+0x68] ;  /* 0x000068060e9e7981 */ /* 0x000ee8000c1e9900 */
[----:B0-----:R-:W3:Y:S01]  /*185b0*/  LDG.E R141, desc[UR6][R2.64+0x12c] ;  /* 0x00012c06028d7981 */ /* 0x001ee2000c1e1900 */
[----:B------:R-:W-:Y:S01]  /*185c0*/  FADD R138, R72, -R129 ;  /* 0x80000081488a7221 */ /* 0x000fe20000000000 */
[----:B------:R-:W-:-:S03]  /*185d0*/  FADD R134, R134, -R142 ;  /* 0x8000008e86867221 */ /* 0x000fc60000000000 */
[----:B-----5:R-:W-:Y:S01]  /*185e0*/  FFMA R139, R138, R108, R139 ;  /* 0x0000006c8a8b7223 */ /* 0x020fe2000000008b */
[----:B------:R-:W-:-:S04]  /*185f0*/  FADD R142, R13, -R104 ;  /* 0x800000680d8e7221 */ /* 0x000fc80000000000 */
[----:B------:R-:W-:Y:S02]  /*18600*/  FFMA R164, R142, R70, R139 ;  /* 0x000000468ea47223 */ /* 0x000fe4000000008b */
[----:B------:R-:W5:Y:S02]  /*18610*/  LDG.E R139, desc[UR6][R2.64+0x118] ;  /* 0x00011806028b7981 */ /* 0x000f64000c1e1900 */
[----:B------:R-:W-:-:S04]  /*18620*/  FFMA R138, R138, R65, R164 ;  /* 0x000000418a8a7223 */ /* 0x000fc800000000a4 */
[----:B------:R-:W-:Y:S02]  /*18630*/  FFMA R138, R142, R17, R138 ;  /* 0x000000118e8a7223 */ /* 0x000fe4000000008a */
[----:B------:R-:W5:Y:S01]  /*18640*/  LDG.E.CONSTANT R142, desc[UR6][R14.64+0x74] ;  /* 0x000074060e8e7981 */ /* 0x000f62000c1e9900 */
[----:B------:R-:W-:-:S03]  /*18650*/  FADD R132, R121, -R132 ;  /* 0x8000008479847221 */ /* 0x000fc60000000000 */
[----:B------:R-:W5:Y:S01]  /*18660*/  LDG.E.CONSTANT R121, desc[UR6][R14.64+0x6c] ;  /* 0x00006c060e797981 */ /* 0x000f62000c1e9900 */
[----:B----4-:R-:W-:-:S03]  /*18670*/  FADD R126, R113, -R126 ;  /* 0x8000007e717e7221 */ /* 0x010fc60000000000 */
[----:B------:R-:W4:Y:S01]  /*18680*/  LDG.E.CONSTANT R113, desc[UR6][R8.64+0x74] ;  /* 0x0000740608717981 */ /* 0x000f22000c1e9900 */
[----:B------:R-:W-:-:S03]  /*18690*/  FADD R165, R140, -R165 ;  /* 0x800000a58ca57221 */ /* 0x000fc60000000000 */
[----:B------:R-:W4:Y:S01]  /*186a0*/  LDG.E R140, desc[UR6][R2.64+0xf4] ;  /* 0x0000f406028c7981 */ /* 0x000f22000c1e1900 */
[----:B------:R-:W-:-:S03]  /*186b0*/  FADD R127, R127, -R12 ;  /* 0x8000000c7f7f7221 */ /* 0x000fc60000000000 */
[----:B------:R-:W4:Y:S01]  /*186c0*/  LDG.E.CONSTANT R12, desc[UR6][R6.64+0x74] ;  /* 0x00007406060c7981 */ /* 0x000f22000c1e9900 */
[----:B------:R-:W-:-:S03]  /*186d0*/  FADD R128, R128, -R143 ;  /* 0x8000008f80807221 */ /* 0x000fc60000000000 */
[----:B------:R-:W4:Y:S01]  /*186e0*/  LDG.E R143, desc[UR6][R2.64+0x124] ;  /* 0x00012406028f7981 */ /* 0x000f22000c1e1900 */
[----:B------:R-:W-:-:S03]  /*186f0*/  FADD R114, R114, -R148 ;  /* 0x8000009472727221 */ /* 0x000fc60000000000 */
[----:B------:R-:W4:Y:S01]  /*18700*/  LDG.E R148, desc[UR6][R2.64+0x10c] ;  /* 0x00010c0602947981 */ /* 0x000f22000c1e1900 */
[----:B------:R-:W-:-:S03]  /*18710*/  FADD R163, R163, -R146 ;  /* 0x80000092a3a37221 */ /* 0x000fc60000000000 */
[----:B------:R-:W4:Y:S01]  /*18720*/  LDG.E R146, desc[UR6][R2.64+0x110] ;  /* 0x0001100602927981 */ /* 0x000f22000c1e1900 */
[----:B------:R-:W-:-:S03]  /*18730*/  FADD R147, R147, -R144 ;  /* 0x8000009093937221 */ /* 0x000fc60000000000 */
[----:B------:R-:W4:Y:S01]  /*18740*/  LDG.E R144, desc[UR6][R2.64+0x114] ;  /* 0x0001140602907981 */ /* 0x000f22000c1e1900 */
[----:B--2---:R-:W-:-:S03]  /*18750*/  FADD R133, R122, -R133 ;  /* 0x800000857a857221 */ /* 0x004fc60000000000 */
[----:B------:R-:W2:Y:S01]  /*18760*/  LDG.E R122, desc[UR6][R2.64+0x128] ;  /* 0x00012806027a7981 */ /* 0x000ea2000c1e1900 */
[----:B---3--:R-:W-:-:S03]  /*18770*/  FADD R130, R130, -R145 ;  /* 0x8000009182827221 */ /* 0x008fc60000000000 */
[----:B------:R-:W3:Y:S01]  /*18780*/  LDG.E.CONSTANT R145, desc[UR6][R14.64+0x78] ;  /* 0x000078060e917981 */ /* 0x000ee2000c1e9900 */
[----:B------:R-:W-:Y:S01]  /*18790*/  FADD R123, R118, -R123 ;  /* 0x8000007b767b7221 */ /* 0x000fe20000000000 */
[----:B------:R-:W-:Y:S02]  /*187a0*/  FADD R135, R135, -R10 ;  /* 0x8000000a87877221 */ /* 0x000fe40000000000 */
[----:B------:R-:W3:Y:S01]  /*187b0*/  LDG.E R118, desc[UR6][R2.64+0x11c] ;  /* 0x00011c0602767981 */ /* 0x000ee2000c1e1900 */
[----:B------:R-:W-:-:S03]  /*187c0*/  FFMA R161, R161, R108, R154 ;  /* 0x0000006ca1a17223 */ /* 0x000fc6000000009a */
[----:B------:R-:W3:Y:S01]  /*187d0*/  LDG.E R10, desc[UR6][R2.64+0x120] ;  /* 0x00012006020a7981 */ /* 0x000ee2000c1e1900 */
[----:B------:R-:W-:-:S03]  /*187e0*/  FFMA R159, R159, R108, R152 ;  /* 0x0000006c9f9f7223 */ /* 0x000fc60000000098 */
[----:B------:R-:W3:Y:S01]  /*187f0*/  LDG.E R154, desc[UR6][R2.64+0x140] ;  /* 0x00014006029a7981 */ /* 0x000ee2000c1e1900 */
[----:B------:R-:W-:-:S03]  /*18800*/  FADD R129, R129, -R156 ;  /* 0x8000009c81817221 */ /* 0x000fc60000000000 */
[----:B------:R-:W3:Y:S01]  /*18810*/  LDG.E R152, desc[UR6][R2.64+0x13c] ;  /* 0x00013c0602987981 */ /* 0x000ee2000c1e1900 */
[----:B------:R-:W-:-:S03]  /*18820*/  FADD R131, R131, -R160 ;  /* 0x800000a083837221 */ /* 0x000fc60000000000 */
[----:B------:R-:W3:Y:S04]  /*18830*/  LDG.E R156, desc[UR6][R2.64+0x14c] ;  /* 0x00014c06029c7981 */ /* 0x000ee8000c1e1900 */
[----:B------:R-:W3:Y:S04]  /*18840*/  LDG.E R160, desc[UR6][R2.64+0xf8] ;  /* 0x0000f80602a07981 */ /* 0x000ee8000c1e1900 */
[----:B------:R0:W-:Y:S01]  /*18850*/  STG.E desc[UR6][R2.64+0xf0], R138 ;  /* 0x0000f08a02007986 */ /* 0x0001e2000c101906 */
[----:B------:R-:W-:-:S03]  /*18860*/  FFMA R157, R157, R108, R150 ;  /* 0x0000006c9d9d7223 */ /* 0x000fc60000000096 */
[----:B------:R-:W3:Y:S04]  /*18870*/  LDG.E R150, desc[UR6][R2.64+0x138] ;  /* 0x0001380602967981 */ /* 0x000ee8000c1e1900 */
[----:B0-----:R-:W3:Y:S01]  /*18880*/  LDG.E R138, desc[UR6][R2.64+0x150] ;  /* 0x00015006028a7981 */ /* 0x001ee2000c1e1900 */
[----:B------:R-:W-:-:S03]  /*18890*/  FFMA R141, R114, R108, R141 ;  /* 0x0000006c728d7223 */ /* 0x000fc6000000008d */
[----:B------:R-:W3:Y:S01]  /*188a0*/  LDG.E R114, desc[UR6][R2.64+0x160] ;  /* 0x0001600602727981 */ /* 0x000ee2000c1e1900 */
[----:B-----5:R-:W-:-:S03]  /*188b0*/  FADD R121, R112, -R121 ;  /* 0x8000007970797221 */ /* 0x020fc60000000000 */
[----:B------:R0:W5:Y:S02]  /*188c0*/  LDG.E.CONSTANT R112, desc[UR6][R14.64+0x7c] ;  /* 0x00007c060e707981 */ /* 0x000164000c1e9900 */
[----:B0-----:R-:W-:Y:S01]  /*188d0*/  FADD R15, R120, -R142 ;  /* 0x8000008e780f7221 */ /* 0x001fe20000000000 */
[----:B------:R-:W-:-:S04]  /*188e0*/  FADD R120, R71, -R120 ;  /* 0x8000007847787221 */ /* 0x000fc80000000000 */
[----:B----4-:R-:W-:Y:S01]  /*188f0*/  FFMA R14, R120, R108, R140 ;  /* 0x0000006c780e7223 */ /* 0x010fe2000000008c */
[----:B------:R-:W-:-:S04]  /*18900*/  FADD R140, R12, -R113 ;  /* 0x800000710c8c7221 */ /* 0x000fc80000000000 */
[----:B------:R-:W-:Y:S01]  /*18910*/  FFMA R14, R140, R70, R14 ;  /* 0x000000468c0e7223 */ /* 0x000fe2000000000e */
[----:B------:R-:W-:Y:S02]  /*18920*/  FFMA R116, R116, R108, R139 ;  /* 0x0000006c74747223 */ /* 0x000fe4000000008b */
[----:B------:R-:W4:Y:S01]  /*18930*/  LDG.E.CONSTANT R139, desc[UR6][R8.64+0x78] ;  /* 0x00007806088b7981 */ /* 0x000f22000c1e9900 */
[----:B------:R-:W-:-:S03]  /*18940*/  FFMA R142, R120, R65, R14 ;  /* 0x00000041788e7223 */ /* 0x000fc6000000000e */
[----:B------:R-:W4:Y:S01]  /*18950*/  LDG.E.CONSTANT R14, desc[UR6][R6.64+0x78] ;  /* 0x00007806060e7981 */ /* 0x000f22000c1e9900 */
[----:B------:R-:W-:-:S03]  /*18960*/  FFMA R143, R124, R108, R143 ;  /* 0x0000006c7c8f7223 */ /* 0x000fc6000000008f */
[----:B------:R-:W5:Y:S01]  /*18970*/  LDG.E R124, desc[UR6][R2.64+0x158] ;  /* 0x00015806027c7981 */ /* 0x000f62000c1e1900 */
[-C--:B------:R-:W-:Y:S01]  /*18980*/  FFMA R155, R155, R108.reuse, R148 ;  /* 0x0000006c9b9b7223 */ /* 0x080fe20000000094 */
[-C--:B------:R-:W-:Y:S02]  /*18990*/  FFMA R153, R153, R108.reuse, R146 ;  /* 0x0000006c99997223 */ /* 0x080fe40000000092 */
[----:B------:R-:W5:Y:S04]  /*189a0*/  LDG.E R148, desc[UR6][R2.64+0x148] ;  /* 0x0001480602947981 */ /* 0x000f68000c1e1900 */
[----:B------:R-:W5:Y:S04]  /*189b0*/  LDG.E.CONSTANT R120, desc[UR6][R6.64+0x7c] ;  /* 0x00007c0606787981 */ /* 0x000f68000c1e9900 */
[----:B------:R-:W5:Y:S01]  /*189c0*/  LDG.E R146, desc[UR6][R2.64+0x134] ;  /* 0x0001340602927981 */ /* 0x000f62000c1e1900 */
[----:B------:R-:W-:-:S03]  /*189d0*/  FFMA R136, R136, R108, R144 ;  /* 0x0000006c88887223 */ /* 0x000fc60000000090 */
[----:B------:R-:W5:Y:S04]  /*189e0*/  LDG.E R144, desc[UR6][R2.64+0x130] ;  /* 0x0001300602907981 */ /* 0x000f68000c1e1900 */
[----:B------:R-:W5:Y:S01]  /*189f0*/  LDG.E R6, desc[UR6][R2.64+0x15c] ;  /* 0x00015c0602067981 */ /* 0x000f62000c1e1900 */
[----:B------:R-:W-:-:S03]  /*18a00*/  IMAD R117, R96, R117, R99 ;  /* 0x0000007560757224 */ /* 0x000fc600078e0263 */
[----:B------:R-:W5:Y:S01]  /*18a10*/  LDG.E R7, desc[UR6][R2.64+0x17c] ;  /* 0x00017c0602077981 */ /* 0x000f62000c1e1900 */
[----:B--2---:R-:W-:-:S03]  /*18a20*/  FFMA R151, R151, R108, R122 ;  /* 0x0000006c97977223 */ /* 0x004fc6000000007a */
[----:B------:R-:W2:Y:S04]  /*18a30*/  LDG.E R122, desc[UR6][R2.64+0x164] ;  /* 0x00016406027a7981 */ /* 0x000ea8000c1e1900 */
[----:B------:R-:W2:Y:S01]  /*18a40*/  LDG.E.CONSTANT R9, desc[UR6][R8.64+0x7c] ;  /* 0x00007c0608097981 */ /* 0x000ea2000c1e9900 */
[-C--:B---3--:R-:W-:Y:S01]  /*18a50*/  FFMA R149, R149, R108.reuse, R118 ;  /* 0x0000006c95957223 */ /* 0x088fe20000000076 */
[-C--:B------:R-:W-:Y:S01]  /*18a60*/  FFMA R118, R11, R108.reuse, R10 ;  /* 0x0000006c0b767223 */ /* 0x080fe2000000000a */
[----:B------:R-:W-:Y:S01]  /*18a70*/  SHF.L.U32 R11, R117, 0x5, RZ ;  /* 0x00000005750b7819 */ /* 0x000fe200000006ff */
[----:B------:R-:W-:Y:S01]  /*18a80*/  FADD R117, R69, -R110 ;  /* 0x8000006e45757221 */ /* 0x000fe20000000000 */
[-C--:B------:R-:W-:Y:S02]  /*18a90*/  FFMA R130, R130, R108.reuse, R154 ;  /* 0x0000006c82827223 */ /* 0x080fe4000000009a */
[----:B------:R-:W3:Y:S01]  /*18aa0*/  LDG.E R154, desc[UR6][R2.64+0x168] ;  /* 0x00016806029a7981 */ /* 0x000ee2000c1e1900 */
[----:B------:R-:W-:-:S03]  /*18ab0*/  FFMA R132, R132, R108, R152 ;  /* 0x0000006c84847223 */ /* 0x000fc60000000098 */
[----:B------:R-:W3:Y:S01]  /*18ac0*/  LDG.E R152, desc[UR6][R2.64+0xfc] ;  /* 0x0000fc0602987981 */ /* 0x000ee2000c1e1900 */
[-C--:B------:R-:W-:Y:S01]  /*18ad0*/  FFMA R165, R165, R108.reuse, R156 ;  /* 0x0000006ca5a57223 */ /* 0x080fe2000000009c */
[----:B------:R-:W-:Y:S01]  /*18ae0*/  FFMA R156, R140, R17, R142 ;  /* 0x000000118c9c7223 */ /* 0x000fe2000000008e */
[----:B------:R-:W-:Y:S01]  /*18af0*/  FFMA R160, R117, R108, R160 ;  /* 0x0000006c75a07223 */ /* 0x000fe200000000a0 */
[----:B------:R-:W-:-:S04]  /*18b00*/  IMAD.WIDE.U32 R10, R11, 0x4, R4 ;  /* 0x000000040b0a7825 */ /* 0x000fc800078e0004 */
[----:B------:R-:W-:Y:S01]  /*18b10*/  FADD R125, R125, -R158 ;  /* 0x8000009e7d7d7221 */ /* 0x000fe20000000000 */
[----:B------:R-:W-:Y:S01]  /*18b20*/  FADD R145, R110, -R145 ;  /* 0x800000916e917221 */ /* 0x000fe20000000000 */
[----:B------:R-:W-:Y:S01]  /*18b30*/  FADD R137, R162, -R137 ;  /* 0x80000089a2897221 */ /* 0x000fe20000000000 */
[----:B------:R-:W3:Y:S01]  /*18b40*/  LDG.E R158, desc[UR6][R2.64+0x144] ;  /* 0x00014406029e7981 */ /* 0x000ee2000c1e1900 */
[----:B------:R-:W-:-:S03]  /*18b50*/  FFMA R134, R134, R108, R150 ;  /* 0x0000006c86867223 */ /* 0x000fc60000000096 */
[----:B------:R-:W3:Y:S04]  /*18b60*/  LDG.E.CONSTANT R110, desc[UR6][R10.64+0x4] ;  /* 0x000004060a6e7981 */ /* 0x000ee8000c1e9900 */
[----:B------:R-:W3:Y:S01]  /*18b70*/  LDG.E R150, desc[UR6][R2.64+0x16c] ;  /* 0x00016c0602967981 */ /* 0x000ee2000c1e1900 */
[----:B------:R-:W-:-:S03]  /*18b80*/  FFMA R127, R127, R108, R138 ;  /* 0x0000006c7f7f7223 */ /* 0x000fc6000000008a */
[----:B------:R-:W3:Y:S04]  /*18b90*/  LDG.E R162, desc[UR6][R2.64+0x154] ;  /* 0x0001540602a27981 */ /* 0x000ee8000c1e1900 */
[----:B------:R-:W3:Y:S04]  /*18ba0*/  LDG.E.CONSTANT R138, desc[UR6][R10.64+0xc] ;  /* 0x00000c060a8a7981 */ /* 0x000ee8000c1e9900 */
[----:B------:R-:W3:Y:S04]  /*18bb0*/  LDG.E.CONSTANT R140, desc[UR6][R10.64] ;  /* 0x000000060a8c7981 */ /* 0x000ee8000c1e9900 */
[----:B------:R-:W3:Y:S01]  /*18bc0*/  LDG.E.CONSTANT R8, desc[UR6][R10.64+0x8] ;  /* 0x000008060a087981 */ /* 0x000ee2000c1e9900 */
[----:B------:R-:W-:-:S03]  /*18bd0*/  FFMA R133, R133, R108, R114 ;  /* 0x0000006c85857223 */ /* 0x000fc60000000072 */
[----:B------:R-:W3:Y:S01]  /*18be0*/  LDG.E.CONSTANT R114, desc[UR6][R10.64+0x1c] ;  /* 0x00001c060a727981 */ /* 0x000ee2000c1e9900 */
[----:B----4-:R-:W-:-:S04]  /*18bf0*/  FADD R142, R14, -R139 ;  /* 0x8000008b0e8e7221 */ /* 0x010fc80000000000 */
[----:B------:R-:W-:-:S04]  /*18c00*/  FFMA R160, R142, R70, R160 ;  /* 0x000000468ea07223 */ /* 0x000fc800000000a0 */
[----:B------:R-:W-:Y:S01]  /*18c10*/  FFMA R160, R117, R65, R160 ;  /* 0x0000004175a07223 */ /* 0x000fe200000000a0 */
[----:B-----5:R-:W-:Y:S02]  /*18c20*/  FFMA R123, R123, R108, R124 ;  /* 0x0000006c7b7b7223 */ /* 0x020fe4000000007c */
[----:B------:R-:W4:Y:S01]  /*18c30*/  LDG.E.CONSTANT R124, desc[UR6][R10.64+0x14] ;  /* 0x000014060a7c7981 */ /* 0x000f22000c1e9900 */
[----:B------:R-:W-:-:S03]  /*18c40*/  FFMA R117, R142, R17, R160 ;  /* 0x000000118e757223 */ /* 0x000fc600000000a0 */
[----:B------:R-:W5:Y:S01]  /*18c50*/  LDG.E.CONSTANT R142, desc[UR6][R10.64+0x10] ;  /* 0x000010060a8e7981 */ /* 0x000f62000c1e9900 */
[-C--:B------:R-:W-:Y:S01]  /*18c60*/  FFMA R126, R126, R108.reuse, R148 ;  /* 0x0000006c7e7e7223 */ /* 0x080fe20000000094 */
[-C--:B------:R-:W-:Y:S02]  /*18c70*/  FFMA R147, R147, R108.reuse, R146 ;  /* 0x0000006c93937223 */ /* 0x080fe40000000092 */
[----:B------:R-:W5:Y:S04]  /*18c80*/  LDG.E R148, desc[UR6][R2.64+0x170] ;  /* 0x0001700602947981 */ /* 0x000f68000c1e1900 */
[----:B------:R-:W5:Y:S01]  /*18c90*/  LDG.E R146, desc[UR6][R2.64+0x178] ;  /* 0x0001780602927981 */ /* 0x000f62000c1e1900 */
[----:B------:R-:W-:-:S03]  /*18ca0*/  FFMA R135, R135, R108, R6 ;  /* 0x0000006c87877223 */ /* 0x000fc60000000006 */
[----:B------:R-:W5:Y:S01]  /*18cb0*/  LDG.E.CONSTANT R6, desc[UR6][R10.64+0x18] ;  /* 0x000018060a067981 */ /* 0x000f62000c1e9900 */
[----:B------:R-:W-:-:S03]  /*18cc0*/  FFMA R163, R163, R108, R144 ;  /* 0x0000006ca3a37223 */ /* 0x000fc60000000090 */
[----:B------:R-:W5:Y:S01]  /*18cd0*/  LDG.E R144, desc[UR6][R2.64+0x174] ;  /* 0x0001740602907981 */ /* 0x000f62000c1e1900 */
[----:B--2---:R-:W-:Y:S01]  /*18ce0*/  FFMA R131, R131, R108, R122 ;  /* 0x0000006c83837223 */ /* 0x004fe2000000007a */
[----:B------:R-:W-:Y:S01]  /*18cf0*/  FADD R122, R119, -R112 ;  /* 0x80000070777a7221 */ /* 0x000fe20000000000 */
[----:B------:R-:W-:-:S03]  /*18d00*/  FADD R112, R98, -R119 ;  /* 0x8000007762707221 */ /* 0x000fc60000000000 */
[-C--:B------:R-:W-:Y:S01]  /*18d10*/  FFMA R119, R122, R108.reuse, R7 ;  /* 0x0000006c7a777223 */ /* 0x080fe20000000007 */
[-C--:B---3--:R-:W-:Y:S01]  /*18d20*/  FFMA R125, R125, R108.reuse, R154 ;  /* 0x0000006c7d7d7223 */ /* 0x088fe2000000009a */
[----:B------:R-:W-:Y:S01]  /*18d30*/  FADD R154, R120, -R9 ;  /* 0x80000009789a7221 */ /* 0x000fe20000000000 */
[----:B------:R0:W-:Y:S01]  /*18d40*/  STG.E desc[UR6][R2.64+0xf8], R117 ;  /* 0x0000f87502007986 */ /* 0x0001e2000c101906 */
[----:B------:R-:W-:-:S03]  /*18d50*/  FFMA R7, R112, R108, R152 ;  /* 0x0000006c70077223 */ /* 0x000fc60000000098 */
[----:B------:R-:W2:Y:S01]  /*18d60*/  LDG.E.CONSTANT R122, desc[UR6][R10.64+0x3c] ;  /* 0x00003c060a7a7981 */ /* 0x000ea2000c1e9900 */
[----:B------:R-:W-:-:S03]  /*18d70*/  FFMA R7, R154, R70, R7 ;  /* 0x000000469a077223 */ /* 0x000fc60000000007 */
[----:B------:R-:W3:Y:S01]  /*18d80*/  LDG.E.CONSTANT R152, desc[UR6][R10.64+0x24] ;  /* 0x000024060a987981 */ /* 0x000ee2000c1e9900 */
[----:B------:R-:W-:-:S03]  /*18d90*/  FFMA R7, R112, R65, R7 ;  /* 0x0000004170077223 */ /* 0x000fc60000000007 */
[----:B0-----:R-:W3:Y:S01]  /*18da0*/  LDG.E.CONSTANT R117, desc[UR6][R10.64+0x64] ;  /* 0x000064060a757981 */ /* 0x001ee2000c1e9900 */
[----:B------:R-:W-:Y:S01]  /*18db0*/  FFMA R7, R154, R17, R7 ;  /* 0x000000119a077223 */ /* 0x000fe20000000007 */
[-C--:B------:R-:W-:Y:S02]  /*18dc0*/  FFMA R128, R128, R108.reuse, R158 ;  /* 0x0000006c80807223 */ /* 0x080fe4000000009e */
[----:B------:R0:W-:Y:S04]  /*18dd0*/  STG.E desc[UR6][R2.64+0xf4], R156 ;  /* 0x0000f49c02007986 */ /* 0x0001e8000c101906 */
[----:B------:R4:W-:Y:S01]  /*18de0*/  STG.E desc[UR6][R2.64+0xfc], R7 ;  /* 0x0000fc0702007986 */ /* 0x0009e2000c101906 */
[----:B------:R-:W-:Y:S01]  /*18df0*/  FFMA R121, R121, R108, R150 ;  /* 0x0000006c79797223 */ /* 0x000fe20000000096 */
[----:B------:R-:W-:-:S02]  /*18e00*/  FADD R160, R109, -R110 ;  /* 0x8000006e6da07221 */ /* 0x000fc40000000000 */
[----:B------:R-:W3:Y:S01]  /*18e10*/  LDG.E.CONSTANT R150, desc[UR6][R10.64+0x28] ;  /* 0x000028060a967981 */ /* 0x000ee2000c1e9900 */
[----:B------:R-:W-:-:S03]  /*18e20*/  FFMA R137, R137, R108, R162 ;  /* 0x0000006c89897223 */ /* 0x000fc600000000a2 */
[----:B------:R-:W3:Y:S01]  /*18e30*/  LDG.E.CONSTANT R110, desc[UR6][R10.64+0x50] ;  /* 0x000050060a6e7981 */ /* 0x000ee2000c1e9900 */
[----:B------:R-:W-:-:S03]  /*18e40*/  FADD R102, R102, -R138 ;  /* 0x8000008a66667221 */ /* 0x000fc60000000000 */
[----:B------:R-:W3:Y:S01]  /*18e50*/  LDG.E.CONSTANT R109, desc[UR6][R10.64+0x54] ;  /* 0x000054060a6d7981 */ /* 0x000ee2000c1e9900 */
[----:B------:R-:W-:Y:S01]  /*18e60*/  FFMA R102, R102, R70, R155 ;  /* 0x0000004666667223 */ /* 0x000fe2000000009b */
[----:B------:R-:W-:Y:S02]  /*18e70*/  FADD R158, R115, -R140 ;  /* 0x8000008c739e7221 */ /* 0x000fe40000000000 */
[----:B------:R-:W3:Y:S01]  /*18e80*/  LDG.E.CONSTANT R138, desc[UR6][R10.64+0x74] ;  /* 0x000074060a8a7981 */ /* 0x000ee2000c1e9900 */
[----:B------:R-:W-:-:S03]  /*18e90*/  FADD R164, R105, -R8 ;  /* 0x8000000869a47221 */ /* 0x000fc60000000000 */
[----:B------:R-:W3:Y:S04]  /*18ea0*/  LDG.E.CONSTANT R112, desc[UR6][R10.64+0x38] ;  /* 0x000038060a707981 */ /* 0x000ee8000c1e9900 */
[----:B------:R-:W3:Y:S04]  /*18eb0*/  LDG.E.CONSTANT R154, desc[UR6][R10.64+0x40] ;  /* 0x000040060a9a7981 */ /* 0x000ee8000c1e9900 */
[----:B0-----:R-:W3:Y:S04]  /*18ec0*/  LDG.E.CONSTANT R156, desc[UR6][R10.64+0x44] ;  /* 0x000044060a9c7981 */ /* 0x001ee8000c1e9900 */
[----:B------:R-:W3:Y:S04]  /*18ed0*/  LDG.E.CONSTANT R115, desc[UR6][R10.64+0x48] ;  /* 0x000048060a737981 */ /* 0x000ee8000c1e9900 */
[----:B------:R-:W3:Y:S04]  /*18ee0*/  LDG.E.CONSTANT R162, desc[UR6][R10.64+0x60] ;  /* 0x000060060aa27981 */ /* 0x000ee8000c1e9900 */
[----:B------:R-:W3:Y:S01]  /*18ef0*/  LDG.E.CONSTANT R8, desc[UR6][R10.64+0x58] ;  /* 0x000058060a087981 */ /* 0x000ee2000c1e9900 */
[----:B------:R-:W-:-:S03]  /*18f00*/  FADD R101, R101, -R114 ;  /* 0x8000007265657221 */ /* 0x000fc60000000000 */
[----:B------:R-:W3:Y:S04]  /*18f10*/  LDG.E.CONSTANT R140, desc[UR6][R10.64+0x4c] ;  /* 0x00004c060a8c7981 */ /* 0x000ee8000c1e9900 */
[----:B------:R-:W3:Y:S01]  /*18f20*/  LDG.E.CONSTANT R105, desc[UR6][R10.64+0x5c] ;  /* 0x00005c060a697981 */ /* 0x000ee2000c1e9900 */
[----:B----4-:R-:W-:-:S03]  /*18f30*/  FADD R7, R107, -R124 ;  /* 0x8000007c6b077221 */ /* 0x010fc60000000000 */
[----:B------:R-:W4:Y:S01]  /*18f40*/  LDG.E.CONSTANT R107, desc[UR6][R10.64+0x6c] ;  /* 0x00006c060a6b7981 */ /* 0x000f22000c1e9900 */
[----:B-----5:R-:W-:-:S03]  /*18f50*/  FADD R142, R100, -R142 ;  /* 0x8000008e648e7221 */ /* 0x020fc60000000000 */
[----:B------:R-:W5:Y:S01]  /*18f60*/  LDG.E.CONSTANT R100, desc[UR6][R10.64+0x68] ;  /* 0x000068060a647981 */ /* 0x000f62000c1e9900 */
[-C--:B------:R-:W-:Y:S01]  /*18f70*/  FFMA R124, R142, R70.reuse, R153 ;  /* 0x000000468e7c7223 */ /* 0x080fe20000000099 */
[----:B------:R-:W-:Y:S01]  /*18f80*/  FFMA R142, R7, R70, R136 ;  /* 0x00000046078e7223 */ /* 0x000fe20000000088 */
[----:B------:R-:W-:Y:S02]  /*18f90*/  IMAD R7, R96, R103, R111 ;  /* 0x0000006760077224 */ /* 0x000fe400078e026f */
[-C--:B------:R-:W-:Y:S01]  /*18fa0*/  FFMA R129, R129, R108.reuse, R148 ;  /* 0x0000006c81817223 */ /* 0x080fe20000000094 */
[----:B------:R-:W-:Y:S01]  /*18fb0*/  FFMA R145, R145, R108, R146 ;  /* 0x0000006c91917223 */ /* 0x000fe20000000092 */
[----:B------:R-:W5:Y:S01]  /*18fc0*/  LDG.E.CONSTANT R148, desc[UR6][R10.64+0x2c] ;  /* 0x00002c060a947981 */ /* 0x000f62000c1e9900 */
[----:B------:R-:W-:Y:S01]  /*18fd0*/  SHF.L.U32 R7, R7, 0x5, RZ ;  /* 0x0000000507077819 */ /* 0x000fe200000006ff */
[----:B------:R-:W-:Y:S02]  /*18fe0*/  FADD R155, R106, -R6 ;  /* 0x800000066a9b7221 */ /* 0x000fe40000000000 */
[----:B------:R-:W5:Y:S02]  /*18ff0*/  LDG.E.CONSTANT R146, desc[UR6][R10.64+0x20] ;  /* 0x000020060a927981 */ /* 0x000f64000c1e9900 */
[----:B------:R-:W-:-:S04]  /*19000*/  IMAD.WIDE.U32 R6, R7, 0x4, R4 ;  /* 0x0000000407067825 */ /* 0x000fc800078e0004 */
[----:B------:R-:W-:Y:S01]  /*19010*/  FFMA R15, R15, R108, R144 ;  /* 0x0000006c0f0f7223 */ /* 0x000fe20000000090 */
[----:B------:R-:W5:Y:S01]  /*19020*/  LDG.E.CONSTANT R153, desc[UR6][R10.64+0x70] ;  /* 0x000070060a997981 */ /* 0x000f62000c1e9900 */
[----:B------:R-:W-:-:S03]  /*19030*/  FFMA R116, R155, R70, R116 ;  /* 0x000000469b747223 */ /* 0x000fc60000000074 */
[----:B------:R-:W5:Y:S04]  /*19040*/  LDG.E.CONSTANT R136, desc[UR6][R10.64+0x78] ;  /* 0x000078060a887981 */ /* 0x000f68000c1e9900 */
[----:B------:R-:W5:Y:S04]  /*19050*/  LDG.E.CONSTANT R111, desc[UR6][R10.64+0x7c] ;  /* 0x00007c060a6f7981 */ /* 0x000f68000c1e9900 */
[----:B------:R-:W5:Y:S04]  /*19060*/  LDG.E.CONSTANT R106, desc[UR6][R6.64] ;  /* 0x00000006066a7981 */ /* 0x000f68000c1e9900 */
[----:B------:R-:W5:Y:S04]  /*19070*/  LDG.E.CONSTANT R144, desc[UR6][R10.64+0x30] ;  /* 0x000030060a907981 */ /* 0x000f68000c1e9900 */
[----:B------:R0:W5:Y:S04]  /*19080*/  LDG.E.CONSTANT R108, desc[UR6][R10.64+0x34] ;  /* 0x000034060a6c7981 */ /* 0x000168000c1e9900 */
[----:B------:R-:W5:Y:S04]  /*19090*/  LDG.E.CONSTANT R155, desc[UR6][R6.64+0x4] ;  /* 0x00000406069b7981 */ /* 0x000f68000c1e9900 */
[----:B------:R-:W5:Y:S01]  /*190a0*/  LDG.E.CONSTANT R114, desc[UR6][R6.64+0x8] ;  /* 0x0000080606727981 */ /* 0x000f62000c1e9900 */
[----:B------:R-:W-:-:S02]  /*190b0*/  IMAD R96, R96, R103, R99 ;  /* 0x0000006760607224 */ /* 0x000fc400078e0263 */
[-C--:B0-----:R-:W-:Y:S01]  /*190c0*/  FFMA R10, R101, R70.reuse, R149 ;  /* 0x00000046650a7223 */ /* 0x081fe20000000095 */
[----:B--2---:R-:W-:Y:S01]  /*190d0*/  FADD R101, R94, -R122 ;  /* 0x8000007a5e657221 */ /* 0x004fe20000000000 */
[----:B---3--:R-:W-:Y:S01]  /*190e0*/  FADD R22, R22, -R117 ;  /* 0x8000007516167221 */ /* 0x008fe20000000000 */
[----:B------:R-:W-:Y:S01]  /*190f0*/  FADD R152, R58, -R152 ;  /* 0x800000983a987221 */ /* 0x000fe20000000000 */
[----:B------:R-:W-:Y:S01]  /*19100*/  SHF.L.U32 R99, R96, 0x5, RZ ;  /* 0x0000000560637819 */ /* 0x000fe200000006ff */
[-C--:B------:R-:W-:Y:S01]  /*19110*/  FFMA R132, R101, R70.reuse, R132 ;  /* 0x0000004665847223 */ /* 0x080fe20000000084 */
[-C--:B------:R-:W-:Y:S01]  /*19120*/  FFMA R22, R22, R70.reuse, R131 ;  /* 0x0000004616167223 */ /* 0x080fe20000000083 */
[-C--:B------:R-:W-:Y:S01]  /*19130*/  FFMA R160, R160, R70.reuse, R159 ;  /* 0x00000046a0a07223 */ /* 0x080fe2000000009f */
[-C--:B------:R-:W-:Y:S01]  /*19140*/  FFMA R158, R158, R70.reuse, R161 ;  /* 0x000000469e9e7223 */ /* 0x080fe200000000a1 */
[----:B------:R-:W-:Y:S01]  /*19150*/  IMAD.WIDE.U32 R4, R99, 0x4, R4 ;  /* 0x0000000463047825 */ /* 0x000fe200078e0004 */
[----:B------:R-:W2:Y:S03]  /*19160*/  LDG.E.CONSTANT R11, desc[UR6][R6.64+0x10] ;  /* 0x00001006060b7981 */ /* 0x000ea6000c1e9900 */
[----:B------:R-:W-:Y:S01]  /*19170*/  FADD R58, R57, -R150 ;  /* 0x80000096393a7221 */ /* 0x000fe20000000000 */
[----:B------:R-:W3:Y:S01]  /*19180*/  LDG.E.CONSTANT R94, desc[UR6][R6.64+0x2c] ;  /* 0x00002c06065e7981 */ /* 0x000ee2000c1e9900 */
[----:B------:R-:W-:-:S03]  /*19190*/  FFMA R164, R164, R70, R157 ;  /* 0x00000046a4a47223 */ /* 0x000fc6000000009d */
[----:B------:R-:W3:Y:S01]  /*191a0*/  LDG.E.CONSTANT R57, desc[UR6][R6.64+0x20] ;  /* 0x0000200606397981 */ /* 0x000ee2000c1e9900 */
[----:B------:R-:W-:-:S03]  /*191b0*/  FADD R150, R86, -R109 ;  /* 0x8000006d56967221 */ /* 0x000fc60000000000 */
[----:B------:R-:W3:Y:S01]  /*191c0*/  LDG.E.CONSTANT R122, desc[UR6][R6.64+0x40] ;  /* 0x00004006067a7981 */ /* 0x000ee2000c1e9900 */
[----:B------:R-:W-:-:S03]  /*191d0*/  FADD R131, R113, -R138 ;  /* 0x8000008a71837221 */ /* 0x000fc60000000000 */
[----:B------:R-:W3:Y:S01]  /*191e0*/  LDG.E.CONSTANT R86, desc[UR6][R6.64+0x54] ;  /* 0x0000540606567981 */ /* 0x000ee2000c1e9900 */
[----:B------:R-:W-:Y:S01]  /*191f0*/  FADD R99, R18, -R112 ;  /* 0x8000007012637221 */ /* 0x000fe20000000000 */
[-C--:B------:R-:W-:Y:S02]  /*19200*/  FFMA R15, R131, R70.reuse, R15 ;  /* 0x00000046830f7223 */ /* 0x080fe4000000000f */
[----:B------:R-:W3:Y:S01]  /*19210*/  LDG.E.CONSTANT R18, desc[UR6][R6.64+0x1c] ;  /* 0x00001c0606127981 */ /* 0x000ee2000c1e9900 */
[----:B------:R-:W-:Y:S01]  /*19220*/  FADD R101, R55, -R154 ;  /* 0x8000009a37657221 */ /* 0x000fe20000000000 */
[----:B------:R-:W-:Y:S01]  /*19230*/  FADD R103, R28, -R156 ;  /* 0x8000009c1c677221 */ /* 0x000fe20000000000 */
[----:B------:R-:W-:Y:S01]  /*19240*/  FADD R115, R50, -R115 ;  /* 0x8000007332737221 */ /* 0x000fe20000000000 */
[----:B------:R-:W3:Y:S01]  /*19250*/  LDG.E.CONSTANT R117, desc[UR6][R4.64+0x4] ;  /* 0x0000040604757981 */ /* 0x000ee2000c1e9900 */
[----:B------:R-:W-:Y:S01]  /*19260*/  FADD R109, R27, -R162 ;  /* 0x800000a21b6d7221 */ /* 0x000fe20000000000 */
[-C--:B------:R-:W-:Y:S01]  /*19270*/  FFMA R134, R99, R70.reuse, R134 ;  /* 0x0000004663867223 */ /* 0x080fe20000000086 */
[-C--:B------:R-:W-:Y:S01]  /*19280*/  FFMA R130, R101, R70.reuse, R130 ;  /* 0x0000004665827223 */ /* 0x080fe20000000082 */
[-C--:B------:R-:W-:Y:S01]  /*19290*/  FFMA R128, R103, R70.reuse, R128 ;  /* 0x0000004667807223 */ /* 0x080fe20000000080 */
[-C--:B------:R-:W-:Y:S01]  /*192a0*/  FFMA R126, R115, R70.reuse, R126 ;  /* 0x00000046737e7223 */ /* 0x080fe2000000007e */
[----:B------:R-:W-:Y:S01]  /*192b0*/  FFMA R133, R109, R70, R133 ;  /* 0x000000466d857223 */ /* 0x000fe20000000085 */
[----:B------:R-:W3:Y:S01]  /*192c0*/  LDG.E.CONSTANT R28, desc[UR6][R6.64+0x28] ;  /* 0x00002806061c7981 */ /* 0x000ee2000c1e9900 */
[----:B------:R-:W-:-:S03]  /*192d0*/  FADD R140, R91, -R140 ;  /* 0x8000008c5b8c7221 */ /* 0x000fc60000000000 */
[----:B------:R-:W3:Y:S01]  /*192e0*/  LDG.E.CONSTANT R99, desc[UR6][R6.64+0x30] ;  /* 0x0000300606637981 */ /* 0x000ee2000c1e9900 */
[----:B------:R-:W-:-:S03]  /*192f0*/  FADD R154, R80, -R105 ;  /* 0x80000069509a7221 */ /* 0x000fc60000000000 */
[----:B------:R-:W3:Y:S01]  /*19300*/  LDG.E.CONSTANT R55, desc[UR6][R6.64+0x34] ;  /* 0x0000340606377981 */ /* 0x000ee2000c1e9900 */
[----:B------:R-:W-:-:S03]  /*19310*/  FFMA R58, R58, R70, R151 ;  /* 0x000000463a3a7223 */ /* 0x000fc60000000097 */
[----:B------:R-:W3:Y:S01]  /*19320*/  LDG.E.CONSTANT R50, desc[UR6][R6.64+0x38] ;  /* 0x0000380606327981 */ /* 0x000ee2000c1e9900 */
[----:B------:R-:W-:-:S03]  /*19330*/  FFMA R140, R140, R70, R165 ;  /* 0x000000468c8c7223 */ /* 0x000fc600000000a5 */
        /* <DEDUP_REMOVED lines=17> */
[----:B----4-:R-:W-:-:S03]  /*19450*/  FADD R107, R16, -R107 ;  /* 0x8000006b106b7221 */ /* 0x010fc60000000000 */
[----:B------:R-:W4:Y:S01]  /*19460*/  LDG.E.CONSTANT R16, desc[UR6][R4.64+0x10] ;  /* 0x0000100604107981 */ /* 0x000f22000c1e9900 */
[----:B-----5:R-:W-:Y:S01]  /*19470*/  FADD R96, R42, -R148 ;  /* 0x800000942a607221 */ /* 0x020fe20000000000 */
[----:B------:R-:W-:Y:S01]  /*19480*/  FADD R148, R41, -R110 ;  /* 0x8000006e29947221 */ /* 0x000fe20000000000 */
[----:B------:R-:W-:Y:S01]  /*19490*/  FADD R49, R49, -R146 ;  /* 0x8000009231317221 */ /* 0x000fe20000000000 */
[-C--:B------:R-:W-:Y:S02]  /*194a0*/  FFMA R42, R152, R70.reuse, R143 ;  /* 0x00000046982a7223 */ /* 0x080fe4000000008f */
[-C--:B------:R-:W-:Y:S01]  /*194b0*/  FFMA R148, R148, R70.reuse, R127 ;  /* 0x0000004694947223 */ /* 0x080fe2000000007f */
[----:B------:R-:W-:Y:S01]  /*194c0*/  FADD R152, R35, -R8 ;  /* 0x8000000823987221 */ /* 0x000fe20000000000 */
[----:B------:R-:W-:Y:S01]  /*194d0*/  FFMA R118, R49, R70, R118 ;  /* 0x0000004631767223 */ /* 0x000fe20000000076 */
[----:B------:R-:W-:Y:S01]  /*194e0*/  FADD R127, R67, -R100 ;  /* 0x80000064437f7221 */ /* 0x000fe20000000000 */
[----:B------:R-:W-:Y:S01]  /*194f0*/  FADD R153, R104, -R153 ;  /* 0x8000009968997221 */ /* 0x000fe20000000000 */
[----:B------:R-:W5:Y:S01]  /*19500*/  LDG.E.CONSTANT R49, desc[UR6][R6.64+0x14] ;  /* 0x0000140606317981 */ /* 0x000f62000c1e9900 */
[----:B------:R-:W-:-:S03]  /*19510*/  FADD R139, R139, -R136 ;  /* 0x800000888b8b7221 */ /* 0x000fc60000000000 */
        /* <DEDUP_REMOVED lines=11> */
[----:B------:R-:W-:-:S03]  /*195d0*/  FFMA R138, R153, R70, R129 ;  /* 0x00000046998a7223 */ /* 0x000fc60000000081 */
        /* <DEDUP_REMOVED lines=11> */
[----:B------:R-:W-:Y:S01]  /*19690*/  FADD R157, R23, -R114 ;  /* 0x80000072179d7221 */ /* 0x000fe20000000000 */
        /* <DEDUP_REMOVED lines=26> */
[----:B--2---:R-:W-:Y:S01]  /*19840*/  FADD R11, R0, -R11 ;  /* 0x8000000b000b7221 */ /* 0x004fe20000000000 */
[----:B---3--:R-:W-:Y:S01]  /*19850*/  FADD R33, R33, -R18 ;  /* 0x8000001221217221 */ /* 0x008fe20000000000 */
        /* <DEDUP_REMOVED lines=14> */
[----:B------:R-:W-:Y:S01]  /*19940*/  FADD R105, R72, -R105 ;  /* 0x8000006948697221 */ /* 0x000fe20000000000 */
[----:B------:R-:W-:Y:S01]  /*19950*/  FADD R18, R71, -R156 ;  /* 0x8000009c47127221 */ /* 0x000fe20000000000 */
[----:B------:R-:W-:Y:S01]  /*19960*/  FADD R98, R98, -R115 ;  /* 0x8000007362627221 */ /* 0x000fe20000000000 */
        /* <DEDUP_REMOVED lines=19> */
[----:B------:R-:W-:Y:S01]  /*19aa0*/  FADD R66, R66, -R117 ;  /* 0x8000007542427221 */ /* 0x000fe20000000000 */
[----:B------:R-:W-:Y:S01]  /*19ab0*/  FFMA R98, R98, R65, R129 ;  /* 0x0000004162627223 */ /* 0x000fe20000000081 */
[----:B------:R-:W-:Y:S01]  /*19ac0*/  FADD R113, R54, -R113 ;  /* 0x8000007136717221 */ /* 0x000fe20000000000 */
[----:B------:R-:W-:Y:S01]  /*19ad0*/  FADD R137, R39, -R137 ;  /* 0x8000008927897221 */ /* 0x000fe20000000000 */
[----:B------:R-:W-:Y:S01]  /*19ae0*/  FADD R135, R36, -R135 ;  /* 0x8000008724877221 */ /* 0x000fe20000000000 */
[----:B------:R-:W-:Y:S01]  /*19af0*/  FADD R151, R12, -R151 ;  /* 0x800000970c977221 */ /* 0x000fe20000000000 */
[-C--:B------:R-:W-:Y:S01]  /*19b00*/  FFMA R149, R66, R17.reuse, R149 ;  /* 0x0000001142957223 */ /* 0x080fe20000000095 */
[-C--:B------:R-:W-:Y:S01]  /*19b10*/  FFMA R113, R113, R17.reuse, R118 ;  /* 0x0000001171717223 */ /* 0x080fe20000000076 */
[-C--:B------:R-:W-:Y:S01]  /*19b20*/  FFMA R137, R137, R17.reuse, R128 ;  /* 0x0000001189897223 */ /* 0x080fe20000000080 */
[----:B------:R-:W-:-:S02]  /*19b30*/  FFMA R151, R151, R17, R18 ;  /* 0x0000001197977223 */ /* 0x000fc40000000012 */
[----:B------:R-:W-:Y:S04]  /*19b40*/  STG.E desc[UR6][R2.64+0x104], R149 ;  /* 0x0001049502007986 */ /* 0x000fe8000c101906 */
[----:B------:R-:W-:Y:S04]  /*19b50*/  STG.E desc[UR6][R2.64+0x120], R113 ;  /* 0x0001207102007986 */ /* 0x000fe8000c101906 */
[----:B------:R-:W-:Y:S04]  /*19b60*/  STG.E desc[UR6][R2.64+0x144], R137 ;  /* 0x0001448902007986 */ /* 0x000fe8000c101906 */
[----:B------:R-:W-:Y:S01]  /*19b70*/  STG.E desc[UR6][R2.64+0x174], R151 ;  /* 0x0001749702007986 */ /* 0x000fe2000c101906 */
[----:B----4-:R-:W-:-:S04]  /*19b80*/  FADD R61, R61, -R16 ;  /* 0x800000103d3d7221 */ /* 0x010fc80000000000 */
[----:B------:R-:W-:Y:S01]  /*19b90*/  FFMA R61, R61, R17, R124 ;  /* 0x000000113d3d7223 */ /* 0x000fe2000000007c */
        /* <DEDUP_REMOVED lines=9> */
[----:B------:R-:W-:-:S02]  /*19c30*/  FADD R35, R76, -R35 ;  /* 0x800000234c237221 */ /* 0x000fc40000000000 */
        /* <DEDUP_REMOVED lines=92> */
.L_x_156:
        /* <DEDUP_REMOVED lines=16> */
.L_x_368:


//--------------------- .text._Z11kernel_gridILj3ELj8EEvPKfS1_PKiPffjjjjbS4_j --------------------------
	.section	.text._Z11kernel_gridILj3ELj8EEvPKfS1_PKiPffjjjjbS4_j,"ax",@progbits
	.align	128
        .global         _Z11kernel_gridILj3ELj8EEvPKfS1_PKiPffjjjjbS4_j
        .type           _Z11kernel_gridILj3ELj8EEvPKfS1_PKiPffjjjjbS4_j,@function
        .size           _Z11kernel_gridILj3ELj8EEvPKfS1_PKiPffjjjjbS4_j,(.L_x_369 - _Z11kernel_gridILj3ELj8EEvPKfS1_PKiPffjjjjbS4_j)
        .other          _Z11kernel_gridILj3ELj8EEvPKfS1_PKiPffjjjjbS4_j,@"STO_CUDA_ENTRY STV_DEFAULT"
_Z11kernel_gridILj3ELj8EEvPKfS1_PKiPffjjjjbS4_j:
.text._Z11kernel_gridILj3ELj8EEvPKfS1_PKiPffjjjjbS4_j:
        /* <DEDUP_REMOVED lines=13> */
[----:B------:R-:W-:Y:S01]  /*00d0*/  HFMA2 R14, -RZ, RZ, 0.771484375, 0.21533203125 ;  /* 0x3a2c32e4ff0e7431 */ /* 0x000fe200000001ff */
[----:B------:R-:W4:Y:S06]  /*00e0*/  S2R R17, SR_CTAID.Z ;  /* 0x0000000000117919 */ /* 0x000f2c0000002700 */
[----:B------:R-:W5:Y:S01]  /*00f0*/  LDC.64 R26, c[0x0][0x388] ;  /* 0x0000e200ff1a7b82 */ /* 0x000f620000000a00 */
[----:B-1----:R-:W-:-:S04]  /*0100*/  IMAD.WIDE.U32 R8, R0, 0x4, R10 ;  /* 0x0000000400087825 */ /* 0x002fc800078e000a */
[----:B0-----:R-:W-:Y:S02]  /*0110*/  IMAD.WIDE.U32 R10, R3, 0x4, R10 ;  /* 0x00000004030a7825 */ /* 0x001fe400078e000a */
[----:B--2---:R-:W2:Y:S04]  /*0120*/  LDG.E.CONSTANT R8, desc[UR6][R8.64] ;  /* 0x0000000608087981 */ /* 0x004ea8000c1e9900 */
[----:B------:R-:W2:Y:S04]  /*0130*/  LDG.E.CONSTANT R15, desc[UR6][R10.64] ;  /* 0x000000060a0f7981 */ /* 0x000ea8000c1e9900 */
[----:B------:R0:W5:Y:S01]  /*0140*/  LDG.E.CONSTANT R6, desc[UR6][R10.64+0x4] ;  /* 0x000004060a067981 */ /* 0x000162000c1e9900 */
[C---:B---3--:R-:W-:Y:S01]  /*0150*/  FMUL R5, |R2|.reuse, 16777216 ;  /* 0x4b80000002057820 */ /* 0x048fe20000400200 */
[----:B------:R-:W-:Y:S01]  /*0160*/  FSETP.GEU.AND P0, PT, |R2|, 1.175494350822287508e-38, PT ;  /* 0x008000000200780b */ /* 0x000fe20003f0e200 */
[----:B------:R-:W-:-:S02]  /*0170*/  HFMA2 R39, -RZ, RZ, 1.875, 0 ;  /* 0x3f800000ff277431 */ /* 0x000fc400000001ff */
[----:B----4-:R-:W-:Y:S01]  /*0180*/  IMAD R4, R17, UR5, R4 ;  /* 0x0000000511047c24 */ /* 0x010fe2000f8e0204 */
[----:B------:R-:W-:-:S03]  /*0190*/  FSEL R5, R5, |R2|, !P0 ;  /* 0x4000000205057208 */ /* 0x000fc60004000000 */
[----:B------:R-:W-:Y:S01]  /*01a0*/  IMAD R0, R4, R0, R3 ;  /* 0x0000000004007224 */ /* 0x000fe200078e0203 */
        /* <DEDUP_REMOVED lines=49> */
[----:B-1----:R-:W-:Y:S02]  /*04c0*/  LEA R13, R13, -R14, 0x17 ;  /* 0x8000000e0d0d7211 */ /* 0x002fe400078eb8ff */
[----:B------:R-:W-:Y:S01]  /*04d0*/  ISETP.EQ.OR P0, PT, R3, RZ, !P0 ;  /* 0x000000ff0300720c */ /* 0x000fe20004702670 */
[----:B------:R-:W-:-:S04]  /*04e0*/  FFMA R10, R5, R10, 0.055503588169813156128 ;  /* 0x3d6357bb050a7423 */ /* 0x000fc8000000000a */
[----:B------:R-:W-:-:S04]  /*04f0*/  FFMA R10, R5, R10, 0.24022644758224487305 ;  /* 0x3e75fdec050a7423 */ /* 0x000fc8000000000a */
[----:B------:R-:W-:-:S04]  /*0500*/  FFMA R10, R5, R10, 0.69314718246459960938 ;  /* 0x3f317218050a7423 */ /* 0x000fc8000000000a */
[----:B------:R-:W-:Y:S01]  /*0510*/  FFMA R10, R5, R10, 1 ;  /* 0x3f800000050a7423 */ /* 0x000fe2000000000a */
[----:B------:R-:W-:-:S05]  /*0520*/  IADD3 R5, PT, PT, R14, 0x7f000000, RZ ;  /* 0x7f0000000e057810 */ /* 0x000fca0007ffe0ff */
[----:B------:R-:W-:-:S04]  /*0530*/  FMUL R10, R10, R5 ;  /* 0x000000050a0a7220 */ /* 0x000fc80000400000 */
[----:B------:R-:W-:Y:S01]  /*0540*/  FMUL R10, R10, R13 ;  /* 0x0000000d0a0a7220 */ /* 0x000fe20000400000 */
[----:B------:R-:W-:Y:S01]  /*0550*/  @P1 FSEL R10, RZ, +INF , !P2 ;  /* 0x7f800000ff0a1808 */ /* 0x000fe20005000000 */
[----:B--2---:R-:W-:Y:S01]  /*0560*/  IMAD R8, R8, R17, R15 ;  /* 0x0000001108087224 */ /* 0x004fe200078e020f */
[----:B-----5:R-:W-:-:S04]  /*0570*/  IADD3 R15, PT, PT, -R15, R6, RZ ;  /* 0x000000060f0f7210 */ /* 0x020fc80007ffe1ff */
[----:B------:R-:W-:Y:S01]  /*0580*/  SHF.L.U32 R5, R8, 0x3, RZ ;  /* 0x0000000308057819 */ /* 0x000fe200000006ff */
[----:B0-----:R-:W-:Y:S01]  /*0590*/  FADD R8, R9, R9 ;  /* 0x0000000909087221 */ /* 0x001fe20000000000 */
[----:B------:R-:W-:-:S03]  /*05a0*/  SHF.L.U32 R6, R0, 0x3, RZ ;  /* 0x0000000300067819 */ /* 0x000fc600000006ff */
[----:B------:R-:W-:Y:S01]  /*05b0*/  IMAD.WIDE.U32 R26, R5, 0x4, R26 ;  /* 0x00000004051a7825 */ /* 0x000fe200078e001a */
        /* <DEDUP_REMOVED lines=20> */
.L_x_157:
        /* <DEDUP_REMOVED lines=8> */
[----:B-1----:R-:W-:-:S05]  /*0780*/  I2FP.F32.U32 R2, UR4 ;  /* 0x0000000400027c45 */ /* 0x002fca0008201000 */
[----:B------:R-:W-:Y:S01]  /*0790*/  FFMA R39, R2, R39, -1 ;  /* 0xbf80000002277423 */ /* 0x000fe20000000027 */
[----:B--2---:R-:W-:Y:S01]  /*07a0*/  UISETP.NE.AND UP0, UPT, UR5, 0x1, UPT ;  /* 0x000000010500788c */ /* 0x004fe2000bf05270 */
[----:B------:R-:W-:Y:S02]  /*07b0*/  I2FP.F32.U32 R5, R15 ;  /* 0x0000000f00057245 */ /* 0x000fe40000201000 */
[C---:B---3--:R-:W-:Y:S01]  /*07c0*/  FFMA R23, R39.reuse, R4, 0.5 ;  /* 0x3f00000027177423 */ /* 0x048fe20000000004 */
[----:B----4-:R-:W-:-:S03]  /*07d0*/  FFMA R11, R39, R12, 0.5 ;  /* 0x3f000000270b7423 */ /* 0x010fc6000000000c */
[----:B------:R-:W0:Y:S01]  /*07e0*/  F2I.U32.FLOOR.NTZ R3, R23 ;  /* 0x0000001700037305 */ /* 0x000e220000207000 */
[----:B-----5:R-:W-:-:S07]  /*07f0*/  FFMA R10, R39, R10, 0.5 ;  /* 0x3f000000270a7423 */ /* 0x020fce000000000a */
[----:B------:R-:W1:Y:S08]  /*0800*/  F2I.U32.FLOOR.NTZ R2, R11 ;  /* 0x0000000b00027305 */ /* 0x000e700000207000 */
[----:B------:R-:W2:Y:S08]  /*0810*/  F2I.U32.FLOOR.NTZ R4, R10 ;  /* 0x0000000a00047305 */ /* 0x000eb00000207000 */
[----:B------:R-:W3:Y:S01]  /*0820*/  F2I.U32.CEIL.NTZ R12, R39 ;  /* 0x00000027000c7305 */ /* 0x000ee2000020b000 */
[----:B0-----:R-:W-:-:S02]  /*0830*/  I2FP.F32.U32 R8, R3 ;  /* 0x0000000300087245 */ /* 0x001fc40000201000 */
[----:B-1----:R-:W-:Y:S02]  /*0840*/  I2FP.F32.U32 R14, R2 ;  /* 0x00000002000e7245 */ /* 0x002fe40000201000 */
[----:B--2---:R-:W-:Y:S01]  /*0850*/  I2FP.F32.U32 R7, R4 ;  /* 0x0000000400077245 */ /* 0x004fe20000201000 */
[----:B------:R-:W-:Y:S02]  /*0860*/  FADD R23, R23, -R8 ;  /* 0x8000000817177221 */ /* 0x000fe40000000000 */
[----:B------:R-:W-:Y:S01]  /*0870*/  FADD R8, R11, -R14 ;  /* 0x8000000e0b087221 */ /* 0x000fe20000000000 */
[----:B------:R-:W-:Y:S01]  /*0880*/  FADD R14, R5, R5 ;  /* 0x00000005050e7221 */ /* 0x000fe20000000000 */
[----:B------:R-:W-:Y:S01]  /*0890*/  FADD R22, R10, -R7 ;  /* 0x800000070a167221 */ /* 0x000fe20000000000 */
[----:B---3--:R-:W-:Y:S01]  /*08a0*/  IADD3 R12, PT, PT, R12, 0x2, RZ ;  /* 0x000000020c0c7810 */ /* 0x008fe20007ffe0ff */
        /* <DEDUP_REMOVED lines=22> */
.L_x_160:
[----:B------:R-:W-:Y:S01]  /*0a10*/  IMAD R25, R2, 0x4f9ffb7, RZ ;  /* 0x04f9ffb702197824 */ /* 0x000fe200078e02ff */
[----:B0-----:R-:W-:Y:S01]  /*0a20*/  MOV R20, RZ ;  /* 0x000000ff00147202 */ /* 0x001fe20000000f00 */
[----:B-1----:R-:W-:Y:S01]  /*0a30*/  IMAD R9, R11, R21, RZ ;  /* 0x000000150b097224 */ /* 0x002fe200078e02ff */
[----:B------:R-:W-:Y:S02]  /*0a40*/  ISETP.GT.U32.AND P1, PT, R10, R15, PT ;  /* 0x0000000f0a00720c */ /* 0x000fe40003f24070 */
[----:B------:R-:W-:Y:S01]  /*0a50*/  IADD3 R19, PT, PT, R3, 0x1, RZ ;  /* 0x0000000103137810 */ /* 0x000fe20007ffe0ff */
[----:B------:R-:W-:Y:S01]  /*0a60*/  IMAD.HI.U32 R20, R21, R9, R20 ;  /* 0x0000000915147227 */ /* 0x000fe200078e0014 */
        /* <DEDUP_REMOVED lines=13> */
.L_x_161:
[----:B------:R-:W-:Y:S02]  /*0b40*/  @P1 LOP3.LUT R7, R16, R3, RZ, 0x3c, !PT ;  /* 0x0000000310071212 */ /* 0x000fe400078e3cff */
[-C--:B------:R-:W-:Y:S02]  /*0b50*/  ISETP.GT.U32.AND P2, PT, R10, R15.reuse, PT ;  /* 0x0000000f0a00720c */ /* 0x080fe40003f44070 */
[----:B------:R-:W-:Y:S01]  /*0b60*/  LOP3.LUT R18, RZ, R15, RZ, 0x33, !PT ;  /* 0x0000000fff127212 */ /* 0x000fe200078e33ff */
[----:B------:R-:W-:-:S05]  /*0b70*/  IMAD.HI.U32 R9, R20, R7, RZ ;  /* 0x0000000714097227 */ /* 0x000fca00078e00ff */
[----:B------:R-:W-:-:S05]  /*0b80*/  IADD3 R10, PT, PT, -R9, RZ, RZ ;  /* 0x000000ff090a7210 */ /* 0x000fca0007ffe1ff */
[----:B------:R-:W-:Y:S01]  /*0b90*/  IMAD R10, R15, R10, R7 ;  /* 0x0000000a0f0a7224 */ /* 0x000fe200078e0207 */
[----:B------:R-:W-:Y:S02]  /*0ba0*/  @P2 LOP3.LUT R11, R16, R19, RZ, 0x3c, !PT ;  /* 0x00000013100b2212 */ /* 0x000fe400078e3cff */
[----:B------:R-:W0:Y:S02]  /*0bb0*/  LDC.64 R16, c[0x0][0x398] ;  /* 0x0000e600ff107b82 */ /* 0x000e240000000a00 */
[----:B------:R-:W-:Y:S01]  /*0bc0*/  ISETP.GE.U32.AND P1, PT, R10, R15, PT ;  /* 0x0000000f0a00720c */ /* 0x000fe20003f26070 */
[----:B------:R-:W-:-:S05]  /*0bd0*/  IMAD.HI.U32 R7, R20, R11, RZ ;  /* 0x0000000b14077227 */ /* 0x000fca00078e00ff */
[----:B------:R-:W-:-:S05]  /*0be0*/  IADD3 R24, PT, PT, -R7, RZ, RZ ;  /* 0x000000ff07187210 */ /* 0x000fca0007ffe1ff */
[C---:B------:R-:W-:Y:S02]  /*0bf0*/  IMAD R24, R15.reuse, R24, R11 ;  /* 0x000000180f187224 */ /* 0x040fe400078e020b */
[----:B------:R-:W-:-:S03]  /*0c00*/  @P1 IADD3 R10, PT, PT, -R15, R10, RZ ;  /* 0x0000000a0f0a1210 */ /* 0x000fc60007ffe1ff */
[-C--:B------:R-:W-:Y:S02]  /*0c10*/  ISETP.GE.U32.AND P2, PT, R24, R15.reuse, PT ;  /* 0x0000000f1800720c */ /* 0x080fe40003f46070 */
[----:B------:R-:W-:Y:S01]  /*0c20*/  ISETP.GE.U32.AND P1, PT, R10, R15, PT ;  /* 0x0000000f0a00720c */ /* 0x000fe20003f26070 */
[----:B0-----:R-:W-:-:S05]  /*0c30*/  IMAD.WIDE.U32 R6, R6, 0x4, R16 ;  /* 0x0000000406067825 */ /* 0x001fca00078e0010 */
[----:B------:R-:W2:Y:S05]  /*0c40*/  LDG.E R28, desc[UR6][R6.64] ;  /* 0x00000006061c7981 */ /* 0x000eaa000c1e1900 */
[C---:B------:R-:W-:Y:S02]  /*0c50*/  @P2 IADD3 R24, PT, PT, -R15.reuse, R24, RZ ;  /* 0x000000180f182210 */ /* 0x040fe40007ffe1ff */
[C---:B------:R-:W-:Y:S01]  /*0c60*/  ISETP.NE.U32.AND P2, PT, R15.reuse, RZ, PT ;  /* 0x000000ff0f00720c */ /* 0x040fe20003f45070 */
[----:B------:R-:W3:Y:S01]  /*0c70*/  LDG.E R52, desc[UR6][R6.64+0x4] ;  /* 0x0000040606347981 */ /* 0x000ee2000c1e1900 */
[----:B------:R-:W-:Y:S02]  /*0c80*/  @P1 IADD3 R10, PT, PT, -R15, R10, RZ ;  /* 0x0000000a0f0a1210 */ /* 0x000fe40007ffe1ff */
[----:B------:R-:W-:Y:S01]  /*0c90*/  ISETP.GE.U32.AND P3, PT, R24, R15, PT ;  /* 0x0000000f1800720c */ /* 0x000fe20003f66070 */
[----:B------:R-:W-:Y:S01]  /*0ca0*/  FADD R37, -R23, 1 ;  /* 0x3f80000017257421 */ /* 0x000fe20000000100 */
[----:B------:R-:W-:Y:S01]  /*0cb0*/  SEL R10, R18, R10, !P2 ;  /* 0x0000000a120a7207 */ /* 0x000fe20005000000 */
[----:B------:R-:W-:Y:S01]  /*0cc0*/  FADD R42, -R22, 1 ;  /* 0x3f800000162a7421 */ /* 0x000fe20000000100 */
[----:B------:R-:W-:Y:S01]  /*0cd0*/  FADD R34, -R8, 1 ;  /* 0x3f80000008227421 */ /* 0x000fe20000000100 */
[----:B------:R-:W5:Y:S01]  /*0ce0*/  LDG.E R16, desc[UR6][R6.64+0xc] ;  /* 0x00000c0606107981 */ /* 0x000f62000c1e1900 */
[----:B------:R-:W-:-:S03]  /*0cf0*/  SHF.L.U32 R11, R10, 0x3, RZ ;  /* 0x000000030a0b7819 */ /* 0x000fc600000006ff */
[----:B------:R-:W5:Y:S02]  /*0d00*/  LDG.E R53, desc[UR6][R6.64+0x10] ;  /* 0x0000100606357981 */ /* 0x000f64000c1e1900 */
[----:B------:R-:W-:Y:S02]  /*0d10*/  IMAD.WIDE.U32 R10, R11, 0x4, R26 ;  /* 0x000000040b0a7825 */ /* 0x000fe400078e001a */
[----:B------:R-:W-:Y:S01]  /*0d20*/  @P3 IADD3 R24, PT, PT, -R15, R24, RZ ;  /* 0x000000180f183210 */ /* 0x000fe20007ffe1ff */
[----:B------:R-:W5:Y:S03]  /*0d30*/  LDG.E R49, desc[UR6][R6.64+0x14] ;  /* 0x0000140606317981 */ /* 0x000f66000c1e1900 */
[----:B------:R-:W-:Y:S01]  /*0d40*/  SEL R24, R18, R24, !P2 ;  /* 0x0000001812187207 */ /* 0x000fe20005000000 */
[----:B------:R-:W2:Y:S04]  /*0d50*/  LDG.E.CONSTANT R33, desc[UR6][R10.64] ;  /* 0x000000060a217981 */ /* 0x000ea8000c1e9900 */
[----:B------:R-:W3:Y:S01]  /*0d60*/  LDG.E.CONSTANT R17, desc[UR6][R10.64+0x4] ;  /* 0x000004060a117981 */ /* 0x000ee2000c1e9900 */
[----:B------:R-:W-:Y:S01]  /*0d70*/  SHF.L.U32 R31, R24, 0x3, RZ ;  /* 0x00000003181f7819 */ /* 0x000fe200000006ff */
[----:B------:R-:W-:-:S02]  /*0d80*/  FMUL R29, R37, R42 ;  /* 0x0000002a251d7220 */ /* 0x000fc40000400000 */
[----:B------:R-:W5:Y:S02]  /*0d90*/  LDG.E.CONSTANT R46, desc[UR6][R10.64+0xc] ;  /* 0x00000c060a2e7981 */ /* 0x000f64000c1e9900 */
[----:B------:R-:W-:-:S04]  /*0da0*/  IMAD.WIDE.U32 R30, R31, 0x4, R26 ;  /* 0x000000041f1e7825 */ /* 0x000fc800078e001a */
[----:B------:R-:W-:Y:S01]  /*0db0*/  FMUL R32, R29, R34 ;  /* 0x000000221d207220 */ /* 0x000fe20000400000 */
        /* <DEDUP_REMOVED lines=9> */
[----:B------:R1:W5:Y:S04]  /*0e50*/  LDG.E.CONSTANT R45, desc[UR6][R30.64] ;  /* 0x000000061e2d7981 */ /* 0x000368000c1e9900 */
[----:B------:R1:W5:Y:S04]  /*0e60*/  LDG.E.CONSTANT R11, desc[UR6][R30.64+0x4] ;  /* 0x000004061e0b7981 */ /* 0x000368000c1e9900 */
[----:B------:R1:W5:Y:S04]  /*0e70*/  LDG.E.CONSTANT R35, desc[UR6][R30.64+0xc] ;  /* 0x00000c061e237981 */ /* 0x000368000c1e9900 */
[----:B------:R1:W5:Y:S04]  /*0e80*/  LDG.E.CONSTANT R41, desc[UR6][R30.64+0x10] ;  /* 0x000010061e297981 */ /* 0x000368000c1e9900 */
[----:B------:R1:W5:Y:S01]  /*0e90*/  LDG.E.CONSTANT R21, desc[UR6][R30.64+0x14] ;  /* 0x000014061e157981 */ /* 0x000362000c1e9900 */
[C---:B--2---:R-:W-:Y:S01]  /*0ea0*/  FFMA R33, R32.reuse, R33, R28 ;  /* 0x0000002120217223 */ /* 0x044fe2000000001c */
[----:B------:R-:W-:Y:S01]  /*0eb0*/  MOV R28, 0x1 ;  /* 0x00000001001c7802 */ /* 0x000fe20000000f00 */
[----:B---3--:R-:W-:Y:S01]  /*0ec0*/  FFMA R52, R32, R17, R52 ;  /* 0x0000001120347223 */ /* 0x008fe20000000034 */
[----:B------:R-:W-:Y:S01]  /*0ed0*/  IADD3 R17, PT, PT, R4, 0x1, RZ ;  /* 0x0000000104117810 */ /* 0x000fe20007ffe0ff */
[----:B-1----:R-:W-:Y:S06]  /*0ee0*/  @!P0 BRA `(.L_x_162) ;  /* 0x0000000000248947 */ /* 0x002fec0003800000 */
        /* <DEDUP_REMOVED lines=9> */
.L_x_162:
[----:B-----5:R-:W-:Y:S01]  /*0f80*/  FFMA R51, R32, R51, R24 ;  /* 0x0000003320337223 */ /* 0x020fe20000000018 */
[----:B------:R-:W-:Y:S01]  /*0f90*/  ISETP.GT.U32.AND P1, PT, R28, R15, PT ;  /* 0x0000000f1c00720c */ /* 0x000fe20003f24070 */
[----:B------:R-:W2:Y:S01]  /*0fa0*/  LDG.E.CONSTANT R24, desc[UR6][R30.64+0x18] ;  /* 0x000018061e187981 */ /* 0x000ea2000c1e9900 */
[----:B------:R-:W-:Y:S01]  /*0fb0*/  FFMA R46, R32, R46, R16 ;  /* 0x0000002e202e7223 */ /* 0x000fe20000000010 */
[----:B------:R-:W-:Y:S01]  /*0fc0*/  IADD3 R16, PT, PT, R36, 0x127409f, RZ ;  /* 0x0127409f24107810 */ /* 0x000fe20007ffe0ff */
[C---:B------:R-:W-:Y:S01]  /*0fd0*/  FFMA R44, R32.reuse, R47, R53 ;  /* 0x0000002f202c7223 */ /* 0x040fe20000000035 */
[C---:B------:R-:W-:Y:S01]  /*0fe0*/  FFMA R9, R32.reuse, R9, R48 ;  /* 0x0000000920097223 */ /* 0x040fe20000000030 */
[----:B------:R-:W-:Y:S01]  /*0ff0*/  FFMA R43, R32, R43, R38 ;  /* 0x0000002b202b7223 */ /* 0x000fe20000000026 */
[----:B------:R-:W-:Y:S01]  /*1000*/  LOP3.LUT R40, R16, R25, RZ, 0x3c, !PT ;  /* 0x0000001910287212 */ /* 0x000fe200078e3cff */
[----:B------:R0:W5:Y:S04]  /*1010*/  LDG.E.CONSTANT R38, desc[UR6][R30.64+0x8] ;  /* 0x000008061e267981 */ /* 0x000168000c1e9900 */
[----:B------:R0:W5:Y:S01]  /*1020*/  LDG.E.CONSTANT R50, desc[UR6][R30.64+0x1c] ;  /* 0x00001c061e327981 */ /* 0x000162000c1e9900 */
[----:B------:R-:W-:-:S05]  /*1030*/  @P1 LOP3.LUT R10, R40, R3, RZ, 0x3c, !PT ;  /* 0x00000003280a1212 */ /* 0x000fca00078e3cff */
[----:B------:R-:W-:-:S05]  /*1040*/  IMAD.HI.U32 R28, R20, R10, RZ ;  /* 0x0000000a141c7227 */ /* 0x000fca00078e00ff */
[----:B------:R-:W-:-:S05]  /*1050*/  IADD3 R28, PT, PT, -R28, RZ, RZ ;  /* 0x000000ff1c1c7210 */ /* 0x000fca0007ffe1ff */
[----:B------:R-:W-:Y:S02]  /*1060*/  IMAD R10, R15, R28, R10 ;  /* 0x0000001c0f0a7224 */ /* 0x000fe400078e020a */
[----:B------:R-:W-:-:S03]  /*1070*/  FFMA R28, R32, R13, R49 ;  /* 0x0000000d201c7223 */ /* 0x000fc60000000031 */
[----:B------:R-:W-:-:S13]  /*1080*/  ISETP.GE.U32.AND P1, PT, R10, R15, PT ;  /* 0x0000000f0a00720c */ /* 0x000fda0003f26070 */
[----:B------:R-:W-:-:S04]  /*1090*/  @P1 IADD3 R10, PT, PT, -R15, R10, RZ ;  /* 0x0000000a0f0a1210 */ /* 0x000fc80007ffe1ff */
[----:B------:R-:W-:Y:S01]  /*10a0*/  ISETP.GE.U32.AND P1, PT, R10, R15, PT ;  /* 0x0000000f0a00720c */ /* 0x000fe20003f26070 */
[----:B------:R-:W-:-:S04]  /*10b0*/  FMUL R13, R23, R42 ;  /* 0x0000002a170d7220 */ /* 0x000fc80000400000 */
[----:B------:R-:W-:-:S08]  /*10c0*/  FMUL R48, R34, R13 ;  /* 0x0000000d22307220 */ /* 0x000fd00000400000 */
[----:B------:R-:W-:-:S04]  /*10d0*/  @P1 IADD3 R10, PT, PT, -R15, R10, RZ ;  /* 0x0000000a0f0a1210 */ /* 0x000fc80007ffe1ff */
[----:B------:R-:W-:-:S04]  /*10e0*/  SEL R10, R18, R10, !P2 ;  /* 0x0000000a120a7207 */ /* 0x000fc80005000000 */
[----:B------:R-:W-:Y:S01]  /*10f0*/  SHF.L.U32 R47, R10, 0x3, RZ ;  /* 0x000000030a2f7819 */ /* 0x000fe200000006ff */
[----:B------:R-:W-:-:S04]  /*1100*/  FFMA R32, R48, R11, R52 ;  /* 0x0000000b30207223 */ /* 0x000fc80000000034 */
[----:B------:R-:W-:-:S04]  /*1110*/  IMAD.WIDE.U32 R10, R47, 0x4, R26 ;  /* 0x000000042f0a7825 */ /* 0x000fc800078e001a */
[C---:B------:R-:W-:Y:S01]  /*1120*/  FFMA R45, R48.reuse, R45, R33 ;  /* 0x0000002d302d7223 */ /* 0x040fe20000000021 */
[C---:B------:R-:W-:Y:S01]  /*1130*/  FFMA R35, R48.reuse, R35, R46 ;  /* 0x0000002330237223 */ /* 0x040fe2000000002e */
[C---:B------:R-:W-:Y:S01]  /*1140*/  FFMA R41, R48.reuse, R41, R44 ;  /* 0x0000002930297223 */ /* 0x040fe2000000002c */
[----:B------:R-:W-:Y:S01]  /*1150*/  FFMA R21, R48, R21, R28 ;  /* 0x0000001530157223 */ /* 0x000fe2000000001c */
[----:B------:R1:W-:Y:S04]  /*1160*/  STG.E desc[UR6][R6.64+0x4], R52 ;  /* 0x0000043406007986 */ /* 0x0003e8000c101906 */
[----:B------:R0:W5:Y:S04]  /*1170*/  LDG.E.CONSTANT R49, desc[UR6][R10.64] ;  /* 0x000000060a317981 */ /* 0x000168000c1e9900 */
[----:B------:R0:W5:Y:S04]  /*1180*/  LDG.E.CONSTANT R31, desc[UR6][R10.64+0x4] ;  /* 0x000004060a1f7981 */ /* 0x000168000c1e9900 */
[----:B------:R0:W5:Y:S01]  /*1190*/  LDG.E.CONSTANT R47, desc[UR6][R10.64+0x8] ;  /* 0x000008060a2f7981 */ /* 0x000162000c1e9900 */
[----:B-1----:R-:W-:-:S03]  /*11a0*/  MOV R52, 0x1 ;  /* 0x0000000100347802 */ /* 0x002fc60000000f00 */
[----:B------:R0:W5:Y:S04]  /*11b0*/  LDG.E.CONSTANT R30, desc[UR6][R10.64+0xc] ;  /* 0x00000c060a1e7981 */ /* 0x000168000c1e9900 */
[----:B------:R0:W5:Y:S04]  /*11c0*/  LDG.E.CONSTANT R28, desc[UR6][R10.64+0x10] ;  /* 0x000010060a1c7981 */ /* 0x000168000c1e9900 */
[----:B------:R0:W5:Y:S04]  /*11d0*/  LDG.E.CONSTANT R46, desc[UR6][R10.64+0x14] ;  /* 0x000014060a2e7981 */ /* 0x000168000c1e9900 */
[----:B------:R0:W5:Y:S04]  /*11e0*/  LDG.E.CONSTANT R33, desc[UR6][R10.64+0x18] ;  /* 0x000018060a217981 */ /* 0x000168000c1e9900 */
[----:B------:R0:W5:Y:S01]  /*11f0*/  LDG.E.CONSTANT R44, desc[UR6][R10.64+0x1c] ;  /* 0x00001c060a2c7981 */ /* 0x000162000c1e9900 */
[----:B--2---:R-:W-:Y:S01]  /*1200*/  FFMA R24, R48, R24, R9 ;  /* 0x0000001830187223 */ /* 0x004fe20000000009 */
[----:B------:R-:W-:Y:S01]  /*1210*/  MOV R9, RZ ;  /* 0x000000ff00097202 */ /* 0x000fe20000000f00 */
[----:B0-----:R-:W-:Y:S06]  /*1220*/  @!P0 BRA `(.L_x_163) ;  /* 0x0000000000248947 */ /* 0x001fec0003800000 */
        /* <DEDUP_REMOVED lines=9> */
.L_x_163:
[----:B------:R-:W-:Y:S01]  /*12c0*/  ISETP.GT.U32.AND P1, PT, R52, R15, PT ;  /* 0x0000000f3400720c */ /* 0x000fe20003f24070 */
[C---:B-----5:R-:W-:Y:S01]  /*12d0*/  FFMA R51, R48.reuse, R50, R51 ;  /* 0x0000003230337223 */ /* 0x060fe20000000033 */
[----:B------:R-:W-:Y:S01]  /*12e0*/  FFMA R48, R48, R38, R43 ;  /* 0x0000002630307223 */ /* 0x000fe2000000002b */
[----:B------:R0:W-:Y:S04]  /*12f0*/  STG.E desc[UR6][R6.64+0x8], R43 ;  /* 0x0000082b06007986 */ /* 0x0001e8000c101906 */
[----:B------:R1:W-:Y:S06]  /*1300*/  STG.E desc[UR6][R6.64], R45 ;  /* 0x0000002d06007986 */ /* 0x0003ec000c101906 */
[----:B------:R-:W-:-:S05]  /*1310*/  @P1 LOP3.LUT R9, R40, R19, RZ, 0x3c, !PT ;  /* 0x0000001328091212 */ /* 0x000fca00078e3cff */
[----:B------:R-:W-:-:S05]  /*1320*/  IMAD.HI.U32 R10, R20, R9, RZ ;  /* 0x00000009140a7227 */ /* 0x000fca00078e00ff */
[----:B------:R-:W-:-:S05]  /*1330*/  IADD3 R10, PT, PT, -R10, RZ, RZ ;  /* 0x000000ff0a0a7210 */ /* 0x000fca0007ffe1ff */
[----:B------:R-:W-:Y:S02]  /*1340*/  IMAD R10, R15, R10, R9 ;  /* 0x0000000a0f0a7224 */ /* 0x000fe400078e0209 */
[----:B------:R-:W-:-:S03]  /*1350*/  FMUL R9, R22, R37 ;  /* 0x0000002516097220 */ /* 0x000fc60000400000 */
[----:B------:R-:W-:Y:S01]  /*1360*/  ISETP.GE.U32.AND P1, PT, R10, R15, PT ;  /* 0x0000000f0a00720c */ /* 0x000fe20003f26070 */
[----:B------:R-:W-:-:S04]  /*1370*/  FMUL R38, R34, R9 ;  /* 0x0000000922267220 */ /* 0x000fc80000400000 */
[C---:B------:R-:W-:Y:S01]  /*1380*/  FFMA R49, R38.reuse, R49, R45 ;  /* 0x0000003126317223 */ /* 0x040fe2000000002d */
[C---:B------:R-:W-:Y:S01]  /*1390*/  FFMA R31, R38.reuse, R31, R32 ;  /* 0x0000001f261f7223 */ /* 0x040fe20000000020 */
[C---:B------:R-:W-:Y:S01]  /*13a0*/  FFMA R47, R38.reuse, R47, R48 ;  /* 0x0000002f262f7223 */ /* 0x040fe20000000030 */
[C---:B------:R-:W-:Y:S01]  /*13b0*/  FFMA R35, R38.reuse, R30, R35 ;  /* 0x0000001e26237223 */ /* 0x040fe20000000023 */
[----:B------:R-:W-:-:S04]  /*13c0*/  FFMA R41, R38, R28, R41 ;  /* 0x0000001c26297223 */ /* 0x000fc80000000029 */
[----:B------:R-:W-:-:S04]  /*13d0*/  @P1 IADD3 R10, PT, PT, -R15, R10, RZ ;  /* 0x0000000a0f0a1210 */ /* 0x000fc80007ffe1ff */
[----:B------:R-:W-:-:S13]  /*13e0*/  ISETP.GE.U32.AND P1, PT, R10, R15, PT ;  /* 0x0000000f0a00720c */ /* 0x000fda0003f26070 */
[----:B------:R-:W-:-:S04]  /*13f0*/  @P1 IADD3 R10, PT, PT, -R15, R10, RZ ;  /* 0x0000000a0f0a1210 */ /* 0x000fc80007ffe1ff */
[----:B------:R-:W-:-:S04]  /*1400*/  SEL R10, R18, R10, !P2 ;  /* 0x0000000a120a7207 */ /* 0x000fc80005000000 */
[----:B------:R-:W-:-:S05]  /*1410*/  SHF.L.U32 R11, R10, 0x3, RZ ;  /* 0x000000030a0b7819 */ /* 0x000fca00000006ff */
[----:B------:R-:W-:-:S04]  /*1420*/  IMAD.WIDE.U32 R10, R11, 0x4, R26 ;  /* 0x000000040b0a7825 */ /* 0x000fc800078e001a */
[C---:B------:R-:W-:Y:S01]  /*1430*/  FFMA R46, R38.reuse, R46, R21 ;  /* 0x0000002e262e7223 */ /* 0x040fe20000000015 */
[----:B------:R-:W-:Y:S02]  /*1440*/  HFMA2 R21, -RZ, RZ, 0, 0 ;  /* 0x00000000ff157431 */ /* 0x000fe400000001ff */
[----:B------:R-:W-:Y:S01]  /*1450*/  FFMA R33, R38, R33, R24 ;  /* 0x0000002126217223 */ /* 0x000fe20000000018 */
[----:B------:R2:W5:Y:S01]  /*1460*/  LDG.E.CONSTANT R32, desc[UR6][R10.64] ;  /* 0x000000060a207981 */ /* 0x000562000c1e9900 */
[----:B------:R-:W-:-:S03]  /*1470*/  IADD3 R24, PT, PT, R2, 0x1, RZ ;  /* 0x0000000102187810 */ /* 0x000fc60007ffe0ff */
[----:B------:R2:W5:Y:S01]  /*1480*/  LDG.E.CONSTANT R50, desc[UR6][R10.64+0x4] ;  /* 0x000004060a327981 */ /* 0x000562000c1e9900 */
[----:B------:R-:W-:-:S03]  /*1490*/  MOV R52, 0x1 ;  /* 0x0000000100347802 */ /* 0x000fc60000000f00 */
[----:B------:R2:W5:Y:S04]  /*14a0*/  LDG.E.CONSTANT R30, desc[UR6][R10.64+0x8] ;  /* 0x000008060a1e7981 */ /* 0x000568000c1e9900 */
[----:B------:R2:W5:Y:S04]  /*14b0*/  LDG.E.CONSTANT R48, desc[UR6][R10.64+0xc] ;  /* 0x00000c060a307981 */ /* 0x000568000c1e9900 */
[----:B------:R2:W5:Y:S04]  /*14c0*/  LDG.E.CONSTANT R40, desc[UR6][R10.64+0x10] ;  /* 0x000010060a287981 */ /* 0x000568000c1e9900 */
[----:B0-----:R2:W5:Y:S04]  /*14d0*/  LDG.E.CONSTANT R43, desc[UR6][R10.64+0x14] ;  /* 0x000014060a2b7981 */ /* 0x001568000c1e9900 */
[----:B------:R2:W5:Y:S04]  /*14e0*/  LDG.E.CONSTANT R28, desc[UR6][R10.64+0x18] ;  /* 0x000018060a1c7981 */ /* 0x000568000c1e9900 */
[----:B-1----:R2:W5:Y:S01]  /*14f0*/  LDG.E.CONSTANT R45, desc[UR6][R10.64+0x1c] ;  /* 0x00001c060a2d7981 */ /* 0x002562000c1e9900 */
        /* <DEDUP_REMOVED lines=10> */
.L_x_164:
[----:B------:R-:W-:Y:S01]  /*15a0*/  ISETP.GT.U32.AND P1, PT, R52, R15, PT ;  /* 0x0000000f3400720c */ /* 0x000fe20003f24070 */
[----:B------:R-:W-:Y:S01]  /*15b0*/  FFMA R44, R38, R44, R51 ;  /* 0x0000002c262c7223 */ /* 0x000fe20000000033 */
[----:B------:R-:W-:Y:S01]  /*15c0*/  IADD3 R25, PT, PT, R25, 0x4f9ffb7, RZ ;  /* 0x04f9ffb719197810 */ /* 0x000fe20007ffe0ff */
[----:B------:R0:W-:Y:S03]  /*15d0*/  STG.E desc[UR6][R6.64+0x1c], R51 ;  /* 0x00001c3306007986 */ /* 0x0001e6000c101906 */
[----:B------:R-:W-:Y:S01]  /*15e0*/  LOP3.LUT R36, R36, R25, RZ, 0x3c, !PT ;  /* 0x0000001924247212 */ /* 0x000fe200078e3cff */
[----:B------:R1:W-:Y:S06]  /*15f0*/  STG.E desc[UR6][R6.64+0x14], R46 ;  /* 0x0000142e06007986 */ /* 0x0003ec000c101906 */
[----:B------:R-:W-:-:S05]  /*1600*/  @P1 LOP3.LUT R21, R36, R3, RZ, 0x3c, !PT ;  /* 0x0000000324151212 */ /* 0x000fca00078e3cff */
[----:B--2---:R-:W-:-:S05]  /*1610*/  IMAD.HI.U32 R10, R20, R21, RZ ;  /* 0x00000015140a7227 */ /* 0x004fca00078e00ff */
[----:B------:R-:W-:-:S05]  /*1620*/  IADD3 R10, PT, PT, -R10, RZ, RZ ;  /* 0x000000ff0a0a7210 */ /* 0x000fca0007ffe1ff */
[----:B------:R-:W-:Y:S02]  /*1630*/  IMAD R10, R15, R10, R21 ;  /* 0x0000000a0f0a7224 */ /* 0x000fe400078e0215 */
[----:B------:R-:W-:-:S03]  /*1640*/  FMUL R21, R23, R22 ;  /* 0x0000001617157220 */ /* 0x000fc60000400000 */
[----:B------:R-:W-:Y:S01]  /*1650*/  ISETP.GE.U32.AND P1, PT, R10, R15, PT ;  /* 0x0000000f0a00720c */ /* 0x000fe20003f26070 */
[----:B------:R-:W-:-:S04]  /*1660*/  FMUL R38, R34, R21 ;  /* 0x0000001522267220 */ /* 0x000fc80000400000 */
[C---:B-----5:R-:W-:Y:S01]  /*1670*/  FFMA R30, R38.reuse, R30, R47 ;  /* 0x0000001e261e7223 */ /* 0x060fe2000000002f */
[C---:B------:R-:W-:Y:S01]  /*1680*/  FFMA R31, R38.reuse, R50, R31 ;  /* 0x00000032261f7223 */ /* 0x040fe2000000001f */
[C---:B------:R-:W-:Y:S01]  /*1690*/  FFMA R35, R38.reuse, R48, R35 ;  /* 0x0000003026237223 */ /* 0x040fe20000000023 */
[C---:B------:R-:W-:Y:S01]  /*16a0*/  FFMA R41, R38.reuse, R40, R41 ;  /* 0x0000002826297223 */ /* 0x040fe20000000029 */
[C---:B------:R-:W-:Y:S01]  /*16b0*/  FFMA R47, R38.reuse, R45, R44 ;  /* 0x0000002d262f7223 */ /* 0x040fe2000000002c */
[C---:B------:R-:W-:Y:S01]  /*16c0*/  FFMA R32, R38.reuse, R32, R49 ;  /* 0x0000002026207223 */ /* 0x040fe20000000031 */
[----:B------:R-:W-:Y:S02]  /*16d0*/  FFMA R43, R38, R43, R46 ;  /* 0x0000002b262b7223 */ /* 0x000fe4000000002e */
[----:B------:R-:W-:-:S04]  /*16e0*/  @P1 IADD3 R10, PT, PT, -R15, R10, RZ ;  /* 0x0000000a0f0a1210 */ /* 0x000fc80007ffe1ff */
[----:B------:R-:W-:-:S13]  /*16f0*/  ISETP.GE.U32.AND P1, PT, R10, R15, PT ;  /* 0x0000000f0a00720c */ /* 0x000fda0003f26070 */
[----:B------:R-:W-:-:S04]  /*1700*/  @P1 IADD3 R10, PT, PT, -R15, R10, RZ ;  /* 0x0000000a0f0a1210 */ /* 0x000fc80007ffe1ff */
[----:B------:R-:W-:-:S04]  /*1710*/  SEL R10, R18, R10, !P2 ;  /* 0x0000000a120a7207 */ /* 0x000fc80005000000 */
[----:B------:R-:W-:-:S05]  /*1720*/  SHF.L.U32 R11, R10, 0x3, RZ ;  /* 0x000000030a0b7819 */ /* 0x000fca00000006ff */
[----:B------:R-:W-:-:S04]  /*1730*/  IMAD.WIDE.U32 R10, R11, 0x4, R26 ;  /* 0x000000040b0a7825 */ /* 0x000fc800078e001a */
[----:B------:R-:W-:Y:S01]  /*1740*/  FFMA R49, R38, R28, R33 ;  /* 0x0000001c26317223 */ /* 0x000fe20000000021 */
[----:B------:R-:W-:Y:S01]  /*1750*/  MOV R28, RZ ;  /* 0x000000ff001c7202 */ /* 0x000fe20000000f00 */
[----:B------:R1:W5:Y:S01]  /*1760*/  LDG.E.CONSTANT R53, desc[UR6][R10.64] ;  /* 0x000000060a357981 */ /* 0x000362000c1e9900 */
[----:B------:R-:W-:-:S03]  /*1770*/  MOV R38, 0x1 ;  /* 0x0000000100267802 */ /* 0x000fc60000000f00 */
[----:B0-----:R1:W5:Y:S04]  /*1780*/  LDG.E.CONSTANT R51, desc[UR6][R10.64+0x4] ;  /* 0x000004060a337981 */ /* 0x001368000c1e9900 */
[----:B------:R1:W5:Y:S04]  /*1790*/  LDG.E.CONSTANT R45, desc[UR6][R10.64+0x8] ;  /* 0x000008060a2d7981 */ /* 0x000368000c1e9900 */
[----:B------:R1:W5:Y:S04]  /*17a0*/  LDG.E.CONSTANT R50, desc[UR6][R10.64+0xc] ;  /* 0x00000c060a327981 */ /* 0x000368000c1e9900 */
[----:B------:R1:W5:Y:S04]  /*17b0*/  LDG.E.CONSTANT R48, desc[UR6][R10.64+0x10] ;  /* 0x000010060a307981 */ /* 0x000368000c1e9900 */
[----:B------:R1:W5:Y:S04]  /*17c0*/  LDG.E.CONSTANT R44, desc[UR6][R10.64+0x14] ;  /* 0x000014060a2c7981 */ /* 0x000368000c1e9900 */
[----:B------:R1:W5:Y:S04]  /*17d0*/  LDG.E.CONSTANT R40, desc[UR6][R10.64+0x18] ;  /* 0x000018060a287981 */ /* 0x000368000c1e9900 */
[----:B------:R1:W5:Y:S01]  /*17e0*/  LDG.E.CONSTANT R52, desc[UR6][R10.64+0x1c] ;  /* 0x00001c060a347981 */ /* 0x000362000c1e9900 */
        /* <DEDUP_REMOVED lines=10> */
.L_x_165:
[----:B------:R-:W-:Y:S01]  /*1890*/  ISETP.GT.U32.AND P1, PT, R38, R15, PT ;  /* 0x0000000f2600720c */ /* 0x000fe20003f24070 */
[----:B------:R-:W-:Y:S04]  /*18a0*/  STG.E desc[UR6][R6.64+0x18], R33 ;  /* 0x0000182106007986 */ /* 0x000fe8000c101906 */
[----:B------:R0:W-:Y:S08]  /*18b0*/  STG.E desc[UR6][R6.64+0xc], R35 ;  /* 0x00000c2306007986 */ /* 0x0001f0000c101906 */
[----:B------:R-:W-:-:S05]  /*18c0*/  @P1 LOP3.LUT R28, R36, R19, RZ, 0x3c, !PT ;  /* 0x00000013241c1212 */ /* 0x000fca00078e3cff */
[----:B-1----:R-:W-:-:S05]  /*18d0*/  IMAD.HI.U32 R10, R20, R28, RZ ;  /* 0x0000001c140a7227 */ /* 0x002fca00078e00ff */
[----:B------:R-:W-:-:S05]  /*18e0*/  IADD3 R10, PT, PT, -R10, RZ, RZ ;  /* 0x000000ff0a0a7210 */ /* 0x000fca0007ffe1ff */
[----:B------:R-:W-:-:S05]  /*18f0*/  IMAD R28, R15, R10, R28 ;  /* 0x0000000a0f1c7224 */ /* 0x000fca00078e021c */
[----:B------:R-:W-:-:S13]  /*1900*/  ISETP.GE.U32.AND P1, PT, R28, R15, PT ;  /* 0x0000000f1c00720c */ /* 0x000fda0003f26070 */
[----:B------:R-:W-:-:S04]  /*1910*/  @P1 IADD3 R28, PT, PT, -R15, R28, RZ ;  /* 0x0000001c0f1c1210 */ /* 0x000fc80007ffe1ff */
[----:B------:R-:W-:-:S13]  /*1920*/  ISETP.GE.U32.AND P1, PT, R28, R15, PT ;  /* 0x0000000f1c00720c */ /* 0x000fda0003f26070 */
[----:B------:R-:W-:-:S04]  /*1930*/  @P1 IADD3 R28, PT, PT, -R15, R28, RZ ;  /* 0x0000001c0f1c1210 */ /* 0x000fc80007ffe1ff */
[----:B------:R-:W-:Y:S01]  /*1940*/  SEL R10, R18, R28, !P2 ;  /* 0x0000001c120a7207 */ /* 0x000fe20005000000 */
[----:B------:R-:W-:-:S03]  /*1950*/  FMUL R28, R8, R29 ;  /* 0x0000001d081c7220 */ /* 0x000fc60000400000 */
[----:B------:R-:W-:Y:S01]  /*1960*/  SHF.L.U32 R11, R10, 0x3, RZ ;  /* 0x000000030a0b7819 */ /* 0x000fe200000006ff */
[C---:B-----5:R-:W-:Y:S01]  /*1970*/  FFMA R29, R28.reuse, R53, R32 ;  /* 0x000000351c1d7223 */ /* 0x060fe20000000020 */
[C---:B------:R-:W-:Y:S01]  /*1980*/  FFMA R31, R28.reuse, R51, R31 ;  /* 0x000000331c1f7223 */ /* 0x040fe2000000001f */
[C---:B------:R-:W-:Y:S01]  /*1990*/  FFMA R45, R28.reuse, R45, R30 ;  /* 0x0000002d1c2d7223 */ /* 0x040fe2000000001e */
[----:B------:R-:W-:Y:S01]  /*19a0*/  FFMA R43, R28, R44, R43 ;  /* 0x0000002c1c2b7223 */ /* 0x000fe2000000002b */
[----:B------:R-:W-:-:S04]  /*19b0*/  IMAD.WIDE.U32 R10, R11, 0x4, R26 ;  /* 0x000000040b0a7825 */ /* 0x000fc800078e001a */
[C---:B------:R-:W-:Y:S01]  /*19c0*/  FFMA R50, R28.reuse, R50, R35 ;  /* 0x000000321c327223 */ /* 0x040fe20000000023 */
[----:B0-----:R-:W-:Y:S02]  /*19d0*/  HFMA2 R35, -RZ, RZ, 0, 0 ;  /* 0x00000000ff237431 */ /* 0x001fe400000001ff */
[----:B------:R-:W-:Y:S01]  /*19e0*/  FFMA R49, R28, R40, R49 ;  /* 0x000000281c317223 */ /* 0x000fe20000000031 */
[----:B------:R0:W5:Y:S01]  /*19f0*/  LDG.E.CONSTANT R46, desc[UR6][R10.64] ;  /* 0x000000060a2e7981 */ /* 0x000162000c1e9900 */
[----:B------:R-:W-:-:S03]  /*1a00*/  MOV R40, 0x1 ;  /* 0x0000000100287802 */ /* 0x000fc60000000f00 */
[----:B------:R0:W5:Y:S04]  /*1a10*/  LDG.E.CONSTANT R44, desc[UR6][R10.64+0x4] ;  /* 0x000004060a2c7981 */ /* 0x000168000c1e9900 */
        /* <DEDUP_REMOVED lines=16> */
.L_x_166:
[----:B------:R-:W-:Y:S01]  /*1b20*/  ISETP.GT.U32.AND P1, PT, R40, R15, PT ;  /* 0x0000000f2800720c */ /* 0x000fe20003f24070 */
[----:B------:R-:W-:Y:S01]  /*1b30*/  FFMA R52, R28, R52, R47 ;  /* 0x000000341c347223 */ /* 0x000fe2000000002f */
[----:B------:R-:W-:Y:S01]  /*1b40*/  LOP3.LUT R16, R16, R25, RZ, 0x3c, !PT ;  /* 0x0000001910107212 */ /* 0x000fe200078e3cff */
[----:B------:R-:W-:Y:S01]  /*1b50*/  FFMA R25, R28, R48, R41 ;  /* 0x000000301c197223 */ /* 0x000fe20000000029 */
[----:B------:R-:W-:Y:S01]  /*1b60*/  FMUL R28, R8, R13 ;  /* 0x0000000d081c7220 */ /* 0x000fe20000400000 */
[----:B------:R-:W-:Y:S03]  /*1b70*/  STG.E desc[UR6][R6.64+0x10], R41 ;  /* 0x0000102906007986 */ /* 0x000fe6000c101906 */
[C---:B-----5:R-:W-:Y:S01]  /*1b80*/  FFMA R46, R28.reuse, R46, R29 ;  /* 0x0000002e1c2e7223 */ /* 0x060fe2000000001d */
[----:B------:R1:W-:Y:S01]  /*1b90*/  STG.E desc[UR6][R6.64], R29 ;  /* 0x0000001d06007986 */ /* 0x0003e2000c101906 */
[----:B------:R-:W-:-:S03]  /*1ba0*/  FFMA R50, R28, R51, R50 ;  /* 0x000000331c327223 */ /* 0x000fc60000000032 */
[----:B------:R-:W-:Y:S01]  /*1bb0*/  @P1 LOP3.LUT R35, R16, R3, RZ, 0x3c, !PT ;  /* 0x0000000310231212 */ /* 0x000fe200078e3cff */
[----:B------:R2:W-:Y:S01]  /*1bc0*/  STG.E desc[UR6][R6.64+0x4], R31 ;  /* 0x0000041f06007986 */ /* 0x0005e2000c101906 */
[C---:B------:R-:W-:Y:S01]  /*1bd0*/  FFMA R38, R28.reuse, R38, R25 ;  /* 0x000000261c267223 */ /* 0x040fe20000000019 */
[----:B------:R-:W-:Y:S02]  /*1be0*/  FFMA R44, R28, R44, R31 ;  /* 0x0000002c1c2c7223 */ /* 0x000fe4000000001f */
        /* <DEDUP_REMOVED lines=8> */
[----:B------:R-:W-:-:S05]  /*1c70*/  SHF.L.U32 R11, R10, 0x3, RZ ;  /* 0x000000030a0b7819 */ /* 0x000fca00000006ff */
[----:B------:R-:W-:Y:S01]  /*1c80*/  IMAD.WIDE.U32 R10, R11, 0x4, R26 ;  /* 0x000000040b0a7825 */ /* 0x000fe200078e001a */
[----:B------:R-:W-:-:S04]  /*1c90*/  MOV R25, RZ ;  /* 0x000000ff00197202 */ /* 0x000fc80000000f00 */
[----:B------:R2:W5:Y:S01]  /*1ca0*/  LDG.E.CONSTANT R53, desc[UR6][R10.64] ;  /* 0x000000060a357981 */ /* 0x000562000c1e9900 */
[----:B------:R-:W-:-:S03]  /*1cb0*/  MOV R48, 0x1 ;  /* 0x0000000100307802 */ /* 0x000fc60000000f00 */
[----:B------:R2:W5:Y:S04]  /*1cc0*/  LDG.E.CONSTANT R51, desc[UR6][R10.64+0x4] ;  /* 0x000004060a337981 */ /* 0x000568000c1e9900 */
[----:B------:R2:W5:Y:S04]  /*1cd0*/  LDG.E.CONSTANT R47, desc[UR6][R10.64+0x8] ;  /* 0x000008060a2f7981 */ /* 0x000568000c1e9900 */
[----:B------:R2:W5:Y:S04]  /*1ce0*/  LDG.E.CONSTANT R40, desc[UR6][R10.64+0xc] ;  /* 0x00000c060a287981 */ /* 0x000568000c1e9900 */
[----:B------:R2:W5:Y:S04]  /*1cf0*/  LDG.E.CONSTANT R35, desc[UR6][R10.64+0x10] ;  /* 0x000010060a237981 */ /* 0x000568000c1e9900 */
[----:B-1----:R2:W5:Y:S04]  /*1d00*/  LDG.E.CONSTANT R29, desc[UR6][R10.64+0x14] ;  /* 0x000014060a1d7981 */ /* 0x002568000c1e9900 */
        /* <DEDUP_REMOVED lines=12> */
.L_x_167:
[----:B------:R-:W-:-:S13]  /*1dd0*/  ISETP.GT.U32.AND P0, PT, R48, R15, PT ;  /* 0x0000000f3000720c */ /* 0x000fda0003f04070 */
[----:B------:R-:W-:-:S05]  /*1de0*/  @P0 LOP3.LUT R25, R16, R19, RZ, 0x3c, !PT ;  /* 0x0000001310190212 */ /* 0x000fca00078e3cff */
[----:B------:R-:W-:-:S05]  /*1df0*/  IMAD.HI.U32 R20, R20, R25, RZ ;  /* 0x0000001914147227 */ /* 0x000fca00078e00ff */
[----:B------:R-:W-:-:S05]  /*1e00*/  IADD3 R20, PT, PT, -R20, RZ, RZ ;  /* 0x000000ff14147210 */ /* 0x000fca0007ffe1ff */
[----:B--2---:R-:W-:-:S05]  /*1e10*/  IMAD R10, R15, R20, R25 ;  /* 0x000000140f0a7224 */ /* 0x004fca00078e0219 */
[----:B------:R-:W-:-:S13]  /*1e20*/  ISETP.GE.U32.AND P0, PT, R10, R15, PT ;  /* 0x0000000f0a00720c */ /* 0x000fda0003f06070 */
[----:B------:R-:W-:-:S04]  /*1e30*/  @P0 IADD3 R10, PT, PT, -R15, R10, RZ ;  /* 0x0000000a0f0a0210 */ /* 0x000fc80007ffe1ff */
[----:B------:R-:W-:-:S13]  /*1e40*/  ISETP.GE.U32.AND P0, PT, R10, R15, PT ;  /* 0x0000000f0a00720c */ /* 0x000fda0003f06070 */
[----:B------:R-:W-:-:S04]  /*1e50*/  @P0 IADD3 R10, PT, PT, -R15, R10, RZ ;  /* 0x0000000a0f0a0210 */ /* 0x000fc80007ffe1ff */
[----:B------:R-:W-:-:S04]  /*1e60*/  SEL R10, R18, R10, !P2 ;  /* 0x0000000a120a7207 */ /* 0x000fc80005000000 */
[----:B------:R-:W-:-:S05]  /*1e70*/  SHF.L.U32 R11, R10, 0x3, RZ ;  /* 0x000000030a0b7819 */ /* 0x000fca00000006ff */
[----:B------:R-:W-:-:S05]  /*1e80*/  IMAD.WIDE.U32 R10, R11, 0x4, R26 ;  /* 0x000000040b0a7825 */ /* 0x000fca00078e001a */
[----:B------:R-:W2:Y:S04]  /*1e90*/  LDG.E.CONSTANT R18, desc[UR6][R10.64] ;  /* 0x000000060a127981 */ /* 0x000ea8000c1e9900 */
[----:B------:R-:W3:Y:S04]  /*1ea0*/  LDG.E.CONSTANT R17, desc[UR6][R10.64+0x4] ;  /* 0x000004060a117981 */ /* 0x000ee8000c1e9900 */
[----:B------:R-:W4:Y:S01]  /*1eb0*/  LDG.E.CONSTANT R16, desc[UR6][R10.64+0x8] ;  /* 0x000008060a107981 */ /* 0x000f22000c1e9900 */
[----:B------:R-:W-:-:S03]  /*1ec0*/  FFMA R36, R28, R36, R43 ;  /* 0x000000241c247223 */ /* 0x000fc6000000002b */
[----:B------:R-:W4:Y:S04]  /*1ed0*/  LDG.E.CONSTANT R25, desc[UR6][R10.64+0xc] ;  /* 0x00000c060a197981 */ /* 0x000f28000c1e9900 */
[----:B------:R-:W4:Y:S04]  /*1ee0*/  LDG.E.CONSTANT R24, desc[UR6][R10.64+0x10] ;  /* 0x000010060a187981 */ /* 0x000f28000c1e9900 */
[----:B------:R-:W4:Y:S04]  /*1ef0*/  LDG.E.CONSTANT R20, desc[UR6][R10.64+0x14] ;  /* 0x000014060a147981 */ /* 0x000f28000c1e9900 */
[----:B------:R-:W4:Y:S04]  /*1f00*/  LDG.E.CONSTANT R19, desc[UR6][R10.64+0x18] ;  /* 0x000018060a137981 */ /* 0x000f28000c1e9900 */
[----:B------:R2:W4:Y:S01]  /*1f10*/  LDG.E.CONSTANT R31, desc[UR6][R10.64+0x1c] ;  /* 0x00001c060a1f7981 */ /* 0x000522000c1e9900 */
[C---:B------:R-:W-:Y:S01]  /*1f20*/  FFMA R30, R28.reuse, R30, R49 ;  /* 0x0000001e1c1e7223 */ /* 0x040fe20000000031 */
[----:B------:R-:W-:Y:S01]  /*1f30*/  FFMA R52, R28, R33, R52 ;  /* 0x000000211c347223 */ /* 0x000fe20000000034 */
[----:B------:R-:W-:Y:S01]  /*1f40*/  FMUL R9, R8, R9 ;  /* 0x0000000908097220 */ /* 0x000fe20000400000 */
[----:B------:R-:W-:Y:S01]  /*1f50*/  FFMA R32, R28, R32, R45 ;  /* 0x000000201c207223 */ /* 0x000fe2000000002d */
[----:B------:R-:W-:Y:S01]  /*1f60*/  FMUL R21, R8, R21 ;  /* 0x0000001508157220 */ /* 0x000fe20000400000 */
[----:B------:R1:W-:Y:S01]  /*1f70*/  STG.E desc[UR6][R6.64+0x8], R45 ;  /* 0x0000082d06007986 */ /* 0x0003e2000c101906 */
[C---:B-----5:R-:W-:Y:S01]  /*1f80*/  FFMA R46, R9.reuse, R53, R46 ;  /* 0x00000035092e7223 */ /* 0x060fe2000000002e */
[C---:B------:R-:W-:Y:S01]  /*1f90*/  FFMA R44, R9.reuse, R51, R44 ;  /* 0x00000033092c7223 */ /* 0x040fe2000000002c */
[C---:B------:R-:W-:Y:S01]  /*1fa0*/  FFMA R47, R9.reuse, R47, R32 ;  /* 0x0000002f092f7223 */ /* 0x040fe20000000020 */
[C---:B------:R-:W-:Y:S01]  /*1fb0*/  FFMA R40, R9.reuse, R40, R50 ;  /* 0x0000002809287223 */ /* 0x040fe20000000032 */
[C---:B------:R-:W-:Y:S01]  /*1fc0*/  FFMA R35, R9.reuse, R35, R38 ;  /* 0x0000002309237223 */ /* 0x040fe20000000026 */
[C---:B------:R-:W-:Y:S01]  /*1fd0*/  FFMA R33, R9.reuse, R29, R36 ;  /* 0x0000001d09217223 */ /* 0x040fe20000000024 */
[C---:B------:R-:W-:Y:S01]  /*1fe0*/  FFMA R30, R9.reuse, R13, R30 ;  /* 0x0000000d091e7223 */ /* 0x040fe2000000001e */
[----:B------:R-:W-:Y:S01]  /*1ff0*/  FFMA R52, R9, R41, R52 ;  /* 0x0000002909347223 */ /* 0x000fe20000000034 */
[C---:B--2---:R-:W-:Y:S01]  /*2000*/  FFMA R11, R21.reuse, R18, R46 ;  /* 0x00000012150b7223 */ /* 0x044fe2000000002e */
[----:B---3--:R-:W-:-:S04]  /*2010*/  FFMA R17, R21, R17, R44 ;  /* 0x0000001115117223 */ /* 0x008fc8000000002c */
[----:B------:R1:W-:Y:S01]  /*2020*/  STG.E desc[UR6][R6.64], R11 ;  /* 0x0000000b06007986 */ /* 0x0003e2000c101906 */
[----:B----4-:R-:W-:-:S03]  /*2030*/  FFMA R29, R21, R16, R47 ;  /* 0x00000010151d7223 */ /* 0x010fc6000000002f */
[----:B------:R1:W-:Y:S01]  /*2040*/  STG.E desc[UR6][R6.64+0x4], R17 ;  /* 0x0000041106007986 */ /* 0x0003e2000c101906 */
[----:B------:R-:W-:-:S03]  /*2050*/  FFMA R25, R21, R25, R40 ;  /* 0x0000001915197223 */ /* 0x000fc60000000028 */
        /* <DEDUP_REMOVED lines=8> */
[----:B------:R1:W-:Y:S04]  /*20e0*/  STG.E desc[UR6][R6.64+0x18], R19 ;  /* 0x0000181306007986 */ /* 0x0003e8000c101906 */
[----:B------:R1:W-:Y:S01]  /*20f0*/  STG.E desc[UR6][R6.64+0x1c], R31 ;  /* 0x00001c1f06007986 */ /* 0x0003e2000c101906 */
[----:B------:R-:W-:Y:S05]  /*2100*/  BRA `(.L_x_168) ;  /* 0x0000001400d07947 */ /* 0x000fea0003800000 */
.L_x_159:
        /* <DEDUP_REMOVED lines=13> */
[----:B------:R-:W5:Y:S04]  /*21e0*/  LDG.E.CONSTANT R11, desc[UR6][R26.64+0x18] ;  /* 0x000018061a0b7981 */ /* 0x000f68000c1e9900 */
[----:B------:R-:W5:Y:S04]  /*21f0*/  LDG.E R19, desc[UR6][R6.64+0x10] ;  /* 0x0000100606137981 */ /* 0x000f68000c1e1900 */
[----:B------:R-:W5:Y:S04]  /*2200*/  LDG.E R36, desc[UR6][R6.64+0x14] ;  /* 0x0000140606247981 */ /* 0x000f68000c1e1900 */
[----:B------:R-:W5:Y:S04]  /*2210*/  LDG.E R30, desc[UR6][R6.64+0x18] ;  /* 0x00001806061e7981 */ /* 0x000f68000c1e1900 */
[----:B------:R-:W5:Y:S01]  /*2220*/  LDG.E R18, desc[UR6][R6.64+0x1c] ;  /* 0x00001c0606127981 */ /* 0x000f62000c1e1900 */
[C---:B------:R-:W-:Y:S01]  /*2230*/  FADD R37, -R23.reuse, 1 ;  /* 0x3f80000017257421 */ /* 0x040fe20000000100 */
[----:B------:R-:W-:Y:S01]  /*2240*/  FADD R42, -R22, 1 ;  /* 0x3f800000162a7421 */ /* 0x000fe20000000100 */
[----:B------:R-:W-:Y:S01]  /*2250*/  FADD R34, -R8, 1 ;  /* 0x3f80000008227421 */ /* 0x000fe20000000100 */
[----:B------:R-:W-:-:S02]  /*2260*/  FMUL R43, R23, R22 ;  /* 0x00000016172b7220 */ /* 0x000fc40000400000 */
[-C--:B------:R-:W-:Y:S02]  /*2270*/  FMUL R35, R37, R42.reuse ;  /* 0x0000002a25237220 */ /* 0x080fe40000400000 */
[-C--:B------:R-:W-:Y:S01]  /*2280*/  FMUL R16, R34, R43.reuse ;  /* 0x0000002b22107220 */ /* 0x080fe20000400000 */
[----:B------:R-:W-:Y:S01]  /*2290*/  FMUL R10, R8, R43 ;  /* 0x0000002b080a7220 */ /* 0x000fe20000400000 */
[----:B------:R-:W-:Y:S01]  /*22a0*/  FMUL R43, R23, R42 ;  /* 0x0000002a172b7220 */ /* 0x000fe20000400000 */
[-C--:B------:R-:W-:Y:S01]  /*22b0*/  FMUL R28, R35, R34.reuse ;  /* 0x00000022231c7220 */ /* 0x080fe20000400000 */
[----:B------:R-:W-:Y:S02]  /*22c0*/  FMUL R45, R22, R37 ;  /* 0x00000025162d7220 */ /* 0x000fe40000400000 */
[-C--:B------:R-:W-:Y:S02]  /*22d0*/  FMUL R24, R43, R34.reuse ;  /* 0x000000222b187220 */ /* 0x080fe40000400000 */
[----:B------:R-:W-:Y:S01]  /*22e0*/  FMUL R38, R45, R34 ;  /* 0x000000222d267220 */ /* 0x000fe20000400000 */
[C---:B------:R-:W-:Y:S01]  /*22f0*/  FMUL R20, R8.reuse, R35 ;  /* 0x0000002308147220 */ /* 0x040fe20000400000 */
[----:B------:R-:W-:Y:S01]  /*2300*/  FMUL R32, R8, R43 ;  /* 0x0000002b08207220 */ /* 0x000fe20000400000 */
[C---:B--2---:R-:W-:Y:S01]  /*2310*/  FFMA R40, R28.reuse, R29, R41 ;  /* 0x0000001d1c287223 */ /* 0x044fe20000000029 */
[----:B---3--:R-:W-:-:S03]  /*2320*/  FFMA R44, R28, R21, R44 ;  /* 0x000000151c2c7223 */ /* 0x008fc6000000002c */
[-C--:B------:R-:W-:Y:S01]  /*2330*/  FFMA R48, R29, R24.reuse, R40 ;  /* 0x000000181d307223 */ /* 0x080fe20000000028 */
[----:B------:R-:W-:-:S03]  /*2340*/  FFMA R50, R21, R24, R44 ;  /* 0x0000001815327223 */ /* 0x000fc6000000002c */
[----:B------:R-:W-:Y:S01]  /*2350*/  FFMA R48, R29, R38, R48 ;  /* 0x000000261d307223 */ /* 0x000fe20000000030 */
[----:B----4-:R-:W-:-:S03]  /*2360*/  FFMA R44, R28, R25, R33 ;  /* 0x000000191c2c7223 */ /* 0x010fc60000000021 */
[----:B------:R-:W-:Y:S01]  /*2370*/  FFMA R48, R29, R16, R48 ;  /* 0x000000101d307223 */ /* 0x000fe20000000030 */
[----:B------:R-:W-:-:S03]  /*2380*/  FFMA R44, R25, R24, R44 ;  /* 0x00000018192c7223 */ /* 0x000fc6000000002c */
[----:B------:R-:W-:Y:S01]  /*2390*/  FFMA R48, R29, R20, R48 ;  /* 0x000000141d307223 */ /* 0x000fe20000000030 */
[----:B------:R-:W-:Y:S01]  /*23a0*/  FFMA R44, R25, R38, R44 ;  /* 0x00000026192c7223 */ /* 0x000fe2000000002c */
[----:B------:R-:W-:Y:S02]  /*23b0*/  FMUL R40, R8, R45 ;  /* 0x0000002d08287220 */ /* 0x000fe40000400000 */
[----:B------:R-:W-:Y:S01]  /*23c0*/  FFMA R48, R29, R32, R48 ;  /* 0x000000201d307223 */ /* 0x000fe20000000030 */
[----:B------:R-:W-:-:S03]  /*23d0*/  FFMA R44, R25, R16, R44 ;  /* 0x00000010192c7223 */ /* 0x000fc6000000002c */
[----:B------:R-:W-:Y:S01]  /*23e0*/  FFMA R48, R29, R40, R48 ;  /* 0x000000281d307223 */ /* 0x000fe20000000030 */
[----:B------:R-:W-:-:S03]  /*23f0*/  FFMA R44, R25, R20, R44 ;  /* 0x00000014192c7223 */ /* 0x000fc6000000002c */
[----:B------:R-:W-:Y:S01]  /*2400*/  FFMA R33, R29, R10, R48 ;  /* 0x0000000a1d217223 */ /* 0x000fe20000000030 */
[----:B------:R-:W-:-:S04]  /*2410*/  FFMA R29, R25, R32, R44 ;  /* 0x00000020191d7223 */ /* 0x000fc8000000002c */
[C---:B------:R-:W-:Y:S01]  /*2420*/  FFMA R44, R25.reuse, R40, R29 ;  /* 0x00000028192c7223 */ /* 0x040fe2000000001d */
[C---:B-----5:R-:W-:Y:S01]  /*2430*/  FFMA R46, R28.reuse, R31, R46 ;  /* 0x0000001f1c2e7223 */ /* 0x060fe2000000002e */
[C---:B------:R-:W-:Y:S01]  /*2440*/  FFMA R36, R28.reuse, R13, R36 ;  /* 0x0000000d1c247223 */ /* 0x040fe20000000024 */
[C---:B------:R-:W-:Y:S01]  /*2450*/  FFMA R30, R28.reuse, R11, R30 ;  /* 0x0000000b1c1e7223 */ /* 0x040fe2000000001e */
[----:B------:R-:W-:Y:S01]  /*2460*/  FFMA R25, R25, R10, R44 ;  /* 0x0000000a19197223 */ /* 0x000fe2000000002c */
[C---:B------:R-:W-:Y:S01]  /*2470*/  FFMA R44, R28.reuse, R17, R19 ;  /* 0x000000111c2c7223 */ /* 0x040fe20000000013 */
[----:B------:R-:W-:Y:S01]  /*2480*/  FFMA R18, R28, R9, R18 ;  /* 0x000000091c127223 */ /* 0x000fe20000000012 */
        /* <DEDUP_REMOVED lines=50> */
.L_x_158:
[C---:B------:R-:W-:Y:S01]  /*27b0*/  FMUL R10, |R5|.reuse, 16777216 ;  /* 0x4b800000050a7820 */ /* 0x040fe20000400200 */
[----:B------:R-:W-:-:S04]  /*27c0*/  FSETP.GEU.AND P0, PT, |R5|, 1.175494350822287508e-38, PT ;  /* 0x008000000500780b */ /* 0x000fc80003f0e200 */
        /* <DEDUP_REMOVED lines=11> */
[----:B------:R-:W-:-:S04]  /*2880*/  FSEL R9, R14, R9, !P0 ;  /* 0x000000090e097208 */ /* 0x000fc80004000000 */
[----:B------:R-:W0:Y:S08]  /*2890*/  F2I.U32.TRUNC.NTZ R36, R9 ;  /* 0x0000000900247305 */ /* 0x000e30000020f000 */
[----:B0-----:R-:W0:Y:S01]  /*28a0*/  I2F.U32.RP R13, R36 ;  /* 0x00000024000d7306 */ /* 0x001e220000209000 */
[-C--:B------:R-:W-:Y:S02]  /*28b0*/  IADD3 R21, PT, PT, RZ, -R36.reuse, RZ ;  /* 0x80000024ff157210 */ /* 0x080fe40007ffe0ff */
[----:B------:R-:W-:-:S05]  /*28c0*/  LOP3.LUT R24, RZ, R36, RZ, 0x33, !PT ;  /* 0x00000024ff187212 */ /* 0x000fca00078e33ff */
[----:B0-----:R-:W0:Y:S02]  /*28d0*/  MUFU.RCP R13, R13 ;  /* 0x0000000d000d7308 */ /* 0x001e240000001000 */
[----:B0-----:R-:W-:-:S06]  /*28e0*/  IADD3 R10, PT, PT, R13, 0xffffffe, RZ ;  /* 0x0ffffffe0d0a7810 */ /* 0x001fcc0007ffe0ff */
[----:B------:R0:W1:Y:S02]  /*28f0*/  F2I.FTZ.U32.TRUNC.NTZ R11, R10 ;  /* 0x0000000a000b7305 */ /* 0x000064000021f000 */
[----:B0-----:R-:W-:Y:S02]  /*2900*/  HFMA2 R10, -RZ, RZ, 0, 0 ;  /* 0x00000000ff0a7431 */ /* 0x001fe400000001ff */
[----:B-1----:R-:W-:-:S04]  /*2910*/  IMAD R21, R21, R11, RZ ;  /* 0x0000000b15157224 */ /* 0x002fc800078e02ff */
[----:B------:R-:W-:-:S06]  /*2920*/  IMAD.HI.U32 R21, R11, R21, R10 ;  /* 0x000000150b157227 */ /* 0x000fcc00078e000a */
[----:B------:R-:W-:-:S04]  /*2930*/  IMAD.HI.U32 R7, R21, R3, RZ ;  /* 0x0000000315077227 */ /* 0x000fc800078e00ff */
[----:B------:R-:W-:Y:S01]  /*2940*/  IMAD.HI.U32 R9, R21, R4, RZ ;  /* 0x0000000415097227 */ /* 0x000fe200078e00ff */
[----:B------:R-:W-:-:S03]  /*2950*/  IADD3 R7, PT, PT, -R7, RZ, RZ ;  /* 0x000000ff07077210 */ /* 0x000fc60007ffe1ff */
[----:B------:R-:W-:Y:S01]  /*2960*/  IMAD.HI.U32 R11, R21, R2, RZ ;  /* 0x00000002150b7227 */ /* 0x000fe200078e00ff */
[----:B------:R-:W-:-:S03]  /*2970*/  IADD3 R9, PT, PT, -R9, RZ, RZ ;  /* 0x000000ff09097210 */ /* 0x000fc60007ffe1ff */
[C---:B------:R-:W-:Y:S01]  /*2980*/  IMAD R35, R36.reuse, R7, R3 ;  /* 0x0000000724237224 */ /* 0x040fe200078e0203 */
[----:B------:R-:W-:Y:S01]  /*2990*/  IADD3 R11, PT, PT, -R11, RZ, RZ ;  /* 0x000000ff0b0b7210 */ /* 0x000fe20007ffe1ff */
[C---:B------:R-:W-:Y:S02]  /*29a0*/  IMAD R7, R36.reuse, R9, R4 ;  /* 0x0000000924077224 */ /* 0x040fe400078e0204 */
[CC--:B------:R-:W-:Y:S01]  /*29b0*/  IMAD R9, R36.reuse, R36.reuse, RZ ;  /* 0x0000002424097224 */ /* 0x0c0fe200078e02ff */
[-C--:B------:R-:W-:Y:S01]  /*29c0*/  ISETP.GE.U32.AND P0, PT, R35, R36.reuse, PT ;  /* 0x000000242300720c */ /* 0x080fe20003f06070 */
[----:B------:R-:W-:Y:S01]  /*29d0*/  IMAD R13, R36, R11, R2 ;  /* 0x0000000b240d7224 */ /* 0x000fe200078e0202 */
[-C--:B------:R-:W-:Y:S01]  /*29e0*/  ISETP.GE.U32.AND P1, PT, R7, R36.reuse, PT ;  /* 0x000000240700720c */ /* 0x080fe20003f26070 */
[----:B------:R-:W0:Y:S03]  /*29f0*/  LDC.64 R10, c[0x0][0x398] ;  /* 0x0000e600ff0a7b82 */ /* 0x000e260000000a00 */
[----:B------:R-:W-:-:S07]  /*2a00*/  ISETP.GE.U32.AND P2, PT, R13, R36, PT ;  /* 0x000000240d00720c */ /* 0x000fce0003f46070 */
[C---:B------:R-:W-:Y:S02]  /*2a10*/  @P0 IADD3 R35, PT, PT, -R36.reuse, R35, RZ ;  /* 0x0000002324230210 */ /* 0x040fe40007ffe1ff */
[C---:B------:R-:W-:Y:S02]  /*2a20*/  @P1 IADD3 R7, PT, PT, -R36.reuse, R7, RZ ;  /* 0x0000000724071210 */ /* 0x040fe40007ffe1ff */
[-C--:B------:R-:W-:Y:S02]  /*2a30*/  ISETP.GE.U32.AND P1, PT, R35, R36.reuse, PT ;  /* 0x000000242300720c */ /* 0x080fe40003f26070 */
[----:B------:R-:W-:Y:S02]  /*2a40*/  @P2 IADD3 R13, PT, PT, -R36, R13, RZ ;  /* 0x0000000d240d2210 */ /* 0x000fe40007ffe1ff */
[-C--:B------:R-:W-:Y:S02]  /*2a50*/  ISETP.GE.U32.AND P2, PT, R7, R36.reuse, PT ;  /* 0x000000240700720c */ /* 0x080fe40003f46070 */
[----:B------:R-:W-:-:S02]  /*2a60*/  ISETP.GE.U32.AND P3, PT, R13, R36, PT ;  /* 0x000000240d00720c */ /* 0x000fc40003f66070 */
[----:B------:R-:W-:-:S05]  /*2a70*/  ISETP.NE.U32.AND P0, PT, R36, RZ, PT ;  /* 0x000000ff2400720c */ /* 0x000fca0003f05070 */
[----:B------:R-:W-:-:S04]  /*2a80*/  @P1 IADD3 R35, PT, PT, -R36, R35, RZ ;  /* 0x0000002324231210 */ /* 0x000fc80007ffe1ff */
[C---:B------:R-:W-:Y:S02]  /*2a90*/  @P2 IADD3 R7, PT, PT, -R36.reuse, R7, RZ ;  /* 0x0000000724072210 */ /* 0x040fe40007ffe1ff */
[----:B------:R-:W-:Y:S02]  /*2aa0*/  @P3 IADD3 R13, PT, PT, -R36, R13, RZ ;  /* 0x0000000d240d3210 */ /* 0x000fe40007ffe1ff */
[C---:B------:R-:W-:Y:S02]  /*2ab0*/  SEL R35, R24.reuse, R35, !P0 ;  /* 0x0000002318237207 */ /* 0x040fe40004000000 */
[C---:B------:R-:W-:Y:S02]  /*2ac0*/  SEL R18, R24.reuse, R7, !P0 ;  /* 0x0000000718127207 */ /* 0x040fe40004000000 */
[----:B------:R-:W-:-:S03]  /*2ad0*/  SEL R13, R24, R13, !P0 ;  /* 0x0000000d180d7207 */ /* 0x000fc60004000000 */
[----:B------:R-:W-:-:S04]  /*2ae0*/  IMAD R40, R36, R18, R35 ;  /* 0x0000001224287224 */ /* 0x000fc800078e0223 */
[----:B------:R-:W-:-:S05]  /*2af0*/  IMAD R7, R9, R13, R40 ;  /* 0x0000000d09077224 */ /* 0x000fca00078e0228 */
[----:B------:R-:W-:Y:S01]  /*2b00*/  SHF.L.U32 R17, R7, 0x3, RZ ;  /* 0x0000000307117819 */ /* 0x000fe200000006ff */
[----:B0-----:R-:W-:-:S04]  /*2b10*/  IMAD.WIDE.U32 R6, R6, 0x4, R10 ;  /* 0x0000000406067825 */ /* 0x001fc800078e000a */
[----:B------:R-:W-:Y:S01]  /*2b20*/  IMAD.WIDE.U32 R10, R17, 0x4, R26 ;  /* 0x00000004110a7825 */ /* 0x000fe200078e001a */
[----:B------:R-:W2:Y:S04]  /*2b30*/  LDG.E R49, desc[UR6][R6.64+0x4] ;  /* 0x0000040606317981 */ /* 0x000ea8000c1e1900 */
[----:B------:R-:W2:Y:S01]  /*2b40*/  LDG.E.CONSTANT R38, desc[UR6][R10.64+0x4] ;  /* 0x000004060a267981 */ /* 0x000ea2000c1e9900 */
[----:B------:R-:W-:-:S03]  /*2b50*/  IADD3 R20, PT, PT, R3, 0x1, RZ ;  /* 0x0000000103147810 */ /* 0x000fc60007ffe0ff */
[----:B------:R-:W3:Y:S02]  /*2b60*/  LDG.E.CONSTANT R29, desc[UR6][R10.64+0x18] ;  /* 0x000018060a1d7981 */ /* 0x000ee4000c1e9900 */
[----:B------:R-:W-:Y:S01]  /*2b70*/  IMAD.HI.U32 R16, R21, R20, RZ ;  /* 0x0000001415107227 */ /* 0x000fe200078e00ff */
[----:B------:R-:W-:Y:S01]  /*2b80*/  IADD3 R34, PT, PT, R4, 0x1, RZ ;  /* 0x0000000104227810 */ /* 0x000fe20007ffe0ff */
[----:B------:R-:W4:Y:S03]  /*2b90*/  LDG.E R25, desc[UR6][R6.64+0x10] ;  /* 0x0000100606197981 */ /* 0x000f26000c1e1900 */
[----:B------:R-:W-:Y:S01]  /*2ba0*/  IADD3 R17, PT, PT, -R16, RZ, RZ ;  /* 0x000000ff10117210 */ /* 0x000fe20007ffe1ff */
[----:B------:R-:W4:Y:S04]  /*2bb0*/  LDG.E.CONSTANT R28, desc[UR6][R10.64+0x10] ;  /* 0x000010060a1c7981 */ /* 0x000f28000c1e9900 */
[C---:B------:R-:W-:Y:S01]  /*2bc0*/  IMAD R17, R36.reuse, R17, R20 ;  /* 0x0000001124117224 */ /* 0x040fe200078e0214 */
[----:B------:R-:W5:Y:S04]  /*2bd0*/  LDG.E R51, desc[UR6][R6.64] ;  /* 0x0000000606337981 */ /* 0x000f68000c1e1900 */
[-C--:B------:R-:W-:Y:S01]  /*2be0*/  ISETP.GE.U32.AND P1, PT, R17, R36.reuse, PT ;  /* 0x000000241100720c */ /* 0x080fe20003f26070 */
[----:B------:R-:W3:Y:S04]  /*2bf0*/  LDG.E R20, desc[UR6][R6.64+0x18] ;  /* 0x0000180606147981 */ /* 0x000ee8000c1e1900 */
[----:B------:R-:W5:Y:S04]  /*2c00*/  LDG.E.CONSTANT R44, desc[UR6][R10.64] ;  /* 0x000000060a2c7981 */ /* 0x000f68000c1e9900 */
[----:B------:R-:W5:Y:S04]  /*2c10*/  LDG.E R47, desc[UR6][R6.64+0x8] ;  /* 0x00000806062f7981 */ /* 0x000f68000c1e1900 */
[----:B------:R-:W-:Y:S01]  /*2c20*/  @P1 IADD3 R17, PT, PT, -R36, R17, RZ ;  /* 0x0000001124111210 */ /* 0x000fe20007ffe1ff */
[----:B------:R-:W5:Y:S03]  /*2c30*/  LDG.E.CONSTANT R30, desc[UR6][R10.64+0x8] ;  /* 0x000008060a1e7981 */ /* 0x000f66000c1e9900 */
[----:B------:R-:W-:Y:S01]  /*2c40*/  ISETP.GE.U32.AND P1, PT, R17, R36, PT ;  /* 0x000000241100720c */ /* 0x000fe20003f26070 */
[----:B------:R-:W5:Y:S01]  /*2c50*/  LDG.E R45, desc[UR6][R6.64+0xc] ;  /* 0x00000c06062d7981 */ /* 0x000f62000c1e1900 */
[----:B------:R-:W-:-:S03]  /*2c60*/  IMAD.HI.U32 R16, R21, R34, RZ ;  /* 0x0000002215107227 */ /* 0x000fc600078e00ff */
[----:B------:R-:W5:Y:S04]  /*2c70*/  LDG.E.CONSTANT R52, desc[UR6][R10.64+0xc] ;  /* 0x00000c060a347981 */ /* 0x000f68000c1e9900 */
[----:B------:R-:W5:Y:S04]  /*2c80*/  LDG.E.CONSTANT R32, desc[UR6][R10.64+0x1c] ;  /* 0x00001c060a207981 */ /* 0x000f68000c1e9900 */
[----:B------:R-:W-:Y:S01]  /*2c90*/  @P1 IADD3 R17, PT, PT, -R36, R17, RZ ;  /* 0x0000001124111210 */ /* 0x000fe20007ffe1ff */
[----:B------:R-:W5:Y:S03]  /*2ca0*/  LDG.E R33, desc[UR6][R6.64+0x1c] ;  /* 0x00001c0606217981 */ /* 0x000f66000c1e1900 */
[----:B------:R-:W-:Y:S01]  /*2cb0*/  SEL R17, R24, R17, !P0 ;  /* 0x0000001118117207 */ /* 0x000fe20004000000 */
[----:B------:R0:W5:Y:S04]  /*2cc0*/  LDG.E.CONSTANT R50, desc[UR6][R10.64+0x14] ;  /* 0x000014060a327981 */ /* 0x000168000c1e9900 */
[----:B------:R-:W5:Y:S01]  /*2cd0*/  LDG.E R53, desc[UR6][R6.64+0x14] ;  /* 0x0000140606357981 */ /* 0x000f62000c1e1900 */
[----:B------:R-:W-:Y:S01]  /*2ce0*/  IMAD R18, R36, R18, R17 ;  /* 0x0000001224127224 */ /* 0x000fe200078e0211 */
[----:B------:R-:W-:Y:S01]  /*2cf0*/  IADD3 R43, PT, PT, -R16, RZ, RZ ;  /* 0x000000ff102b7210 */ /* 0x000fe20007ffe1ff */
[----:B------:R-:W-:Y:S01]  /*2d00*/  FADD R37, -R23, 1 ;  /* 0x3f80000017257421 */ /* 0x000fe20000000100 */
[----:B------:R-:W-:Y:S01]  /*2d10*/  FADD R42, -R22, 1 ;  /* 0x3f800000162a7421 */ /* 0x000fe20000000100 */
[----:B0-----:R-:W-:-:S02]  /*2d20*/  IMAD R10, R9, R13, R18 ;  /* 0x0000000d090a7224 */ /* 0x001fc400078e0212 */
[----:B------:R-:W-:Y:S02]  /*2d30*/  IMAD R43, R36, R43, R34 ;  /* 0x0000002b242b7224 */ /* 0x000fe400078e0222 */
[----:B------:R-:W-:Y:S01]  /*2d40*/  FADD R34, -R8, 1 ;  /* 0x3f80000008227421 */ /* 0x000fe20000000100 */
[----:B------:R-:W-:Y:S01]  /*2d50*/  FMUL R19, R37, R42 ;  /* 0x0000002a25137220 */ /* 0x000fe20000400000 */
[----:B------:R-:W-:-:S03]  /*2d60*/  SHF.L.U32 R11, R10, 0x3, RZ ;  /* 0x000000030a0b7819 */ /* 0x000fc600000006ff */
[----:B------:R-:W-:Y:S02]  /*2d70*/  FMUL R16, R19, R34 ;  /* 0x0000002213107220 */ /* 0x000fe40000400000 */
[----:B------:R-:W-:-:S05]  /*2d80*/  IMAD.WIDE.U32 R10, R11, 0x4, R26 ;  /* 0x000000040b0a7825 */ /* 0x000fca00078e001a */
[----:B------:R-:W5:Y:S01]  /*2d90*/  LDG.E.CONSTANT R31, desc[UR6][R10.64+0xc] ;  /* 0x00000c060a1f7981 */ /* 0x000f62000c1e9900 */
[----:B------:R-:W-:Y:S02]  /*2da0*/  ISETP.GE.U32.AND P1, PT, R43, R36, PT ;  /* 0x000000242b00720c */ /* 0x000fe40003f26070 */
[----:B------:R-:W-:Y:S01]  /*2db0*/  IADD3 R48, PT, PT, R2, 0x1, RZ ;  /* 0x0000000102307810 */ /* 0x000fe20007ffe0ff */
[----:B------:R-:W5:Y:S04]  /*2dc0*/  LDG.E.CONSTANT R41, desc[UR6][R10.64] ;  /* 0x000000060a297981 */ /* 0x000f68000c1e9900 */
[----:B------:R-:W5:Y:S01]  /*2dd0*/  LDG.E.CONSTANT R46, desc[UR6][R10.64+0x4] ;  /* 0x000004060a2e7981 */ /* 0x000f62000c1e9900 */
[----:B--2---:R-:W-:-:S03]  /*2de0*/  FFMA R49, R38, R16, R49 ;  /* 0x0000001026317223 */ /* 0x004fc60000000031 */
[----:B------:R-:W2:Y:S02]  /*2df0*/  LDG.E.CONSTANT R38, desc[UR6][R10.64+0x8] ;  /* 0x000008060a267981 */ /* 0x000ea4000c1e9900 */
[----:B------:R-:W-:-:S04]  /*2e00*/  @P1 IADD3 R43, PT, PT, -R36, R43, RZ ;  /* 0x0000002b242b1210 */ /* 0x000fc80007ffe1ff */
[----:B------:R-:W-:Y:S01]  /*2e10*/  ISETP.GE.U32.AND P1, PT, R43, R36, PT ;  /* 0x000000242b00720c */ /* 0x000fe20003f26070 */
[----:B------:R-:W-:-:S04]  /*2e20*/  IMAD.HI.U32 R21, R21, R48, RZ ;  /* 0x0000003015157227 */ /* 0x000fc800078e00ff */
[----:B----4-:R-:W-:-:S08]  /*2e30*/  FFMA R25, R28, R16, R25 ;  /* 0x000000101c197223 */ /* 0x010fd00000000019 */
[----:B------:R-:W-:Y:S01]  /*2e40*/  @P1 IADD3 R43, PT, PT, -R36, R43, RZ ;  /* 0x0000002b242b1210 */ /* 0x000fe20007ffe1ff */
[----:B---3--:R-:W-:-:S03]  /*2e50*/  FFMA R29, R29, R16, R20 ;  /* 0x000000101d1d7223 */ /* 0x008fc60000000014 */
[----:B------:R-:W-:Y:S01]  /*2e60*/  SEL R20, R24, R43, !P0 ;  /* 0x0000002b18147207 */ /* 0x000fe20004000000 */
[----:B-----5:R-:W-:Y:S02]  /*2e70*/  FFMA R51, R44, R16, R51 ;  /* 0x000000102c337223 */ /* 0x020fe40000000033 */
[----:B------:R-:W3:Y:S02]  /*2e80*/  LDG.E.CONSTANT R44, desc[UR6][R10.64+0x18] ;  /* 0x000018060a2c7981 */ /* 0x000ee4000c1e9900 */
[----:B------:R-:W-:Y:S02]  /*2e90*/  IMAD R28, R36, R20, R35 ;  /* 0x00000014241c7224 */ /* 0x000fe400078e0223 */
[-C--:B------:R-:W-:Y:S02]  /*2ea0*/  FFMA R47, R30, R16.reuse, R47 ;  /* 0x000000101e2f7223 */ /* 0x080fe4000000002f */
[----:B------:R-:W4:Y:S01]  /*2eb0*/  LDG.E.CONSTANT R30, desc[UR6][R10.64+0x10] ;  /* 0x000010060a1e7981 */ /* 0x000f22000c1e9900 */
[----:B------:R-:W-:-:S03]  /*2ec0*/  FFMA R52, R52, R16, R45 ;  /* 0x0000001034347223 */ /* 0x000fc6000000002d */
[----:B------:R-:W5:Y:S01]  /*2ed0*/  LDG.E.CONSTANT R45, desc[UR6][R10.64+0x14] ;  /* 0x000014060a2d7981 */ /* 0x000f62000c1e9900 */
[----:B------:R-:W-:-:S03]  /*2ee0*/  FFMA R32, R32, R16, R33 ;  /* 0x0000001020207223 */ /* 0x000fc60000000021 */
[----:B------:R0:W5:Y:S01]  /*2ef0*/  LDG.E.CONSTANT R33, desc[UR6][R10.64+0x1c] ;  /* 0x00001c060a217981 */ /* 0x000162000c1e9900 */
[----:B------:R-:W-:Y:S01]  /*2f00*/  IADD3 R35, PT, PT, -R21, RZ, RZ ;  /* 0x000000ff15237210 */ /* 0x000fe20007ffe1ff */
[----:B------:R-:W-:Y:S01]  /*2f10*/  FFMA R50, R50, R16, R53 ;  /* 0x0000001032327223 */ /* 0x000fe20000000035 */
[----:B------:R-:W-:-:S05]  /*2f20*/  IMAD R16, R9, R13, R28 ;  /* 0x0000000d09107224 */ /* 0x000fca00078e021c */
[----:B------:R-:W-:Y:S01]  /*2f30*/  SHF.L.U32 R21, R16, 0x3, RZ ;  /* 0x0000000310157819 */ /* 0x000fe200000006ff */
[----:B------:R-:W-:-:S04]  /*2f40*/  IMAD R20, R36, R20, R17 ;  /* 0x0000001424147224 */ /* 0x000fc800078e0211 */
[----:B------:R-:W-:-:S04]  /*2f50*/  IMAD.WIDE.U32 R16, R21, 0x4, R26 ;  /* 0x0000000415107825 */ /* 0x000fc800078e001a */
[----:B------:R-:W-:Y:S01]  /*2f60*/  FMUL R21, R23, R42 ;  /* 0x0000002a17157220 */ /* 0x000fe20000400000 */
[----:B------:R-:W-:Y:S01]  /*2f70*/  IMAD R35, R36, R35, R48 ;  /* 0x0000002324237224 */ /* 0x000fe200078e0230 */
[----:B------:R-:W5:Y:S02]  /*2f80*/  LDG.E.CONSTANT R43, desc[UR6][R16.64+0x4] ;  /* 0x00000406102b7981 */ /* 0x000f64000c1e9900 */
[----:B0-----:R-:W-:Y:S02]  /*2f90*/  FMUL R10, R21, R34 ;  /* 0x00000022150a7220 */ /* 0x001fe40000400000 */
[----:B------:R-:W5:Y:S02]  /*2fa0*/  LDG.E.CONSTANT R48, desc[UR6][R16.64] ;  /* 0x0000000610307981 */ /* 0x000f64000c1e9900 */
[-C--:B------:R-:W-:Y:S02]  /*2fb0*/  FFMA R52, R31, R10.reuse, R52 ;  /* 0x0000000a1f347223 */ /* 0x080fe40000000034 */
[----:B------:R-:W5:Y:S01]  /*2fc0*/  LDG.E.CONSTANT R31, desc[UR6][R16.64+0x8] ;  /* 0x00000806101f7981 */ /* 0x000f62000c1e9900 */
[----:B--2---:R-:W-:-:S03]  /*2fd0*/  FFMA R47, R38, R10, R47 ;  /* 0x0000000a262f7223 */ /* 0x004fc6000000002f */
[----:B------:R-:W2:Y:S01]  /*2fe0*/  LDG.E.CONSTANT R38, desc[UR6][R16.64+0x10] ;  /* 0x0000100610267981 */ /* 0x000ea2000c1e9900 */
[----:B------:R-:W-:-:S13]  /*2ff0*/  ISETP.GE.U32.AND P1, PT, R35, R36, PT ;  /* 0x000000242300720c */ /* 0x000fda0003f26070 */
[----:B------:R-:W-:-:S04]  /*3000*/  @P1 IADD3 R35, PT, PT, -R36, R35, RZ ;  /* 0x0000002324231210 */ /* 0x000fc80007ffe1ff */
[----:B------:R-:W-:Y:S01]  /*3010*/  ISETP.GE.U32.AND P1, PT, R35, R36, PT ;  /* 0x000000242300720c */ /* 0x000fe20003f26070 */
[-C--:B------:R-:W-:Y:S01]  /*3020*/  FFMA R51, R41, R10.reuse, R51 ;  /* 0x0000000a29337223 */ /* 0x080fe20000000033 */
[-C--:B------:R-:W-:Y:S01]  /*3030*/  FFMA R49, R46, R10.reuse, R49 ;  /* 0x0000000a2e317223 */ /* 0x080fe20000000031 */
[----:B------:R-:W2:Y:S01]  /*3040*/  LDG.E.CONSTANT R41, desc[UR6][R16.64+0xc] ;  /* 0x00000c0610297981 */ /* 0x000ea2000c1e9900 */
[----:B---3--:R-:W-:-:S09]  /*3050*/  FFMA R29, R44, R10, R29 ;  /* 0x0000000a2c1d7223 */ /* 0x008fd2000000001d */
[----:B------:R-:W-:Y:S01]  /*3060*/  @P1 IADD3 R35, PT, PT, -R36, R35, RZ ;  /* 0x0000002324231210 */ /* 0x000fe20007ffe1ff */
[----:B----4-:R-:W-:-:S03]  /*3070*/  FFMA R25, R30, R10, R25 ;  /* 0x0000000a1e197223 */ /* 0x010fc60000000019 */
[----:B------:R-:W-:Y:S01]  /*3080*/  SEL R24, R24, R35, !P0 ;  /* 0x0000002318187207 */ /* 0x000fe20004000000 */
[----:B------:R-:W3:Y:S01]  /*3090*/  LDG.E.CONSTANT R30, desc[UR6][R16.64+0x18] ;  /* 0x00001806101e7981 */ /* 0x000ee2000c1e9900 */
[-C--:B-----5:R-:W-:Y:S01]  /*30a0*/  FFMA R50, R45, R10.reuse, R50 ;  /* 0x0000000a2d327223 */ /* 0x0a0fe20000000032 */
[----:B------:R-:W-:Y:S01]  /*30b0*/  FFMA R32, R33, R10, R32 ;  /* 0x0000000a21207223 */ /* 0x000fe20000000020 */
[----:B------:R-:W-:Y:S01]  /*30c0*/  IMAD R10, R9, R13, R20 ;  /* 0x0000000d090a7224 */ /* 0x000fe200078e0214 */
[----:B------:R-:W4:Y:S01]  /*30d0*/  LDG.E.CONSTANT R33, desc[UR6][R16.64+0x1c] ;  /* 0x00001c0610217981 */ /* 0x000f22000c1e9900 */
[----:B------:R-:W-:-:S03]  /*30e0*/  FMUL R13, R22, R37 ;  /* 0x00000025160d7220 */ /* 0x000fc60000400000 */
[----:B------:R-:W-:Y:S01]  /*30f0*/  SHF.L.U32 R11, R10, 0x3, RZ ;  /* 0x000000030a0b7819 */ /* 0x000fe200000006ff */
[----:B------:R-:W-:Y:S01]  /*3100*/  IMAD R40, R9, R24, R40 ;  /* 0x0000001809287224 */ /* 0x000fe200078e0228 */
[----:B------:R0:W5:Y:S01]  /*3110*/  LDG.E.CONSTANT R45, desc[UR6][R16.64+0x14] ;  /* 0x00001406102d7981 */ /* 0x000162000c1e9900 */
[----:B------:R-:W-:Y:S02]  /*3120*/  FMUL R35, R13, R34 ;  /* 0x000000220d237220 */ /* 0x000fe40000400000 */
[----:B------:R-:W-:-:S05]  /*3130*/  IMAD.WIDE.U32 R10, R11, 0x4, R26 ;  /* 0x000000040b0a7825 */ /* 0x000fca00078e001a */
[----:B------:R-:W5:Y:S01]  /*3140*/  LDG.E.CONSTANT R36, desc[UR6][R10.64+0xc] ;  /* 0x00000c060a247981 */ /* 0x000f62000c1e9900 */
[----:B0-----:R-:W-:-:S03]  /*3150*/  SHF.L.U32 R17, R40, 0x3, RZ ;  /* 0x0000000328117819 */ /* 0x001fc600000006ff */
[----:B------:R-:W5:Y:S01]  /*3160*/  LDG.E.CONSTANT R44, desc[UR6][R10.64+0x8] ;  /* 0x000008060a2c7981 */ /* 0x000f62000c1e9900 */
[-C--:B------:R-:W-:Y:S01]  /*3170*/  FFMA R49, R43, R35.reuse, R49 ;  /* 0x000000232b317223 */ /* 0x080fe20000000031 */
[----:B------:R-:W-:Y:S02]  /*3180*/  IMAD.WIDE.U32 R16, R17, 0x4, R26 ;  /* 0x0000000411107825 */ /* 0x000fe400078e001a */
[----:B------:R-:W5:Y:S02]  /*3190*/  LDG.E.CONSTANT R43, desc[UR6][R10.64+0x10] ;  /* 0x000010060a2b7981 */ /* 0x000f64000c1e9900 */
[-C--:B------:R-:W-:Y:S02]  /*31a0*/  FFMA R48, R48, R35.reuse, R51 ;  /* 0x0000002330307223 */ /* 0x080fe40000000033 */
[----:B------:R-:W5:Y:S04]  /*31b0*/  LDG.E.CONSTANT R51, desc[UR6][R10.64] ;  /* 0x000000060a337981 */ /* 0x000f68000c1e9900 */
[----:B------:R-:W5:Y:S01]  /*31c0*/  LDG.E.CONSTANT R46, desc[UR6][R10.64+0x4] ;  /* 0x000004060a2e7981 */ /* 0x000f62000c1e9900 */
[----:B------:R-:W-:-:S03]  /*31d0*/  FFMA R47, R31, R35, R47 ;  /* 0x000000231f2f7223 */ /* 0x000fc6000000002f */
[----:B------:R-:W5:Y:S04]  /*31e0*/  LDG.E.CONSTANT R40, desc[UR6][R10.64+0x14] ;  /* 0x000014060a287981 */ /* 0x000f68000c1e9900 */
[----:B------:R-:W5:Y:S01]  /*31f0*/  LDG.E.CONSTANT R31, desc[UR6][R16.64+0x8] ;  /* 0x00000806101f7981 */ /* 0x000f62000c1e9900 */
[----:B------:R-:W-:-:S03]  /*3200*/  IMAD R18, R9, R24, R18 ;  /* 0x0000001809127224 */ /* 0x000fc600078e0212 */
[----:B------:R-:W5:Y:S01]  /*3210*/  LDG.E.CONSTANT R53, desc[UR6][R10.64+0x1c] ;  /* 0x00001c060a357981 */ /* 0x000f62000c1e9900 */
[----:B--2---:R-:W-:-:S03]  /*3220*/  FFMA R38, R38, R35, R25 ;  /* 0x0000002326267223 */ /* 0x004fc60000000019 */
[----:B------:R-:W2:Y:S01]  /*3230*/  LDG.E.CONSTANT R25, desc[UR6][R16.64] ;  /* 0x0000000610197981 */ /* 0x000ea2000c1e9900 */
[----:B------:R-:W-:Y:S01]  /*3240*/  SHF.L.U32 R18, R18, 0x3, RZ ;  /* 0x0000000312127819 */ /* 0x000fe200000006ff */
[-C--:B------:R-:W-:Y:S02]  /*3250*/  FFMA R41, R41, R35.reuse, R52 ;  /* 0x0000002329297223 */ /* 0x080fe40000000034 */
[----:B------:R0:W2:Y:S01]  /*3260*/  LDG.E.CONSTANT R52, desc[UR6][R10.64+0x18] ;  /* 0x000018060a347981 */ /* 0x0000a2000c1e9900 */
[----:B---3--:R-:W-:-:S03]  /*3270*/  FFMA R29, R30, R35, R29 ;  /* 0x000000231e1d7223 */ /* 0x008fc6000000001d */
[----:B------:R-:W3:Y:S01]  /*3280*/  LDG.E.CONSTANT R30, desc[UR6][R16.64+0x4] ;  /* 0x00000406101e7981 */ /* 0x000ee2000c1e9900 */
[-C--:B----4-:R-:W-:Y:S01]  /*3290*/  FFMA R32, R33, R35.reuse, R32 ;  /* 0x0000002321207223 */ /* 0x090fe20000000020 */
[----:B------:R-:W-:Y:S01]  /*32a0*/  FMUL R33, R23, R22 ;  /* 0x0000001617217220 */ /* 0x000fe20000400000 */
[----:B-----5:R-:W-:-:S03]  /*32b0*/  FFMA R45, R45, R35, R50 ;  /* 0x000000232d2d7223 */ /* 0x020fc60000000032 */
[----:B------:R-:W-:Y:S01]  /*32c0*/  FMUL R35, R34, R33 ;  /* 0x0000002122237220 */ /* 0x000fe20000400000 */
[----:B------:R-:W4:Y:S03]  /*32d0*/  LDG.E.CONSTANT R50, desc[UR6][R16.64+0x10] ;  /* 0x0000100610327981 */ /* 0x000f26000c1e9900 */
[-C--:B------:R-:W-:Y:S02]  /*32e0*/  FFMA R36, R36, R35.reuse, R41 ;  /* 0x0000002324247223 */ /* 0x080fe40000000029 */
[----:B------:R-:W5:Y:S01]  /*32f0*/  LDG.E.CONSTANT R41, desc[UR6][R16.64+0xc] ;  /* 0x00000c0610297981 */ /* 0x000f62000c1e9900 */
[----:B------:R-:W-:-:S03]  /*3300*/  FFMA R44, R44, R35, R47 ;  /* 0x000000232c2c7223 */ /* 0x000fc6000000002f */
[----:B------:R-:W5:Y:S01]  /*3310*/  LDG.E.CONSTANT R47, desc[UR6][R16.64+0x14] ;  /* 0x00001406102f7981 */ /* 0x000f62000c1e9900 */
[----:B------:R-:W-:Y:S01]  /*3320*/  FFMA R43, R43, R35, R38 ;  /* 0x000000232b2b7223 */ /* 0x000fe20000000026 */
[----:B------:R-:W-:Y:S01]  /*3330*/  FMUL R38, R8, R19 ;  /* 0x0000001308267220 */ /* 0x000fe20000400000 */
[----:B------:R-:W-:-:S04]  /*3340*/  IMAD.WIDE.U32 R18, R18, 0x4, R26 ;  /* 0x0000000412127825 */ /* 0x000fc800078e001a */
[-C--:B------:R-:W-:Y:S02]  /*3350*/  FFMA R48, R51, R35.reuse, R48 ;  /* 0x0000002333307223 */ /* 0x080fe40000000030 */
        /* <DEDUP_REMOVED lines=8> */
[----:B------:R-:W5:Y:S01]  /*33e0*/  LDG.E.CONSTANT R16, desc[UR6][R18.64+0x8] ;  /* 0x0000080612107981 */ /* 0x000f62000c1e9900 */
[----:B--2---:R-:W-:-:S03]  /*33f0*/  FFMA R25, R25, R38, R48 ;  /* 0x0000002619197223 */ /* 0x004fc60000000030 */
[----:B------:R-:W2:Y:S01]  /*3400*/  LDG.E.CONSTANT R48, desc[UR6][R18.64] ;  /* 0x0000000612307981 */ /* 0x000ea2000c1e9900 */
[CC--:B------:R-:W-:Y:S02]  /*3410*/  IMAD R28, R9.reuse, R24.reuse, R28 ;  /* 0x00000018091c7224 */ /* 0x0c0fe400078e021c */
[----:B------:R-:W-:Y:S02]  /*3420*/  IMAD R9, R9, R24, R20 ;  /* 0x0000001809097224 */ /* 0x000fe400078e0214 */
[----:B------:R-:W-:Y:S01]  /*3430*/  FFMA R32, R53, R35, R32 ;  /* 0x0000002335207223 */ /* 0x000fe20000000020 */
[----:B------:R-:W2:Y:S01]  /*3440*/  LDG.E.CONSTANT R20, desc[UR6][R18.64+0x14] ;  /* 0x0000140612147981 */ /* 0x000ea2000c1e9900 */
[----:B0-----:R-:W-:-:S03]  /*3450*/  SHF.L.U32 R11, R28, 0x3, RZ ;  /* 0x000000031c0b7819 */ /* 0x001fc600000006ff */
[----:B------:R-:W2:Y:S02]  /*3460*/  LDG.E.CONSTANT R24, desc[UR6][R18.64+0x18] ;  /* 0x0000180612187981 */ /* 0x000ea4000c1e9900 */
[----:B------:R-:W-:-:S04]  /*3470*/  IMAD.WIDE.U32 R10, R11, 0x4, R26 ;  /* 0x000000040b0a7825 */ /* 0x000fc800078e001a */
[----:B------:R-:W-:Y:S01]  /*3480*/  FMUL R21, R8, R21 ;  /* 0x0000001508157220 */ /* 0x000fe20000400000 */
[----:B------:R-:W2:Y:S01]  /*3490*/  LDG.E.CONSTANT R28, desc[UR6][R10.64+0x14] ;  /* 0x000014060a1c7981 */ /* 0x000ea2000c1e9900 */
[----:B------:R-:W-:-:S03]  /*34a0*/  FFMA R29, R52, R35, R29 ;  /* 0x00000023341d7223 */ /* 0x000fc6000000001d */
[----:B------:R-:W2:Y:S01]  /*34b0*/  LDG.E.CONSTANT R35, desc[UR6][R10.64+0xc] ;  /* 0x00000c060a237981 */ /* 0x000ea2000c1e9900 */
[-C--:B---3--:R-:W-:Y:S01]  /*34c0*/  FFMA R30, R30, R38.reuse, R49 ;  /* 0x000000261e1e7223 */ /* 0x088fe20000000031 */
[----:B------:R-:W-:Y:S02]  /*34d0*/  SHF.L.U32 R49, R9, 0x3, RZ ;  /* 0x0000000309317819 */ /* 0x000fe400000006ff */
[----:B------:R-:W3:Y:S01]  /*34e0*/  LDG.E.CONSTANT R9, desc[UR6][R10.64+0x18] ;  /* 0x000018060a097981 */ /* 0x000ee2000c1e9900 */
[----:B----4-:R-:W-:-:S03]  /*34f0*/  FFMA R50, R50, R38, R43 ;  /* 0x0000002632327223 */ /* 0x010fc6000000002b */
[----:B------:R-:W4:Y:S01]  /*3500*/  LDG.E.CONSTANT R43, desc[UR6][R10.64] ;  /* 0x000000060a2b7981 */ /* 0x000f22000c1e9900 */
[----:B-----5:R-:W-:-:S03]  /*3510*/  FFMA R41, R41, R38, R36 ;  /* 0x0000002629297223 */ /* 0x020fc60000000024 */
[----:B------:R0:W5:Y:S01]  /*3520*/  LDG.E.CONSTANT R36, desc[UR6][R18.64+0x1c] ;  /* 0x00001c0612247981 */ /* 0x000162000c1e9900 */
[----:B------:R-:W-:-:S03]  /*3530*/  FFMA R47, R47, R38, R40 ;  /* 0x000000262f2f7223 */ /* 0x000fc60000000028 */
[----:B------:R-:W5:Y:S01]  /*3540*/  LDG.E.CONSTANT R40, desc[UR6][R10.64+0x4] ;  /* 0x000004060a287981 */ /* 0x000f62000c1e9900 */
[-C--:B------:R-:W-:Y:S01]  /*3550*/  FFMA R51, R51, R38.reuse, R32 ;  /* 0x0000002633337223 */ /* 0x080fe20000000020 */
[----:B0-----:R-:W-:Y:S02]  /*3560*/  IMAD.WIDE.U32 R18, R49, 0x4, R26 ;  /* 0x0000000431127825 */ /* 0x001fe400078e001a */
[----:B------:R-:W5:Y:S02]  /*3570*/  LDG.E.CONSTANT R32, desc[UR6][R10.64+0x10] ;  /* 0x000010060a207981 */ /* 0x000f64000c1e9900 */
[----:B------:R-:W-:Y:S02]  /*3580*/  FFMA R29, R46, R38, R29 ;  /* 0x000000262e1d7223 */ /* 0x000fe4000000001d */
[----:B------:R-:W5:Y:S04]  /*3590*/  LDG.E.CONSTANT R38, desc[UR6][R10.64+0x8] ;  /* 0x000008060a267981 */ /* 0x000f68000c1e9900 */
[----:B------:R-:W5:Y:S01]  /*35a0*/  LDG.E.CONSTANT R46, desc[UR6][R10.64+0x1c] ;  /* 0x00001c060a2e7981 */ /* 0x000f62000c1e9900 */
[-C--:B------:R-:W-:Y:S01]  /*35b0*/  FFMA R49, R45, R21.reuse, R50 ;  /* 0x000000152d317223 */ /* 0x080fe20000000032 */
[----:B------:R-:W-:-:S02]  /*35c0*/  FFMA R44, R44, R21, R41 ;  /* 0x000000152c2c7223 */ /* 0x000fc40000000029 */
        /* <DEDUP_REMOVED lines=8> */
[----:B------:R-:W5:Y:S01]  /*3650*/  LDG.E.CONSTANT R50, desc[UR6][R18.64+0x1c] ;  /* 0x00001c0612327981 */ /* 0x000f62000c1e9900 */
[----:B--2---:R-:W-:-:S03]  /*3660*/  FFMA R48, R48, R21, R25 ;  /* 0x0000001530307223 */ /* 0x004fc60000000019 */
[----:B------:R-:W2:Y:S01]  /*3670*/  LDG.E.CONSTANT R25, desc[UR6][R18.64+0x4] ;  /* 0x0000040612197981 */ /* 0x000ea2000c1e9900 */
[----:B------:R-:W-:Y:S01]  /*3680*/  FMUL R13, R8, R13 ;  /* 0x0000000d080d7220 */ /* 0x000fe20000400000 */
[-C--:B------:R-:W-:Y:S01]  /*3690*/  FFMA R47, R20, R21.reuse, R47 ;  /* 0x00000015142f7223 */ /* 0x080fe2000000002f */
[----:B------:R-:W-:Y:S01]  /*36a0*/  FFMA R24, R24, R21, R29 ;  /* 0x0000001518187223 */ /* 0x000fe2000000001d */
[----:B------:R-:W-:Y:S02]  /*36b0*/  FMUL R33, R8, R33 ;  /* 0x0000002108217220 */ /* 0x000fe40000400000 */
[-C--:B------:R-:W-:Y:S01]  /*36c0*/  FFMA R28, R28, R13.reuse, R47 ;  /* 0x0000000d1c1c7223 */ /* 0x080fe2000000002f */
[-C--:B------:R-:W-:Y:S01]  /*36d0*/  FFMA R44, R35, R13.reuse, R44 ;  /* 0x0000000d232c7223 */ /* 0x080fe2000000002c */
[-C--:B---3--:R-:W-:Y:S01]  /*36e0*/  FFMA R9, R9, R13.reuse, R24 ;  /* 0x0000000d09097223 */ /* 0x088fe20000000018 */
[----:B----4-:R-:W-:Y:S01]  /*36f0*/  FFMA R43, R43, R13, R48 ;  /* 0x0000000d2b2b7223 */ /* 0x010fe20000000030 */
[----:B-----5:R-:W-:Y:S01]  /*3700*/  FFMA R51, R36, R21, R51 ;  /* 0x0000001524337223 */ /* 0x020fe20000000033 */
        /* <DEDUP_REMOVED lines=11> */
[----:B------:R0:W-:Y:S04]  /*37c0*/  STG.E desc[UR6][R6.64], R43 ;  /* 0x0000002b06007986 */ /* 0x0001e8000c101906 */
[----:B------:R0:W-:Y:S04]  /*37d0*/  STG.E desc[UR6][R6.64+0x8], R31 ;  /* 0x0000081f06007986 */ /* 0x0001e8000c101906 */
[----:B------:R0:W-:Y:S04]  /*37e0*/  STG.E desc[UR6][R6.64+0xc], R45 ;  /* 0x00000c2d06007986 */ /* 0x0001e8000c101906 */
[----:B------:R0:W-:Y:S04]  /*37f0*/  STG.E desc[UR6][R6.64+0x10], R41 ;  /* 0x0000102906007986 */ /* 0x0001e8000c101906 */
[----:B------:R0:W-:Y:S04]  /*3800*/  STG.E desc[UR6][R6.64+0x14], R11 ;  /* 0x0000140b06007986 */ /* 0x0001e8000c101906 */
[----:B------:R0:W-:Y:S04]  /*3810*/  STG.E desc[UR6][R6.64+0x18], R9 ;  /* 0x0000180906007986 */ /* 0x0001e8000c101906 */
[----:B------:R0:W-:Y:S01]  /*3820*/  STG.E desc[UR6][R6.64+0x1c], R51 ;  /* 0x00001c3306007986 */ /* 0x0001e2000c101906 */
[----:B--2---:R-:W-:-:S05]  /*3830*/  FFMA R25, R25, R33, R40 ;  /* 0x0000002119197223 */ /* 0x004fca0000000028 */
[----:B------:R0:W-:Y:S02]  /*3840*/  STG.E desc[UR6][R6.64+0x4], R25 ;  /* 0x0000041906007986 */ /* 0x0001e4000c101906 */
.L_x_168:
[----:B------:R-:W3:Y:S02]  /*3850*/  LDCU.U8 UR4, c[0x0][0x3b4] ;  /* 0x00007680ff0477ac */ /* 0x000ee40008000000 */
[----:B---3--:R-:W-:-:S06]  /*3860*/  UPRMT UR4, UR4, 0x8880, URZ ;  /* 0x0000888004047896 */ /* 0x008fcc00080000ff */
[----:B------:R-:W-:-:S13]  /*3870*/  ISETP.NE.AND P0, PT, RZ, UR4, PT ;  /* 0x00000004ff007c0c */ /* 0x000fda000bf05270 */
[----:B------:R-:W-:Y:S05]  /*3880*/  @!P0 EXIT ;  /* 0x000000000000894d */ /* 0x000fea0003800000 */
[----:B012---:R-:W-:Y:S01]  /*3890*/  IMAD R9, R0, 0x18, RZ ;  /* 0x0000001800097824 */ /* 0x007fe200078e02ff */
[----:B------:R-:W-:Y:S06]  /*38a0*/  BRA.U !UP0, `(.L_x_169) ;  /* 0x0000004908847547 */ /* 0x000fec000b800000 */
[----:B------:R-:W-:-:S09]  /*38b0*/  UISETP.NE.AND UP0, UPT, UR5, URZ, UPT ;  /* 0x000000ff0500728c */ /* 0x000fd2000bf05270 */
[----:B------:R-:W-:Y:S05]  /*38c0*/  BRA.U UP0, `(.L_x_170) ;  /* 0x0000003d00c87547 */ /* 0x000fea000b800000 */
[----:B------:R-:W0:Y:S01]  /*38d0*/  I2F.U32.RP R0, R15 ;  /* 0x0000000f00007306 */ /* 0x000e220000209000 */
[----:B------:R-:W-:Y:S01]  /*38e0*/  ISETP.NE.AND P1, PT, R15, RZ, PT ;  /* 0x000000ff0f00720c */ /* 0x000fe20003f25270 */
[----:B------:R-:W-:Y:S01]  /*38f0*/  HFMA2 R10, -RZ, RZ, 0, 0 ;  /* 0x00000000ff0a7431 */ /* 0x000fe200000001ff */
[----:B------:R-:W-:Y:S02]  /*3900*/  IADD3 R5, PT, PT, RZ, -R15, RZ ;  /* 0x8000000fff057210 */ /* 0x000fe40007ffe0ff */
[----:B------:R-:W-:-:S03]  /*3910*/  IADD3 R13, PT, PT, R3, 0x1, RZ ;  /* 0x00000001030d7810 */ /* 0x000fc60007ffe0ff */
[----:B0-----:R-:W0:Y:S02]  /*3920*/  MUFU.RCP R0, R0 ;  /* 0x0000000000007308 */ /* 0x001e240000001000 */
[----:B0-----:R-:W-:Y:S02]  /*3930*/  IADD3 R6, PT, PT, R0, 0xffffffe, RZ ;  /* 0x0ffffffe00067810 */ /* 0x001fe40007ffe0ff */
[----:B------:R-:W-:-:S04]  /*3940*/  MOV R0, RZ ;  /* 0x000000ff00007202 */ /* 0x000fc80000000f00 */
[----:B------:R0:W1:Y:S02]  /*3950*/  F2I.FTZ.U32.TRUNC.NTZ R7, R6 ;  /* 0x0000000600077305 */ /* 0x000064000021f000 */
[----:B0-----:R-:W-:Y:S01]  /*3960*/  MOV R6, RZ ;  /* 0x000000ff00067202 */ /* 0x001fe20000000f00 */
[----:B-1----:R-:W-:-:S04]  /*3970*/  IMAD R5, R5, R7, RZ ;  /* 0x0000000705057224 */ /* 0x002fc800078e02ff */
[----:B------:R-:W-:Y:S01]  /*3980*/  IMAD.HI.U32 R5, R7, R5, R6 ;  /* 0x0000000507057227 */ /* 0x000fe200078e0006 */
[----:B------:R-:W-:Y:S06]  /*3990*/  @!P1 BRA `(.L_x_171) ;  /* 0x0000000000189947 */ /* 0x000fec0003800000 */
[----:B------:R-:W-:Y:S02]  /*39a0*/  ISETP.GT.U32.AND P0, PT, R12, R15, PT ;  /* 0x0000000f0c00720c */ /* 0x000fe40003f04070 */
[----:B------:R-:W-:-:S11]  /*39b0*/  MOV R0, R3 ;  /* 0x0000000300007202 */ /* 0x000fd60000000f00 */
[----:B------:R-:W-:Y:S05]  /*39c0*/  @P0 BRA `(.L_x_171) ;  /* 0x00000000000c0947 */ /* 0x000fea0003800000 */
[----:B------:R-:W-:-:S05]  /*39d0*/  IMAD R6, R12, R12, RZ ;  /* 0x0000000c0c067224 */ /* 0x000fca00078e02ff */
[----:B------:R-:W-:-:S13]  /*39e0*/  ISETP.GT.U32.AND P0, PT, R6, R15, PT ;  /* 0x0000000f0600720c */ /* 0x000fda0003f04070 */
[----:B------:R-:W-:-:S07]  /*39f0*/  @!P0 IMAD R0, R2, R6, R3 ;  /* 0x0000000602008224 */ /* 0x000fce00078e0203 */
.L_x_171:
[----:B------:R-:W-:Y:S05]  /*3a00*/  @!P1 BRA `(.L_x_172) ;  /* 0x0000000000189947 */ /* 0x000fea0003800000 */
[----:B------:R-:W-:Y:S02]  /*3a10*/  ISETP.GT.U32.AND P0, PT, R12, R15, PT ;  /* 0x0000000f0c00720c */ /* 0x000fe40003f04070 */
[----:B------:R-:W-:-:S11]  /*3a20*/  MOV R10, R13 ;  /* 0x0000000d000a7202 */ /* 0x000fd60000000f00 */
[----:B------:R-:W-:Y:S05]  /*3a30*/  @P0 BRA `(.L_x_172) ;  /* 0x00000000000c0947 */ /* 0x000fea0003800000 */
[----:B------:R-:W-:-:S05]  /*3a40*/  IMAD R6, R12, R12, RZ ;  /* 0x0000000c0c067224 */ /* 0x000fca00078e02ff */
[----:B------:R-:W-:-:S13]  /*3a50*/  ISETP.GT.U32.AND P0, PT, R6, R15, PT ;  /* 0x0000000f0600720c */ /* 0x000fda0003f04070 */
[----:B------:R-:W-:-:S07]  /*3a60*/  @!P0 IMAD R10, R2, R6, R13 ;  /* 0x00000006020a8224 */ /* 0x000fce00078e020d */
.L_x_172:
[----:B------:R-:W-:-:S04]  /*3a70*/  IMAD.HI.U32 R7, R5, R10, RZ ;  /* 0x0000000a05077227 */ /* 0x000fc800078e00ff */
[----:B------:R-:W-:Y:S01]  /*3a80*/  IMAD.HI.U32 R6, R5, R0, RZ ;  /* 0x0000000005067227 */ /* 0x000fe200078e00ff */
[----:B------:R-:W-:-:S04]  /*3a90*/  IADD3 R7, PT, PT, -R7, RZ, RZ ;  /* 0x000000ff07077210 */ /* 0x000fc80007ffe1ff */
[----:B------:R-:W-:Y:S01]  /*3aa0*/  IADD3 R6, PT, PT, -R6, RZ, RZ ;  /* 0x000000ff06067210 */ /* 0x000fe20007ffe1ff */
[----:B------:R-:W-:-:S04]  /*3ab0*/  IMAD R14, R15, R7, R10 ;  /* 0x000000070f0e7224 */ /* 0x000fc800078e020a */
[----:B------:R-:W-:Y:S01]  /*3ac0*/  IMAD R10, R15, R6, R0 ;  /* 0x000000060f0a7224 */ /* 0x000fe200078e0200 */
[-C--:B------:R-:W-:Y:S01]  /*3ad0*/  ISETP.GE.U32.AND P2, PT, R14, R15.reuse, PT ;  /* 0x0000000f0e00720c */ /* 0x080fe20003f46070 */
[----:B------:R-:W0:Y:S01]  /*3ae0*/  LDC.64 R6, c[0x0][0x3b8] ;  /* 0x0000ee00ff067b82 */ /* 0x000e220000000a00 */
[-C--:B------:R-:W-:Y:S02]  /*3af0*/  LOP3.LUT R0, RZ, R15.reuse, RZ, 0x33, !PT ;  /* 0x0000000fff007212 */ /* 0x080fe400078e33ff */
[----:B------:R-:W-:-:S09]  /*3b00*/  ISETP.GE.U32.AND P0, PT, R10, R15, PT ;  /* 0x0000000f0a00720c */ /* 0x000fd20003f06070 */
[----:B------:R-:W-:-:S04]  /*3b10*/  @P2 IADD3 R14, PT, PT, -R15, R14, RZ ;  /* 0x0000000e0f0e2210 */ /* 0x000fc80007ffe1ff */
[C---:B------:R-:W-:Y:S02]  /*3b20*/  @P0 IADD3 R10, PT, PT, -R15.reuse, R10, RZ ;  /* 0x0000000a0f0a0210 */ /* 0x040fe40007ffe1ff */
[-C--:B------:R-:W-:Y:S02]  /*3b30*/  ISETP.GE.U32.AND P3, PT, R14, R15.reuse, PT ;  /* 0x0000000f0e00720c */ /* 0x080fe40003f66070 */
[----:B------:R-:W-:Y:S02]  /*3b40*/  ISETP.GE.U32.AND P2, PT, R10, R15, PT ;  /* 0x0000000f0a00720c */ /* 0x000fe40003f46070 */
[----:B------:R-:W-:-:S09]  /*3b50*/  ISETP.NE.U32.AND P0, PT, R15, RZ, PT ;  /* 0x000000ff0f00720c */ /* 0x000fd20003f05070 */
        /* <DEDUP_REMOVED lines=8> */
[----:B------:R-:W2:Y:S03]  /*3be0*/  LDG.E.CONSTANT R14, desc[UR6][R16.64] ;  /* 0x00000006100e7981 */ /* 0x000ea6000c1e9900 */
[----:B0-----:R-:W-:Y:S01]  /*3bf0*/  IMAD.WIDE.U32 R6, R9, 0x4, R6 ;  /* 0x0000000409067825 */ /* 0x001fe200078e0006 */
[----:B------:R-:W2:Y:S04]  /*3c00*/  LDG.E.CONSTANT R19, desc[UR6][R10.64] ;  /* 0x000000060a137981 */ /* 0x000ea8000c1e9900 */
[----:B------:R-:W3:Y:S04]  /*3c10*/  LDG.E.CONSTANT R21, desc[UR6][R16.64+0x4] ;  /* 0x0000040610157981 */ /* 0x000ee8000c1e9900 */
[----:B------:R-:W3:Y:S04]  /*3c20*/  LDG.E.CONSTANT R28, desc[UR6][R10.64+0x4] ;  /* 0x000004060a1c7981 */ /* 0x000ee8000c1e9900 */
[----:B------:R-:W4:Y:S04]  /*3c30*/  LDG.E.CONSTANT R31, desc[UR6][R16.64+0x8] ;  /* 0x00000806101f7981 */ /* 0x000f28000c1e9900 */
[----:B------:R-:W4:Y:S04]  /*3c40*/  LDG.E.CONSTANT R36, desc[UR6][R10.64+0x8] ;  /* 0x000008060a247981 */ /* 0x000f28000c1e9900 */
[----:B------:R-:W4:Y:S04]  /*3c50*/  LDG.E R29, desc[UR6][R6.64] ;  /* 0x00000006061d7981 */ /* 0x000f28000c1e1900 */
[----:B------:R-:W4:Y:S04]  /*3c60*/  LDG.E R30, desc[UR6][R6.64+0x4] ;  /* 0x00000406061e7981 */ /* 0x000f28000c1e1900 */
[----:B------:R-:W4:Y:S01]  /*3c70*/  LDG.E R44, desc[UR6][R6.64+0x8] ;  /* 0x00000806062c7981 */ /* 0x000f22000c1e1900 */
        /* <DEDUP_REMOVED lines=12> */
[----:B------:R1:W5:Y:S04]  /*3d40*/  LDG.E.CONSTANT R53, desc[UR6][R10.64+0x1c] ;  /* 0x00001c060a357981 */ /* 0x000368000c1e9900 */
[----:B------:R1:W5:Y:S04]  /*3d50*/  LDG.E R48, desc[UR6][R6.64+0x18] ;  /* 0x0000180606307981 */ /* 0x000368000c1e1900 */
[----:B------:R1:W5:Y:S01]  /*3d60*/  LDG.E R51, desc[UR6][R6.64+0x1c] ;  /* 0x00001c0606337981 */ /* 0x000362000c1e1900 */
[----:B--2---:R-:W-:-:S03]  /*3d70*/  FADD R45, R14, -R19 ;  /* 0x800000130e2d7221 */ /* 0x004fc60000000000 */
[----:B------:R1:W5:Y:S04]  /*3d80*/  LDG.E R19, desc[UR6][R6.64+0x14] ;  /* 0x0000140606137981 */ /* 0x000368000c1e1900 */
[----:B------:R1:W5:Y:S01]  /*3d90*/  LDG.E.CONSTANT R14, desc[UR6][R10.64+0x18] ;  /* 0x000018060a0e7981 */ /* 0x000362000c1e9900 */
[----:B---3--:R-:W-:-:S03]  /*3da0*/  FADD R43, R21, -R28 ;  /* 0x8000001c152b7221 */ /* 0x008fc60000000000 */
[----:B------:R1:W5:Y:S01]  /*3db0*/  LDG.E.CONSTANT R21, desc[UR6][R10.64+0x14] ;  /* 0x000014060a157981 */ /* 0x000362000c1e9900 */
[----:B----4-:R-:W-:Y:S01]  /*3dc0*/  FADD R31, R31, -R36 ;  /* 0x800000241f1f7221 */ /* 0x010fe20000000000 */
[C---:B------:R-:W-:Y:S01]  /*3dd0*/  FFMA R45, R38.reuse, R45, R29 ;  /* 0x0000002d262d7223 */ /* 0x040fe2000000001d */
[C---:B------:R-:W-:Y:S02]  /*3de0*/  FFMA R43, R38.reuse, R43, R30 ;  /* 0x0000002b262b7223 */ /* 0x040fe4000000001e */
[----:B------:R-:W-:Y:S02]  /*3df0*/  FFMA R33, R38, R31, R44 ;  /* 0x0000001f26217223 */ /* 0x000fe4000000002c */
        /* <DEDUP_REMOVED lines=10> */
.L_x_173:
[----:B-1----:R-:W-:Y:S01]  /*3ea0*/  IMAD.HI.U32 R10, R5, R16, RZ ;  /* 0x00000010050a7227 */ /* 0x002fe200078e00ff */
        /* <DEDUP_REMOVED lines=8> */
.L_x_174:
        /* <DEDUP_REMOVED lines=16> */
[----:B------:R-:W-:Y:S01]  /*4030*/  SHF.L.U32 R17, R16, 0x3, RZ ;  /* 0x0000000310117819 */ /* 0x000fe200000006ff */
[----:B-----5:R-:W-:Y:S01]  /*4040*/  FADD R32, R32, -R24 ;  /* 0x8000001820207221 */ /* 0x020fe20000000000 */
[----:B------:R-:W-:Y:S01]  /*4050*/  FADD R18, R18, -R21 ;  /* 0x8000001512127221 */ /* 0x000fe20000000000 */
[----:B------:R-:W-:-:S04]  /*4060*/  IMAD.WIDE.U32 R10, R11, 0x4, R26 ;  /* 0x000000040b0a7825 */ /* 0x000fc800078e001a */
[----:B------:R-:W-:Y:S01]  /*4070*/  FADD R20, R25, -R20 ;  /* 0x8000001419147221 */ /* 0x000fe20000000000 */
[----:B------:R-:W-:-:S04]  /*4080*/  IMAD.WIDE.U32 R16, R17, 0x4, R26 ;  /* 0x0000000411107825 */ /* 0x000fc800078e001a */
[C---:B------:R-:W-:Y:S01]  /*4090*/  FFMA R21, R38.reuse, R32, R41 ;  /* 0x0000002026157223 */ /* 0x040fe20000000029 */
[C---:B------:R-:W-:Y:S01]  /*40a0*/  FFMA R20, R38.reuse, R20, R35 ;  /* 0x0000001426147223 */ /* 0x040fe20000000023 */
[----:B------:R-:W-:Y:S01]  /*40b0*/  FFMA R19, R38, R18, R19 ;  /* 0x0000001226137223 */ /* 0x000fe20000000013 */
[----:B------:R-:W-:Y:S01]  /*40c0*/  FADD R50, R9, -R14 ;  /* 0x8000000e09327221 */ /* 0x000fe20000000000 */
[----:B------:R0:W5:Y:S01]  /*40d0*/  LDG.E.CONSTANT R44, desc[UR6][R10.64] ;  /* 0x000000060a2c7981 */ /* 0x000162000c1e9900 */
[----:B------:R-:W-:-:S03]  /*40e0*/  HFMA2 R52, -RZ, RZ, 0, 0 ;  /* 0x00000000ff347431 */ /* 0x000fc600000001ff */
[----:B------:R0:W5:Y:S01]  /*40f0*/  LDG.E.CONSTANT R46, desc[UR6][R10.64+0x4] ;  /* 0x000004060a2e7981 */ /* 0x000162000c1e9900 */
[----:B------:R-:W-:-:S03]  /*4100*/  IADD3 R14, PT, PT, R2, 0x1, RZ ;  /* 0x00000001020e7810 */ /* 0x000fc60007ffe0ff */
        /* <DEDUP_REMOVED lines=16> */
[----:B------:R-:W-:-:S11]  /*4210*/  MOV R52, R3 ;  /* 0x0000000300347202 */ /* 0x000fd60000000f00 */
[----:B------:R-:W-:Y:S05]  /*4220*/  @P2 BRA `(.L_x_175) ;  /* 0x00000000000c2947 */ /* 0x000fea0003800000 */
[----:B0-----:R-:W-:-:S05]  /*4230*/  IMAD R10, R12, R12, RZ ;  /* 0x0000000c0c0a7224 */ /* 0x001fca00078e02ff */
[----:B------:R-:W-:-:S13]  /*4240*/  ISETP.GT.U32.AND P2, PT, R10, R15, PT ;  /* 0x0000000f0a00720c */ /* 0x000fda0003f44070 */
[----:B------:R-:W-:-:S07]  /*4250*/  @!P2 IMAD R52, R14, R10, R3 ;  /* 0x0000000a0e34a224 */ /* 0x000fce00078e0203 */
.L_x_175:
[----:B0-----:R-:W-:-:S05]  /*4260*/  IMAD.HI.U32 R10, R5, R52, RZ ;  /* 0x00000034050a7227 */ /* 0x001fca00078e00ff */
[----:B------:R-:W-:Y:S01]  /*4270*/  IADD3 R16, PT, PT, -R10, RZ, RZ ;  /* 0x000000ff0a107210 */ /* 0x000fe20007ffe1ff */
[----:B------:R-:W-:Y:S01]  /*4280*/  FADD R10, R40, -R53 ;  /* 0x80000035280a7221 */ /* 0x000fe20000000000 */
[----:B------:R-:W-:-:S03]  /*4290*/  MOV R40, RZ ;  /* 0x000000ff00287202 */ /* 0x000fc60000000f00 */
[----:B------:R-:W-:Y:S01]  /*42a0*/  IMAD R16, R15, R16, R52 ;  /* 0x000000100f107224 */ /* 0x000fe200078e0234 */
[----:B------:R-:W-:Y:S06]  /*42b0*/  @!P1 BRA `(.L_x_176) ;  /* 0x0000000000189947 */ /* 0x000fec0003800000 */
[----:B------:R-:W-:Y:S02]  /*42c0*/  ISETP.GT.U32.AND P2, PT, R12, R15, PT ;  /* 0x0000000f0c00720c */ /* 0x000fe40003f44070 */
[----:B------:R-:W-:-:S11]  /*42d0*/  MOV R40, R13 ;  /* 0x0000000d00287202 */ /* 0x000fd60000000f00 */
[----:B------:R-:W-:Y:S05]  /*42e0*/  @P2 BRA `(.L_x_176) ;  /* 0x00000000000c2947 */ /* 0x000fea0003800000 */
[----:B------:R-:W-:-:S05]  /*42f0*/  IMAD R52, R12, R12, RZ ;  /* 0x0000000c0c347224 */ /* 0x000fca00078e02ff */
[----:B------:R-:W-:-:S13]  /*4300*/  ISETP.GT.U32.AND P2, PT, R52, R15, PT ;  /* 0x0000000f3400720c */ /* 0x000fda0003f44070 */
[----:B------:R-:W-:-:S07]  /*4310*/  @!P2 IMAD R40, R14, R52, R13 ;  /* 0x000000340e28a224 */ /* 0x000fce00078e020d */
.L_x_176:
[----:B------:R-:W-:Y:S01]  /*4320*/  IMAD.HI.U32 R11, R5, R40, RZ ;  /* 0x00000028050b7227 */ /* 0x000fe200078e00ff */
[----:B------:R-:W-:-:S03]  /*4330*/  ISETP.GE.U32.AND P2, PT, R16, R15, PT ;  /* 0x0000000f1000720c */ /* 0x000fc60003f46070 */
[----:B------:R-:W-:Y:S01]  /*4340*/  FMUL R23, R39, R23 ;  /* 0x0000001727177220 */ /* 0x000fe20000400000 */
[----:B-----5:R-:W-:Y:S01]  /*4350*/  FADD R39, R47, -R44 ;  /* 0x8000002c2f277221 */ /* 0x020fe20000000000 */
[----:B------:R-:W-:Y:S01]  /*4360*/  FADD R46, R49, -R46 ;  /* 0x8000002e312e7221 */ /* 0x000fe20000000000 */
[----:B------:R-:W-:Y:S01]  /*4370*/  IADD3 R11, PT, PT, -R11, RZ, RZ ;  /* 0x000000ff0b0b7210 */ /* 0x000fe20007ffe1ff */
[----:B------:R-:W-:-:S04]  /*4380*/  FMUL R34, R34, R23 ;  /* 0x0000001722227220 */ /* 0x000fc80000400000 */
[C---:B------:R-:W-:Y:S02]  /*4390*/  IMAD R52, R15.reuse, R11, R40 ;  /* 0x0000000b0f347224 */ /* 0x040fe400078e0228 */
[----:B------:R-:W-:Y:S01]  /*43a0*/  FFMA R39, R34, R39, R45 ;  /* 0x0000002722277223 */ /* 0x000fe2000000002d */
[----:B------:R-:W-:Y:S01]  /*43b0*/  FFMA R40, R38, R50, R48 ;  /* 0x0000003226287223 */ /* 0x000fe20000000030 */
[----:B------:R-:W-:Y:S01]  /*43c0*/  FFMA R45, R34, R46, R43 ;  /* 0x0000002e222d7223 */ /* 0x000fe2000000002b */
[----:B------:R-:W-:Y:S01]  /*43d0*/  @P2 IADD3 R16, PT, PT, -R15, R16, RZ ;  /* 0x000000100f102210 */ /* 0x000fe20007ffe1ff */
[----:B------:R-:W-:Y:S01]  /*43e0*/  FFMA R38, R38, R10, R51 ;  /* 0x0000000a26267223 */ /* 0x000fe20000000033 */
[-C--:B------:R-:W-:Y:S02]  /*43f0*/  ISETP.GE.U32.AND P3, PT, R52, R15.reuse, PT ;  /* 0x0000000f3400720c */ /* 0x080fe40003f66070 */
[----:B------:R-:W-:-:S11]  /*4400*/  ISETP.GE.U32.AND P2, PT, R16, R15, PT ;  /* 0x0000000f1000720c */ /* 0x000fd60003f46070 */
[C---:B------:R-:W-:Y:S02]  /*4410*/  @P3 IADD3 R52, PT, PT, -R15.reuse, R52, RZ ;  /* 0x000000340f343210 */ /* 0x040fe40007ffe1ff */
[----:B------:R-:W-:Y:S02]  /*4420*/  @P2 IADD3 R16, PT, PT, -R15, R16, RZ ;  /* 0x000000100f102210 */ /* 0x000fe40007ffe1ff */
[----:B------:R-:W-:Y:S02]  /*4430*/  ISETP.GE.U32.AND P3, PT, R52, R15, PT ;  /* 0x0000000f3400720c */ /* 0x000fe40003f66070 */
[----:B------:R-:W-:-:S04]  /*4440*/  SEL R11, R0, R16, !P0 ;  /* 0x00000010000b7207 */ /* 0x000fc80004000000 */
[----:B------:R-:W-:Y:S01]  /*4450*/  SHF.L.U32 R11, R11, 0x3, RZ ;  /* 0x000000030b0b7819 */ /* 0x000fe200000006ff */
[----:B------:R-:W-:Y:S01]  /*4460*/  FADD R30, R29, -R30 ;  /* 0x8000001e1d1e7221 */ /* 0x000fe20000000000 */
[----:B------:R-:W-:-:S03]  /*4470*/  FADD R46, R28, -R31 ;  /* 0x8000001f1c2e7221 */ /* 0x000fc60000000000 */
[----:B------:R-:W-:Y:S02]  /*4480*/  IMAD.WIDE.U32 R10, R11, 0x4, R26 ;  /* 0x000000040b0a7825 */ /* 0x000fe400078e001a */
[----:B------:R-:W-:Y:S02]  /*4490*/  @P3 IADD3 R52, PT, PT, -R15, R52, RZ ;  /* 0x000000340f343210 */ /* 0x000fe40007ffe1ff */
[C---:B------:R-:W-:Y:S01]  /*44a0*/  FFMA R33, R34.reuse, R30, R33 ;  /* 0x0000001e22217223 */ /* 0x040fe20000000021 */
[----:B------:R-:W-:Y:S01]  /*44b0*/  FFMA R21, R34, R46, R21 ;  /* 0x0000002e22157223 */ /* 0x000fe20000000015 */
[----:B------:R-:W-:Y:S01]  /*44c0*/  FADD R51, R24, -R25 ;  /* 0x8000001918337221 */ /* 0x000fe20000000000 */
[----:B------:R-:W-:Y:S01]  /*44d0*/  SEL R52, R0, R52, !P0 ;  /* 0x0000003400347207 */ /* 0x000fe20004000000 */
[----:B------:R-:W-:Y:S01]  /*44e0*/  FADD R18, R35, -R18 ;  /* 0x8000001223127221 */ /* 0x000fe20000000000 */
[----:B------:R-:W-:Y:S01]  /*44f0*/  FADD R53, R32, -R9 ;  /* 0x8000000920357221 */ /* 0x000fe20000000000 */
[----:B------:R0:W5:Y:S01]  /*4500*/  LDG.E.CONSTANT R44, desc[UR6][R10.64] ;  /* 0x000000060a2c7981 */ /* 0x000162000c1e9900 */
[----:B------:R-:W-:-:S03]  /*4510*/  SHF.L.U32 R17, R52, 0x3, RZ ;  /* 0x0000000334117819 */ /* 0x000fc600000006ff */
[----:B------:R0:W5:Y:S02]  /*4520*/  LDG.E.CONSTANT R29, desc[UR6][R10.64+0x4] ;  /* 0x000004060a1d7981 */ /* 0x000164000c1e9900 */
[----:B------:R-:W-:-:S04]  /*4530*/  IMAD.WIDE.U32 R16, R17, 0x4, R26 ;  /* 0x0000000411107825 */ /* 0x000fc800078e001a */
[----:B------:R-:W-:Y:S01]  /*4540*/  HFMA2 R52, -RZ, RZ, 0, 0 ;  /* 0x00000000ff347431 */ /* 0x000fe200000001ff */
        /* <DEDUP_REMOVED lines=21> */
.L_x_177:
[----:B0-----:R-:W-:-:S04]  /*46a0*/  IMAD.HI.U32 R10, R5, R52, RZ ;  /* 0x00000034050a7227 */ /* 0x001fc800078e00ff */
[----:B------:R-:W-:Y:S01]  /*46b0*/  FADD R41, R41, -R36 ;  /* 0x8000002429297221 */ /* 0x000fe20000000000 */
[----:B------:R-:W-:Y:S02]  /*46c0*/  MOV R16, RZ ;  /* 0x000000ff00107202 */ /* 0x000fe40000000f00 */
[----:B------:R-:W-:-:S05]  /*46d0*/  IADD3 R10, PT, PT, -R10, RZ, RZ ;  /* 0x000000ff0a0a7210 */ /* 0x000fca0007ffe1ff */
        /* <DEDUP_REMOVED lines=8> */
.L_x_178:
[----:B------:R-:W-:Y:S01]  /*4760*/  IMAD.HI.U32 R11, R5, R16, RZ ;  /* 0x00000010050b7227 */ /* 0x000fe200078e00ff */
[----:B------:R-:W-:-:S03]  /*4770*/  ISETP.GE.U32.AND P2, PT, R10, R15, PT ;  /* 0x0000000f0a00720c */ /* 0x000fc60003f46070 */
[----:B------:R-:W-:Y:S01]  /*4780*/  FFMA R18, R34, R18, R19 ;  /* 0x0000001222127223 */ /* 0x000fe20000000013 */
[----:B-----5:R-:W-:Y:S01]  /*4790*/  FADD R44, R43, -R44 ;  /* 0x8000002c2b2c7221 */ /* 0x020fe20000000000 */
[----:B------:R-:W-:Y:S01]  /*47a0*/  FADD R28, R28, -R29 ;  /* 0x8000001d1c1c7221 */ /* 0x000fe20000000000 */
[----:B------:R-:W-:Y:S01]  /*47b0*/  IADD3 R11, PT, PT, -R11, RZ, RZ ;  /* 0x000000ff0b0b7210 */ /* 0x000fe20007ffe1ff */
[----:B------:R-:W-:Y:S01]  /*47c0*/  FADD R48, R47, -R48 ;  /* 0x800000302f307221 */ /* 0x000fe20000000000 */
[----:B------:R-:W-:Y:S01]  /*47d0*/  FADD R46, R46, -R49 ;  /* 0x800000312e2e7221 */ /* 0x000fe20000000000 */
[----:B------:R-:W-:Y:S01]  /*47e0*/  FADD R31, R31, -R24 ;  /* 0x800000181f1f7221 */ /* 0x000fe20000000000 */
[----:B------:R-:W-:Y:S01]  /*47f0*/  FFMA R20, R34, R51, R20 ;  /* 0x0000003322147223 */ /* 0x000fe20000000014 */
[C---:B------:R-:W-:Y:S02]  /*4800*/  IMAD R16, R15.reuse, R11, R16 ;  /* 0x0000000b0f107224 */ /* 0x040fe400078e0210 */
[----:B------:R-:W-:Y:S01]  /*4810*/  FMUL R19, R8, R37 ;  /* 0x0000002508137220 */ /* 0x000fe20000400000 */
[C---:B------:R-:W-:Y:S01]  /*4820*/  FFMA R40, R34.reuse, R53, R40 ;  /* 0x0000003522287223 */ /* 0x040fe20000000028 */
[----:B------:R-:W-:Y:S01]  /*4830*/  FFMA R38, R34, R41, R38 ;  /* 0x0000002922267223 */ /* 0x000fe20000000026 */
[----:B------:R-:W-:Y:S01]  /*4840*/  @P2 IADD3 R10, PT, PT, -R15, R10, RZ ;  /* 0x0000000a0f0a2210 */ /* 0x000fe20007ffe1ff */
[C---:B------:R-:W-:Y:S01]  /*4850*/  FFMA R39, R19.reuse, R44, R39 ;  /* 0x0000002c13277223 */ /* 0x040fe20000000027 */
[-C--:B------:R-:W-:Y:S01]  /*4860*/  ISETP.GE.U32.AND P3, PT, R16, R15.reuse, PT ;  /* 0x0000000f1000720c */ /* 0x080fe20003f66070 */
[C---:B------:R-:W-:Y:S01]  /*4870*/  FFMA R45, R19.reuse, R28, R45 ;  /* 0x0000001c132d7223 */ /* 0x040fe2000000002d */
[----:B------:R-:W-:Y:S01]  /*4880*/  ISETP.GE.U32.AND P2, PT, R10, R15, PT ;  /* 0x0000000f0a00720c */ /* 0x000fe20003f46070 */
[C---:B------:R-:W-:Y:S01]  /*4890*/  FFMA R33, R19.reuse, R48, R33 ;  /* 0x0000003013217223 */ /* 0x040fe20000000021 */
[----:B------:R-:W-:-:S09]  /*48a0*/  FFMA R24, R19, R46, R21 ;  /* 0x0000002e13187223 */ /* 0x000fd20000000015 */
[C---:B------:R-:W-:Y:S02]  /*48b0*/  @P3 IADD3 R16, PT, PT, -R15.reuse, R16, RZ ;  /* 0x000000100f103210 */ /* 0x040fe40007ffe1ff */
[----:B------:R-:W-:Y:S02]  /*48c0*/  @P2 IADD3 R10, PT, PT, -R15, R10, RZ ;  /* 0x0000000a0f0a2210 */ /* 0x000fe40007ffe1ff */
[----:B------:R-:W-:Y:S02]  /*48d0*/  ISETP.GE.U32.AND P3, PT, R16, R15, PT ;  /* 0x0000000f1000720c */ /* 0x000fe40003f66070 */
[----:B------:R-:W-:-:S04]  /*48e0*/  SEL R11, R0, R10, !P0 ;  /* 0x0000000a000b7207 */ /* 0x000fc80004000000 */
[----:B------:R-:W-:Y:S01]  /*48f0*/  SHF.L.U32 R11, R11, 0x3, RZ ;  /* 0x000000030b0b7819 */ /* 0x000fe200000006ff */
[----:B------:R-:W-:-:S04]  /*4900*/  FFMA R20, R19, R31, R20 ;  /* 0x0000001f13147223 */ /* 0x000fc80000000014 */
[----:B------:R-:W-:Y:S02]  /*4910*/  IMAD.WIDE.U32 R10, R11, 0x4, R26 ;  /* 0x000000040b0a7825 */ /* 0x000fe400078e001a */
[----:B------:R-:W-:Y:S02]  /*4920*/  @P3 IADD3 R16, PT, PT, -R15, R16, RZ ;  /* 0x000000100f103210 */ /* 0x000fe40007ffe1ff */
[----:B------:R-:W-:Y:S01]  /*4930*/  FADD R51, R30, -R25 ;  /* 0x800000191e337221 */ /* 0x000fe20000000000 */
[----:B------:R-:W2:Y:S01]  /*4940*/  LDG.E.CONSTANT R21, desc[UR6][R10.64] ;  /* 0x000000060a157981 */ /* 0x000ea2000c1e9900 */
[----:B------:R-:W-:-:S03]  /*4950*/  SEL R16, R0, R16, !P0 ;  /* 0x0000001000107207 */ /* 0x000fc60004000000 */
[----:B------:R-:W3:Y:S01]  /*4960*/  LDG.E.CONSTANT R25, desc[UR6][R10.64+0x4] ;  /* 0x000004060a197981 */ /* 0x000ee2000c1e9900 */
[----:B------:R-:W-:-:S03]  /*4970*/  SHF.L.U32 R17, R16, 0x3, RZ ;  /* 0x0000000310117819 */ /* 0x000fc600000006ff */
[----:B------:R-:W4:Y:S02]  /*4980*/  LDG.E.CONSTANT R29, desc[UR6][R10.64+0x8] ;  /* 0x000008060a1d7981 */ /* 0x000f24000c1e9900 */
[----:B------:R-:W-:Y:S02]  /*4990*/  IMAD.WIDE.U32 R16, R17, 0x4, R26 ;  /* 0x0000000411107825 */ /* 0x000fe400078e001a */
[----:B------:R-:W4:Y:S04]  /*49a0*/  LDG.E.CONSTANT R31, desc[UR6][R10.64+0xc] ;  /* 0x00000c060a1f7981 */ /* 0x000f28000c1e9900 */
        /* <DEDUP_REMOVED lines=12> */
[----:B------:R-:W-:Y:S01]  /*4a70*/  FADD R9, R50, -R9 ;  /* 0x8000000932097221 */ /* 0x000fe20000000000 */
[----:B------:R-:W-:Y:S01]  /*4a80*/  FADD R35, R35, -R32 ;  /* 0x8000002023237221 */ /* 0x000fe20000000000 */
[C---:B------:R-:W-:Y:S01]  /*4a90*/  FFMA R18, R19.reuse, R51, R18 ;  /* 0x0000003313127223 */ /* 0x040fe20000000012 */
[----:B------:R-:W-:Y:S01]  /*4aa0*/  FMUL R8, R8, R23 ;  /* 0x0000001708087220 */ /* 0x000fe20000400000 */
[C---:B------:R-:W-:Y:S01]  /*4ab0*/  FFMA R40, R19.reuse, R9, R40 ;  /* 0x0000000913287223 */ /* 0x040fe20000000028 */
[----:B------:R-:W-:Y:S01]  /*4ac0*/  FFMA R38, R19, R35, R38 ;  /* 0x0000002313267223 */ /* 0x000fe20000000026 */
[----:B------:R-:W-:Y:S01]  /*4ad0*/  MOV R9, 0x4f9ffb7 ;  /* 0x04f9ffb700097802 */ /* 0x000fe20000000f00 */
[----:B--2---:R-:W-:Y:S01]  /*4ae0*/  FADD R21, R28, -R21 ;  /* 0x800000151c157221 */ /* 0x004fe20000000000 */
[----:B---3--:R-:W-:Y:S01]  /*4af0*/  FADD R30, R30, -R25 ;  /* 0x800000191e1e7221 */ /* 0x008fe20000000000 */
[----:B----4-:R-:W-:-:S02]  /*4b00*/  FADD R34, R34, -R29 ;  /* 0x8000001d22227221 */ /* 0x010fc40000000000 */
[C---:B------:R-:W-:Y:S01]  /*4b10*/  FFMA R21, R8.reuse, R21, R39 ;  /* 0x0000001508157223 */ /* 0x040fe20000000027 */
[C---:B------:R-:W-:Y:S01]  /*4b20*/  FFMA R45, R8.reuse, R30, R45 ;  /* 0x0000001e082d7223 */ /* 0x040fe2000000002d */
[----:B------:R-:W-:-:S03]  /*4b30*/  FFMA R33, R8, R34, R33 ;  /* 0x0000002208217223 */ /* 0x000fc60000000021 */
[----:B------:R0:W-:Y:S04]  /*4b40*/  STG.E desc[UR6][R6.64], R21 ;  /* 0x0000001506007986 */ /* 0x0001e8000c101906 */
[----:B------:R1:W-:Y:S01]  /*4b50*/  STG.E desc[UR6][R6.64+0x4], R45 ;  /* 0x0000042d06007986 */ /* 0x0003e2000c101906 */
        /* <DEDUP_REMOVED lines=10> */
[----:B------:R1:W-:Y:S01]  /*4c00*/  STG.E desc[UR6][R6.64+0x8], R33 ;  /* 0x0000082106007986 */ /* 0x0003e2000c101906 */
[----:B------:R-:W-:-:S02]  /*4c10*/  HFMA2 R8, -RZ, RZ, 0, 0 ;  /* 0x00000000ff087431 */ /* 0x000fc400000001ff */
[----:B------:R-:W-:Y:S01]  /*4c20*/  IMAD R20, R2, R9, 0x4f9ffb7 ;  /* 0x04f9ffb702147424 */ /* 0x000fe200078e0209 */
[----:B------:R1:W-:Y:S01]  /*4c30*/  STG.E desc[UR6][R6.64+0xc], R31 ;  /* 0x00000c1f06007986 */ /* 0x0003e2000c101906 */
[----:B0-----:R-:W-:-:S03]  /*4c40*/  IMAD R21, R4, 0x127409f, RZ ;  /* 0x0127409f04157824 */ /* 0x001fc600078e02ff */
[----:B------:R1:W-:Y:S01]  /*4c50*/  STG.E desc[UR6][R6.64+0x10], R47 ;  /* 0x0000102f06007986 */ /* 0x0003e2000c101906 */
[----:B------:R-:W-:-:S03]  /*4c60*/  MOV R9, 0x1 ;  /* 0x0000000100097802 */ /* 0x000fc60000000f00 */
        /* <DEDUP_REMOVED lines=13> */
.L_x_179:
[C---:B------:R-:W-:Y:S02]  /*4d40*/  IADD3 R19, PT, PT, R21.reuse, 0x127409f, RZ ;  /* 0x0127409f15137810 */ /* 0x040fe40007ffe0ff */
[-C--:B------:R-:W-:Y:S02]  /*4d50*/  LOP3.LUT R34, R21, R20.reuse, RZ, 0x3c, !PT ;  /* 0x0000001415227212 */ /* 0x080fe400078e3cff */
[----:B------:R-:W-:Y:S02]  /*4d60*/  ISETP.GT.U32.AND P2, PT, R9, R15, PT ;  /* 0x0000000f0900720c */ /* 0x000fe40003f44070 */
[----:B------:R-:W-:Y:S02]  /*4d70*/  IADD3 R18, PT, PT, R4, 0x1, RZ ;  /* 0x0000000104127810 */ /* 0x000fe40007ffe0ff */
[----:B------:R-:W-:Y:S02]  /*4d80*/  MOV R9, RZ ;  /* 0x000000ff00097202 */ /* 0x000fe40000000f00 */
[----:B------:R-:W-:-:S02]  /*4d90*/  LOP3.LUT R40, R19, R20, RZ, 0x3c, !PT ;  /* 0x0000001413287212 */ /* 0x000fc400078e3cff */
        /* <DEDUP_REMOVED lines=12> */
.L_x_180:
[----:B------:R-:W-:Y:S01]  /*4e60*/  ISETP.GT.U32.AND P3, PT, R10, R15, PT ;  /* 0x0000000f0a00720c */ /* 0x000fe20003f64070 */
[----:B-1----:R-:W2:Y:S01]  /*4e70*/  LDG.E R45, desc[UR6][R6.64+0x20] ;  /* 0x00002006062d7981 */ /* 0x002ea2000c1e1900 */
[----:B------:R-:W-:Y:S02]  /*4e80*/  LOP3.LUT R16, R40, R3, RZ, 0x3c, !PT ;  /* 0x0000000328107212 */ /* 0x000fe400078e3cff */
[----:B------:R-:W-:Y:S01]  /*4e90*/  SEL R8, R17, R8, P2 ;  /* 0x0000000811087207 */ /* 0x000fe20001000000 */
[----:B------:R-:W3:Y:S01]  /*4ea0*/  LDG.E R43, desc[UR6][R6.64+0x24] ;  /* 0x00002406062b7981 */ /* 0x000ee2000c1e1900 */
[----:B------:R-:W-:-:S03]  /*4eb0*/  SEL R10, R16, R9, P3 ;  /* 0x00000009100a7207 */ /* 0x000fc60001800000 */
[C---:B------:R-:W-:Y:S01]  /*4ec0*/  IMAD.HI.U32 R9, R5.reuse, R8, RZ ;  /* 0x0000000805097227 */ /* 0x040fe200078e00ff */
[----:B------:R-:W4:Y:S03]  /*4ed0*/  LDG.E R33, desc[UR6][R6.64+0x28] ;  /* 0x0000280606217981 */ /* 0x000f26000c1e1900 */
[----:B------:R-:W-:Y:S01]  /*4ee0*/  IMAD.HI.U32 R11, R5, R10, RZ ;  /* 0x0000000a050b7227 */ /* 0x000fe200078e00ff */
[----:B------:R-:W-:Y:S01]  /*4ef0*/  IADD3 R9, PT, PT, -R9, RZ, RZ ;  /* 0x000000ff09097210 */ /* 0x000fe20007ffe1ff */
[----:B------:R-:W5:Y:S03]  /*4f00*/  LDG.E R39, desc[UR6][R6.64+0x2c] ;  /* 0x00002c0606277981 */ /* 0x000f66000c1e1900 */
[----:B------:R-:W-:Y:S01]  /*4f10*/  IADD3 R11, PT, PT, -R11, RZ, RZ ;  /* 0x000000ff0b0b7210 */ /* 0x000fe20007ffe1ff */
[C---:B------:R-:W-:Y:S01]  /*4f20*/  IMAD R8, R15.reuse, R9, R8 ;  /* 0x000000090f087224 */ /* 0x040fe200078e0208 */
[----:B------:R-:W5:Y:S03]  /*4f30*/  LDG.E R51, desc[UR6][R6.64+0x34] ;  /* 0x0000340606337981 */ /* 0x000f66000c1e1900 */
        /* <DEDUP_REMOVED lines=30> */
[----:B------:R1:W5:Y:S01]  /*5120*/  LDG.E.CONSTANT R46, desc[UR6][R10.64+0x1c] ;  /* 0x00001c060a2e7981 */ /* 0x000362000c1e9900 */
[----:B0-----:R-:W-:Y:S01]  /*5130*/  HFMA2 R9, -RZ, RZ, 0, 0 ;  /* 0x00000000ff097431 */ /* 0x001fe200000001ff */
[----:B------:R-:W-:Y:S01]  /*5140*/  MOV R8, 0x1 ;  /* 0x0000000100087802 */ /* 0x000fe20000000f00 */
[----:B--2---:R-:W-:Y:S01]  /*5150*/  FADD R35, R24, -R35 ;  /* 0x8000002318237221 */ /* 0x004fe20000000000 */
[----:B------:R-:W-:-:S04]  /*5160*/  FMUL R24, R37, R42 ;  /* 0x0000002a25187220 */ /* 0x000fc80000400000 */
[----:B------:R-:W-:Y:S01]  /*5170*/  FFMA R45, R24, R35, R45 ;  /* 0x00000023182d7223 */ /* 0x000fe2000000002d */
[----:B---3--:R-:W-:Y:S01]  /*5180*/  FADD R48, R44, -R47 ;  /* 0x8000002f2c307221 */ /* 0x008fe20000000000 */
[----:B----4-:R-:W-:-:S03]  /*5190*/  FADD R50, R49, -R50 ;  /* 0x8000003231327221 */ /* 0x010fc60000000000 */
[C---:B------:R-:W-:Y:S01]  /*51a0*/  FFMA R43, R24.reuse, R48, R43 ;  /* 0x00000030182b7223 */ /* 0x040fe2000000002b */
[----:B------:R1:W5:Y:S01]  /*51b0*/  LDG.E R44, desc[UR6][R6.64+0x30] ;  /* 0x00003006062c7981 */ /* 0x000362000c1e1900 */
[----:B------:R-:W-:-:S03]  /*51c0*/  FFMA R33, R24, R50, R33 ;  /* 0x0000003218217223 */ /* 0x000fc60000000021 */
[----:B------:R1:W5:Y:S04]  /*51d0*/  LDG.E R49, desc[UR6][R6.64+0x38] ;  /* 0x0000380606317981 */ /* 0x000368000c1e1900 */
[----:B------:R1:W5:Y:S04]  /*51e0*/  LDG.E R47, desc[UR6][R6.64+0x3c] ;  /* 0x00003c06062f7981 */ /* 0x000368000c1e1900 */
        /* <DEDUP_REMOVED lines=13> */
.L_x_181:
[----:B------:R-:W-:Y:S02]  /*52c0*/  ISETP.GT.U32.AND P2, PT, R8, R15, PT ;  /* 0x0000000f0800720c */ /* 0x000fe40003f44070 */
[----:B-1----:R-:W-:Y:S02]  /*52d0*/  MOV R10, RZ ;  /* 0x000000ff000a7202 */ /* 0x002fe40000000f00 */
        /* <DEDUP_REMOVED lines=11> */
.L_x_182:
[----:B------:R-:W-:Y:S02]  /*5390*/  ISETP.GT.U32.AND P3, PT, R11, R15, PT ;  /* 0x0000000f0b00720c */ /* 0x000fe40003f64070 */
[-C--:B------:R-:W-:Y:S02]  /*53a0*/  LOP3.LUT R34, R34, R13.reuse, RZ, 0x3c, !PT ;  /* 0x0000000d22227212 */ /* 0x080fe400078e3cff */
        /* <DEDUP_REMOVED lines=24> */
[----:B------:R-:W2:Y:S01]  /*5530*/  LDG.E.CONSTANT R53, desc[UR6][R10.64] ;  /* 0x000000060a357981 */ /* 0x000ea2000c1e9900 */
[----:B-----5:R-:W-:Y:S01]  /*5540*/  FADD R29, R29, -R32 ;  /* 0x800000201d1d7221 */ /* 0x020fe20000000000 */
[----:B------:R-:W-:Y:S01]  /*5550*/  FADD R36, R36, -R41 ;  /* 0x8000002924247221 */ /* 0x000fe20000000000 */
[----:B------:R-:W-:Y:S01]  /*5560*/  FADD R32, R28, -R31 ;  /* 0x8000001f1c207221 */ /* 0x000fe20000000000 */
[----:B------:R-:W-:Y:S01]  /*5570*/  FADD R30, R25, -R30 ;  /* 0x8000001e191e7221 */ /* 0x000fe20000000000 */
[----:B------:R-:W-:Y:S01]  /*5580*/  FADD R38, R46, -R38 ;  /* 0x800000262e267221 */ /* 0x000fe20000000000 */
[----:B------:R-:W-:Y:S01]  /*5590*/  FMUL R42, R23, R42 ;  /* 0x0000002a172a7220 */ /* 0x000fe20000400000 */
[C---:B------:R-:W-:Y:S01]  /*55a0*/  FFMA R39, R24.reuse, R36, R39 ;  /* 0x0000002418277223 */ /* 0x040fe20000000027 */
[C---:B------:R-:W-:Y:S01]  /*55b0*/  FFMA R44, R24.reuse, R29, R44 ;  /* 0x0000001d182c7223 */ /* 0x040fe2000000002c */
[C---:B------:R-:W-:Y:S01]  /*55c0*/  FFMA R51, R24.reuse, R32, R51 ;  /* 0x0000002018337223 */ /* 0x040fe20000000033 */
[C---:B------:R-:W-:Y:S01]  /*55d0*/  FFMA R49, R24.reuse, R30, R49 ;  /* 0x0000001e18317223 */ /* 0x040fe20000000031 */
[----:B------:R-:W-:Y:S01]  /*55e0*/  FFMA R47, R24, R38, R47 ;  /* 0x00000026182f7223 */ /* 0x000fe2000000002f */
[----:B------:R-:W5:Y:S01]  /*55f0*/  LDG.E.CONSTANT R41, desc[UR6][R8.64+0x4] ;  /* 0x0000040608297981 */ /* 0x000f62000c1e9900 */
[----:B------:R-:W-:-:S03]  /*5600*/  HFMA2 R52, -RZ, RZ, 0, 0 ;  /* 0x00000000ff347431 */ /* 0x000fc600000001ff */
        /* <DEDUP_REMOVED lines=11> */
[----:B--2---:R-:W-:-:S03]  /*56c0*/  FADD R53, R53, -R40 ;  /* 0x8000002835357221 */ /* 0x004fc60000000000 */
[----:B------:R0:W5:Y:S01]  /*56d0*/  LDG.E.CONSTANT R40, desc[UR6][R8.64+0x1c] ;  /* 0x00001c0608287981 */ /* 0x000162000c1e9900 */
[----:B------:R-:W-:-:S03]  /*56e0*/  FFMA R45, R42, R53, R45 ;  /* 0x000000352a2d7223 */ /* 0x000fc6000000002d */
[----:B------:R1:W5:Y:S01]  /*56f0*/  LDG.E.CONSTANT R53, desc[UR6][R10.64+0x1c] ;  /* 0x00001c060a357981 */ /* 0x000362000c1e9900 */
[----:B0-----:R-:W-:Y:S01]  /*5700*/  MOV R9, 0x1 ;  /* 0x0000000100097802 */ /* 0x001fe20000000f00 */
        /* <DEDUP_REMOVED lines=10> */
.L_x_183:
[----:B------:R-:W-:Y:S01]  /*57b0*/  ISETP.GT.U32.AND P2, PT, R9, R15, PT ;  /* 0x0000000f0900720c */ /* 0x000fe20003f44070 */
[----:B-----5:R-:W-:Y:S01]  /*57c0*/  FADD R36, R36, -R41 ;  /* 0x8000002924247221 */ /* 0x020fe20000000000 */
[----:B-1----:R-:W-:Y:S02]  /*57d0*/  MOV R10, 0x1 ;  /* 0x00000001000a7802 */ /* 0x002fe40000000f00 */
[----:B------:R-:W-:-:S05]  /*57e0*/  SEL R8, R17, R52, P2 ;  /* 0x0000003411087207 */ /* 0x000fca0001000000 */
[----:B------:R-:W-:-:S05]  /*57f0*/  IMAD.HI.U32 R9, R5, R8, RZ ;  /* 0x0000000805097227 */ /* 0x000fca00078e00ff */
[----:B------:R-:W-:-:S05]  /*5800*/  IADD3 R9, PT, PT, -R9, RZ, RZ ;  /* 0x000000ff09097210 */ /* 0x000fca0007ffe1ff */
[----:B------:R-:W-:Y:S01]  /*5810*/  IMAD R8, R15, R9, R8 ;  /* 0x000000090f087224 */ /* 0x000fe200078e0208 */
[----:B------:R-:W-:Y:S01]  /*5820*/  MOV R9, RZ ;  /* 0x000000ff00097202 */ /* 0x000fe20000000f00 */
        /* <DEDUP_REMOVED lines=10> */
.L_x_184:
[----:B------:R-:W-:Y:S01]  /*58d0*/  ISETP.GT.U32.AND P2, PT, R10, R15, PT ;  /* 0x0000000f0a00720c */ /* 0x000fe20003f44070 */
[----:B------:R-:W-:Y:S01]  /*58e0*/  FFMA R43, R42, R36, R43 ;  /* 0x000000242a2b7223 */ /* 0x000fe2000000002b */
[----:B------:R-:W-:Y:S01]  /*58f0*/  FADD R41, R32, -R46 ;  /* 0x8000002e20297221 */ /* 0x000fe20000000000 */
[----:B------:R-:W-:Y:S01]  /*5900*/  FADD R36, R25, -R28 ;  /* 0x8000001c19247221 */ /* 0x000fe20000000000 */
[----:B------:R-:W-:Y:S01]  /*5910*/  SEL R10, R16, R9, P2 ;  /* 0x00000009100a7207 */ /* 0x000fe20001000000 */
[----:B------:R-:W-:Y:S01]  /*5920*/  FADD R32, R30, -R29 ;  /* 0x8000001d1e207221 */ /* 0x000fe20000000000 */
[----:B------:R-:W-:Y:S01]  /*5930*/  ISETP.GE.U32.AND P2, PT, R8, R15, PT ;  /* 0x0000000f0800720c */ /* 0x000fe20003f46070 */
[----:B------:R-:W-:Y:S02]  /*5940*/  FADD R38, R38, -R48 ;  /* 0x8000003026267221 */ /* 0x000fe40000000000 */
[----:B------:R-:W-:-:S05]  /*5950*/  IMAD.HI.U32 R9, R5, R10, RZ ;  /* 0x0000000a05097227 */ /* 0x000fca00078e00ff */
[----:B------:R-:W-:-:S05]  /*5960*/  IADD3 R9, PT, PT, -R9, RZ, RZ ;  /* 0x000000ff09097210 */ /* 0x000fca0007ffe1ff */
[C---:B------:R-:W-:Y:S01]  /*5970*/  IMAD R10, R15.reuse, R9, R10 ;  /* 0x000000090f0a7224 */ /* 0x040fe200078e020a */
[----:B------:R-:W-:-:S04]  /*5980*/  @P2 IADD3 R8, PT, PT, -R15, R8, RZ ;  /* 0x000000080f082210 */ /* 0x000fc80007ffe1ff */
[-C--:B------:R-:W-:Y:S02]  /*5990*/  ISETP.GE.U32.AND P3, PT, R10, R15.reuse, PT ;  /* 0x0000000f0a00720c */ /* 0x080fe40003f66070 */
[----:B------:R-:W-:-:S11]  /*59a0*/  ISETP.GE.U32.AND P2, PT, R8, R15, PT ;  /* 0x0000000f0800720c */ /* 0x000fd60003f46070 */
[C---:B------:R-:W-:Y:S02]  /*59b0*/  @P3 IADD3 R10, PT, PT, -R15.reuse, R10, RZ ;  /* 0x0000000a0f0a3210 */ /* 0x040fe40007ffe1ff */
[----:B------:R-:W-:Y:S02]  /*59c0*/  @P2 IADD3 R8, PT, PT, -R15, R8, RZ ;  /* 0x000000080f082210 */ /* 0x000fe40007ffe1ff */
[----:B------:R-:W-:Y:S02]  /*59d0*/  ISETP.GE.U32.AND P3, PT, R10, R15, PT ;  /* 0x0000000f0a00720c */ /* 0x000fe40003f66070 */
[----:B------:R-:W-:-:S04]  /*59e0*/  SEL R9, R0, R8, !P0 ;  /* 0x0000000800097207 */ /* 0x000fc80004000000 */
[----:B------:R-:W-:-:S05]  /*59f0*/  SHF.L.U32 R9, R9, 0x3, RZ ;  /* 0x0000000309097819 */ /* 0x000fca00000006ff */
[----:B------:R-:W-:Y:S02]  /*5a00*/  IMAD.WIDE.U32 R8, R9, 0x4, R26 ;  /* 0x0000000409087825 */ /* 0x000fe400078e001a */
[----:B------:R-:W-:-:S03]  /*5a10*/  @P3 IADD3 R10, PT, PT, -R15, R10, RZ ;  /* 0x0000000a0f0a3210 */ /* 0x000fc60007ffe1ff */
[----:B------:R-:W2:Y:S01]  /*5a20*/  LDG.E.CONSTANT R25, desc[UR6][R8.64] ;  /* 0x0000000608197981 */ /* 0x000ea2000c1e9900 */
[----:B------:R-:W-:-:S03]  /*5a30*/  SEL R10, R0, R10, !P0 ;  /* 0x0000000a000a7207 */ /* 0x000fc60004000000 */
[----:B------:R-:W3:Y:S01]  /*5a40*/  LDG.E.CONSTANT R29, desc[UR6][R8.64+0x4] ;  /* 0x00000406081d7981 */ /* 0x000ee2000c1e9900 */
[----:B------:R-:W-:Y:S01]  /*5a50*/  SHF.L.U32 R11, R10, 0x3, RZ ;  /* 0x000000030a0b7819 */ /* 0x000fe200000006ff */
[----:B------:R-:W-:Y:S01]  /*5a60*/  FADD R31, R50, -R31 ;  /* 0x8000001f321f7221 */ /* 0x000fe20000000000 */
[----:B------:R-:W-:Y:S01]  /*5a70*/  FADD R40, R53, -R40 ;  /* 0x8000002835287221 */ /* 0x000fe20000000000 */
[C---:B------:R-:W-:Y:S01]  /*5a80*/  FFMA R33, R42.reuse, R36, R33 ;  /* 0x000000242a217223 */ /* 0x040fe20000000021 */
[----:B------:R-:W-:Y:S01]  /*5a90*/  FFMA R39, R42, R38, R39 ;  /* 0x000000262a277223 */ /* 0x000fe20000000027 */
[----:B------:R-:W-:-:S04]  /*5aa0*/  IMAD.WIDE.U32 R10, R11, 0x4, R26 ;  /* 0x000000040b0a7825 */ /* 0x000fc800078e001a */
[C---:B------:R-:W-:Y:S01]  /*5ab0*/  FFMA R44, R42.reuse, R41, R44 ;  /* 0x000000292a2c7223 */ /* 0x040fe2000000002c */
[C---:B------:R-:W-:Y:S01]  /*5ac0*/  FFMA R51, R42.reuse, R32, R51 ;  /* 0x000000202a337223 */ /* 0x040fe20000000033 */
[C---:B------:R-:W-:Y:S01]  /*5ad0*/  FFMA R49, R42.reuse, R31, R49 ;  /* 0x0000001f2a317223 */ /* 0x040fe20000000031 */
[----:B------:R-:W-:Y:S01]  /*5ae0*/  FFMA R47, R42, R40, R47 ;  /* 0x000000282a2f7223 */ /* 0x000fe2000000002f */
[----:B------:R-:W2:Y:S04]  /*5af0*/  LDG.E.CONSTANT R28, desc[UR6][R10.64] ;  /* 0x000000060a1c7981 */ /* 0x000ea8000c1e9900 */
[----:B------:R-:W3:Y:S01]  /*5b00*/  LDG.E.CONSTANT R30, desc[UR6][R10.64+0x4] ;  /* 0x000004060a1e7981 */ /* 0x000ee2000c1e9900 */
        /* <DEDUP_REMOVED lines=10> */
[----:B------:R-:W5:Y:S01]  /*5bb0*/  LDG.E.CONSTANT R25, desc[UR6][R8.64+0x18] ;  /* 0x0000180608197981 */ /* 0x000f62000c1e9900 */
[----:B---3--:R-:W-:-:S03]  /*5bc0*/  FADD R52, R30, -R29 ;  /* 0x8000001d1e347221 */ /* 0x008fc60000000000 */
[----:B------:R0:W5:Y:S04]  /*5bd0*/  LDG.E.CONSTANT R28, desc[UR6][R8.64+0x1c] ;  /* 0x00001c06081c7981 */ /* 0x000168000c1e9900 */
[----:B------:R1:W5:Y:S04]  /*5be0*/  LDG.E.CONSTANT R30, desc[UR6][R10.64+0x18] ;  /* 0x000018060a1e7981 */ /* 0x000368000c1e9900 */
        /* <DEDUP_REMOVED lines=12> */
.L_x_185:
[----:B------:R-:W-:Y:S02]  /*5cb0*/  ISETP.GT.U32.AND P2, PT, R9, R15, PT ;  /* 0x0000000f0900720c */ /* 0x000fe40003f44070 */
[----:B-1----:R-:W-:Y:S02]  /*5cc0*/  MOV R10, 0x1 ;  /* 0x00000001000a7802 */ /* 0x002fe40000000f00 */
[----:B------:R-:W-:Y:S01]  /*5cd0*/  SEL R8, R34, R50, P2 ;  /* 0x0000003222087207 */ /* 0x000fe20001000000 */
[C---:B------:R-:W-:Y:S01]  /*5ce0*/  FMUL R50, R22.reuse, R37 ;  /* 0x0000002516327220 */ /* 0x040fe20000400000 */
[----:B------:R-:W-:-:S03]  /*5cf0*/  FMUL R22, R22, R23 ;  /* 0x0000001716167220 */ /* 0x000fc60000400000 */
        /* <DEDUP_REMOVED lines=14> */
.L_x_186:
[----:B------:R-:W-:Y:S01]  /*5de0*/  ISETP.GT.U32.AND P2, PT, R10, R15, PT ;  /* 0x0000000f0a00720c */ /* 0x000fe20003f44070 */
[----:B-----5:R-:W-:Y:S01]  /*5df0*/  FADD R38, R38, -R53 ;  /* 0x8000003526267221 */ /* 0x020fe20000000000 */
[----:B------:R-:W-:Y:S01]  /*5e00*/  FADD R40, R40, -R46 ;  /* 0x8000002e28287221 */ /* 0x000fe20000000000 */
[----:B------:R-:W-:Y:S01]  /*5e10*/  FADD R53, R36, -R31 ;  /* 0x8000001f24357221 */ /* 0x000fe20000000000 */
[----:B------:R-:W-:Y:S01]  /*5e20*/  SEL R10, R35, R9, P2 ;  /* 0x00000009230a7207 */ /* 0x000fe20001000000 */
[----:B------:R-:W-:Y:S01]  /*5e30*/  FFMA R33, R50, R38, R33 ;  /* 0x0000002632217223 */ /* 0x000fe20000000021 */
[----:B------:R-:W-:Y:S01]  /*5e40*/  ISETP.GE.U32.AND P2, PT, R8, R15, PT ;  /* 0x0000000f0800720c */ /* 0x000fe20003f46070 */
[----:B------:R-:W-:Y:S01]  /*5e50*/  FADD R46, R41, -R32 ;  /* 0x80000020292e7221 */ /* 0x000fe20000000000 */
[----:B------:R-:W-:Y:S01]  /*5e60*/  FFMA R45, R50, R48, R45 ;  /* 0x00000030322d7223 */ /* 0x000fe2000000002d */
[----:B------:R-:W-:-:S04]  /*5e70*/  IMAD.HI.U32 R9, R5, R10, RZ ;  /* 0x0000000a05097227 */ /* 0x000fc800078e00ff */
[----:B------:R-:W-:Y:S01]  /*5e80*/  FFMA R43, R50, R52, R43 ;  /* 0x00000034322b7223 */ /* 0x000fe2000000002b */
        /* <DEDUP_REMOVED lines=15> */
[----:B------:R-:W-:-:S03]  /*5f80*/  SHF.L.U32 R11, R10, 0x3, RZ ;  /* 0x000000030a0b7819 */ /* 0x000fc600000006ff */
[----:B------:R-:W4:Y:S02]  /*5f90*/  LDG.E.CONSTANT R36, desc[UR6][R8.64+0x8] ;  /* 0x0000080608247981 */ /* 0x000f24000c1e9900 */
[----:B------:R-:W-:-:S04]  /*5fa0*/  IMAD.WIDE.U32 R10, R11, 0x4, R26 ;  /* 0x000000040b0a7825 */ /* 0x000fc800078e001a */
[----:B------:R-:W-:Y:S01]  /*5fb0*/  FADD R30, R30, -R25 ;  /* 0x800000191e1e7221 */ /* 0x000fe20000000000 */
[C---:B------:R-:W-:Y:S01]  /*5fc0*/  FFMA R39, R50.reuse, R40, R39 ;  /* 0x0000002832277223 */ /* 0x040fe20000000027 */
[C---:B------:R-:W-:Y:S01]  /*5fd0*/  FFMA R51, R50.reuse, R46, R51 ;  /* 0x0000002e32337223 */ /* 0x040fe20000000033 */
[----:B------:R-:W4:Y:S04]  /*5fe0*/  LDG.E.CONSTANT R41, desc[UR6][R8.64+0x18] ;  /* 0x0000180608297981 */ /* 0x000f28000c1e9900 */
[----:B------:R-:W2:Y:S04]  /*5ff0*/  LDG.E.CONSTANT R38, desc[UR6][R10.64] ;  /* 0x000000060a267981 */ /* 0x000ea8000c1e9900 */
[----:B------:R-:W3:Y:S04]  /*6000*/  LDG.E.CONSTANT R31, desc[UR6][R10.64+0x4] ;  /* 0x000004060a1f7981 */ /* 0x000ee8000c1e9900 */
[----:B------:R-:W4:Y:S01]  /*6010*/  LDG.E.CONSTANT R37, desc[UR6][R10.64+0x8] ;  /* 0x000008060a257981 */ /* 0x000f22000c1e9900 */
[C---:B------:R-:W-:Y:S01]  /*6020*/  FFMA R25, R50.reuse, R53, R44 ;  /* 0x0000003532197223 */ /* 0x040fe2000000002c */
[----:B------:R-:W-:-:S02]  /*6030*/  FFMA R49, R50, R30, R49 ;  /* 0x0000001e32317223 */ /* 0x000fc40000000031 */
[----:B------:R-:W4:Y:S04]  /*6040*/  LDG.E.CONSTANT R40, desc[UR6][R8.64+0xc] ;  /* 0x00000c0608287981 */ /* 0x000f28000c1e9900 */
[----:B------:R-:W4:Y:S04]  /*6050*/  LDG.E.CONSTANT R30, desc[UR6][R8.64+0x10] ;  /* 0x00001006081e7981 */ /* 0x000f28000c1e9900 */
[----:B------:R0:W4:Y:S04]  /*6060*/  LDG.E.CONSTANT R44, desc[UR6][R8.64+0x14] ;  /* 0x00001406082c7981 */ /* 0x000128000c1e9900 */
[----:B------:R-:W4:Y:S04]  /*6070*/  LDG.E.CONSTANT R46, desc[UR6][R8.64+0x1c] ;  /* 0x00001c06082e7981 */ /* 0x000f28000c1e9900 */
[----:B------:R-:W4:Y:S01]  /*6080*/  LDG.E.CONSTANT R53, desc[UR6][R10.64+0x1c] ;  /* 0x00001c060a357981 */ /* 0x000f22000c1e9900 */
[----:B--2---:R-:W-:-:S03]  /*6090*/  FADD R38, R38, -R23 ;  /* 0x8000001726267221 */ /* 0x004fc60000000000 */
[----:B------:R-:W2:Y:S01]  /*60a0*/  LDG.E.CONSTANT R23, desc[UR6][R10.64+0xc] ;  /* 0x00000c060a177981 */ /* 0x000ea2000c1e9900 */
[----:B---3--:R-:W-:-:S03]  /*60b0*/  FADD R32, R31, -R32 ;  /* 0x800000201f207221 */ /* 0x008fc60000000000 */
[----:B------:R-:W3:Y:S01]  /*60c0*/  LDG.E.CONSTANT R31, desc[UR6][R10.64+0x14] ;  /* 0x000014060a1f7981 */ /* 0x000ee2000c1e9900 */
[----:B----4-:R-:W-:-:S03]  /*60d0*/  FADD R48, R37, -R36 ;  /* 0x8000002425307221 */ /* 0x010fc60000000000 */
[----:B------:R-:W4:Y:S04]  /*60e0*/  LDG.E.CONSTANT R37, desc[UR6][R10.64+0x10] ;  /* 0x000010060a257981 */ /* 0x000f28000c1e9900 */
[----:B------:R-:W4:Y:S01]  /*60f0*/  LDG.E.CONSTANT R36, desc[UR6][R10.64+0x18] ;  /* 0x000018060a247981 */ /* 0x000f22000c1e9900 */
[----:B------:R-:W-:-:S04]  /*6100*/  FADD R28, R29, -R28 ;  /* 0x8000001c1d1c7221 */ /* 0x000fc80000000000 */
[----:B------:R-:W-:Y:S01]  /*6110*/  FFMA R28, R50, R28, R47 ;  /* 0x0000001c321c7223 */ /* 0x000fe2000000002f */
        /* <DEDUP_REMOVED lines=8> */
[----:B------:R-:W-:-:S03]  /*61a0*/  MOV R8, 0x1 ;  /* 0x0000000100087802 */ /* 0x000fc60000000f00 */
[----:B------:R1:W-:Y:S04]  /*61b0*/  STG.E desc[UR6][R6.64+0x28], R33 ;  /* 0x0000282106007986 */ /* 0x0003e8000c101906 */
[----:B------:R1:W-:Y:S01]  /*61c0*/  STG.E desc[UR6][R6.64+0x3c], R53 ;  /* 0x00003c3506007986 */ /* 0x0003e2000c101906 */
[----:B--2---:R-:W-:Y:S01]  /*61d0*/  FADD R23, R23, -R40 ;  /* 0x8000002817177221 */ /* 0x004fe20000000000 */
[----:B---3--:R-:W-:Y:S01]  /*61e0*/  FADD R44, R31, -R44 ;  /* 0x8000002c1f2c7221 */ /* 0x008fe20000000000 */
[----:B----4-:R-:W-:Y:S01]  /*61f0*/  FADD R30, R37, -R30 ;  /* 0x8000001e251e7221 */ /* 0x010fe20000000000 */
[----:B------:R-:W-:Y:S01]  /*6200*/  FADD R36, R36, -R41 ;  /* 0x8000002924247221 */ /* 0x000fe20000000000 */
[C---:B------:R-:W-:Y:S02]  /*6210*/  FFMA R23, R22.reuse, R23, R39 ;  /* 0x0000001716177223 */ /* 0x040fe40000000027 */
[C---:B------:R-:W-:Y:S01]  /*6220*/  FFMA R25, R22.reuse, R30, R25 ;  /* 0x0000001e16197223 */ /* 0x040fe20000000019 */
[C---:B------:R-:W-:Y:S01]  /*6230*/  FFMA R51, R22.reuse, R44, R51 ;  /* 0x0000002c16337223 */ /* 0x040fe20000000033 */
[----:B------:R-:W-:Y:S01]  /*6240*/  FFMA R49, R22, R36, R49 ;  /* 0x0000002416317223 */ /* 0x000fe20000000031 */
        /* <DEDUP_REMOVED lines=14> */
.L_x_187:
[----:B------:R-:W-:Y:S02]  /*6330*/  IADD3 R20, PT, PT, R20, -0x4f9ffb7, RZ ;  /* 0xfb06004914147810 */ /* 0x000fe40007ffe0ff */
        /* <DEDUP_REMOVED lines=14> */
.L_x_188:
[----:B------:R-:W-:Y:S01]  /*6420*/  ISETP.GT.U32.AND P3, PT, R11, R15, PT ;  /* 0x0000000f0b00720c */ /* 0x000fe20003f64070 */
[----:B-1----:R-:W2:Y:S01]  /*6430*/  LDG.E R45, desc[UR6][R6.64+0x40] ;  /* 0x00004006062d7981 */ /* 0x002ea2000c1e1900 */
[----:B------:R-:W-:Y:S02]  /*6440*/  @P2 LOP3.LUT R9, R32, R3, RZ, 0x3c, !PT ;  /* 0x0000000320092212 */ /* 0x000fe400078e3cff */
[----:B------:R-:W-:Y:S01]  /*6450*/  SEL R10, R17, R8, P3 ;  /* 0x00000008110a7207 */ /* 0x000fe20001800000 */
[----:B------:R-:W3:Y:S02]  /*6460*/  LDG.E R43, desc[UR6][R6.64+0x44] ;  /* 0x00004406062b7981 */ /* 0x000ee4000c1e1900 */
[C---:B------:R-:W-:Y:S02]  /*6470*/  IMAD.HI.U32 R8, R5.reuse, R9, RZ ;  /* 0x0000000905087227 */ /* 0x040fe400078e00ff */
[----:B------:R-:W4:Y:S02]  /*6480*/  LDG.E R41, desc[UR6][R6.64+0x48] ;  /* 0x0000480606297981 */ /* 0x000f24000c1e1900 */
[----:B------:R-:W-:Y:S01]  /*6490*/  IMAD.HI.U32 R11, R5, R10, RZ ;  /* 0x0000000a050b7227 */ /* 0x000fe200078e00ff */
[----:B------:R-:W-:Y:S01]  /*64a0*/  IADD3 R8, PT, PT, -R8, RZ, RZ ;  /* 0x000000ff08087210 */ /* 0x000fe20007ffe1ff */
[----:B------:R0:W5:Y:S03]  /*64b0*/  LDG.E R17, desc[UR6][R6.64+0x4c] ;  /* 0x00004c0606117981 */ /* 0x000166000c1e1900 */
[----:B------:R-:W-:Y:S01]  /*64c0*/  IADD3 R11, PT, PT, -R11, RZ, RZ ;  /* 0x000000ff0b0b7210 */ /* 0x000fe20007ffe1ff */
[C---:B------:R-:W-:Y:S01]  /*64d0*/  IMAD R8, R15.reuse, R8, R9 ;  /* 0x000000080f087224 */ /* 0x040fe200078e0209 */
[----:B------:R0:W5:Y:S03]  /*64e0*/  LDG.E R21, desc[UR6][R6.64+0x50] ;  /* 0x0000500606157981 */ /* 0x000166000c1e1900 */
[----:B------:R-:W-:Y:S01]  /*64f0*/  IMAD R10, R15, R11, R10 ;  /* 0x0000000b0f0a7224 */ /* 0x000fe200078e020a */
[-C--:B------:R-:W-:Y:S01]  /*6500*/  ISETP.GE.U32.AND P2, PT, R8, R15.reuse, PT ;  /* 0x0000000f0800720c */ /* 0x080fe20003f46070 */
[----:B------:R0:W5:Y:S03]  /*6510*/  LDG.E R23, desc[UR6][R6.64+0x54] ;  /* 0x0000540606177981 */ /* 0x000166000c1e1900 */
        /* <DEDUP_REMOVED lines=14> */
[----:B------:R-:W3:Y:S04]  /*6600*/  LDG.E.CONSTANT R44, desc[UR6][R10.64+0x4] ;  /* 0x000004060a2c7981 */ /* 0x000ee8000c1e9900 */
[----:B------:R-:W4:Y:S04]  /*6610*/  LDG.E.CONSTANT R49, desc[UR6][R10.64+0x8] ;  /* 0x000008060a317981 */ /* 0x000f28000c1e9900 */
[----:B------:R-:W2:Y:S04]  /*6620*/  LDG.E.CONSTANT R36, desc[UR6][R8.64] ;  /* 0x0000000608247981 */ /* 0x000ea8000c1e9900 */
[----:B------:R-:W3:Y:S04]  /*6630*/  LDG.E.CONSTANT R39, desc[UR6][R8.64+0x4] ;  /* 0x0000040608277981 */ /* 0x000ee8000c1e9900 */
        /* <DEDUP_REMOVED lines=12> */
[----:B---3--:R-:W-:Y:S01]  /*6700*/  FADD R44, R39, -R44 ;  /* 0x8000002c272c7221 */ /* 0x008fe20000000000 */
[----:B----4-:R-:W-:Y:S01]  /*6710*/  FADD R46, R46, -R49 ;  /* 0x800000312e2e7221 */ /* 0x010fe20000000000 */
[C---:B------:R-:W-:Y:S02]  /*6720*/  FFMA R45, R24.reuse, R37, R45 ;  /* 0x00000025182d7223 */ /* 0x040fe4000000002d */
[C---:B------:R-:W-:Y:S01]  /*6730*/  FFMA R43, R24.reuse, R44, R43 ;  /* 0x0000002c182b7223 */ /* 0x040fe2000000002b */
[----:B------:R0:W5:Y:S01]  /*6740*/  LDG.E R39, desc[UR6][R6.64+0x58] ;  /* 0x0000580606277981 */ /* 0x000162000c1e1900 */
[----:B------:R-:W-:Y:S01]  /*6750*/  FFMA R41, R24, R46, R41 ;  /* 0x0000002e18297223 */ /* 0x000fe20000000029 */
[----:B------:R-:W-:Y:S02]  /*6760*/  HFMA2 R49, -RZ, RZ, 0, 0 ;  /* 0x00000000ff317431 */ /* 0x000fe400000001ff */
[----:B------:R0:W5:Y:S01]  /*6770*/  LDG.E R37, desc[UR6][R6.64+0x5c] ;  /* 0x00005c0606257981 */ /* 0x000162000c1e1900 */
        /* <DEDUP_REMOVED lines=14> */
.L_x_189:
[----:B------:R-:W-:Y:S02]  /*6860*/  ISETP.GT.U32.AND P2, PT, R44, R15, PT ;  /* 0x0000000f2c00720c */ /* 0x000fe40003f44070 */
[----:B0-----:R-:W-:Y:S02]  /*6870*/  MOV R9, RZ ;  /* 0x000000ff00097202 */ /* 0x001fe40000000f00 */
        /* <DEDUP_REMOVED lines=11> */
.L_x_190:
[----:B------:R-:W-:Y:S01]  /*6930*/  ISETP.GT.U32.AND P3, PT, R8, R15, PT ;  /* 0x0000000f0800720c */ /* 0x000fe20003f64070 */
[----:B-----5:R-:W-:Y:S01]  /*6940*/  FADD R33, R33, -R40 ;  /* 0x8000002821217221 */ /* 0x020fe20000000000 */
        /* <DEDUP_REMOVED lines=16> */
[C---:B------:R-:W-:Y:S01]  /*6a50*/  SEL R11, R0.reuse, R4, !P0 ;  /* 0x00000004000b7207 */ /* 0x040fe20004000000 */
[----:B------:R-:W-:Y:S01]  /*6a60*/  FADD R4, R31, -R38 ;  /* 0x800000261f047221 */ /* 0x000fe20000000000 */
[----:B------:R-:W-:Y:S02]  /*6a70*/  SEL R34, R0, R34, !P0 ;  /* 0x0000002200227207 */ /* 0x000fe40004000000 */
[----:B------:R-:W-:Y:S02]  /*6a80*/  SHF.L.U32 R11, R11, 0x3, RZ ;  /* 0x000000030b0b7819 */ /* 0x000fe400000006ff */
[----:B------:R-:W-:Y:S01]  /*6a90*/  SHF.L.U32 R9, R34, 0x3, RZ ;  /* 0x0000000322097819 */ /* 0x000fe200000006ff */
[----:B------:R-:W-:Y:S01]  /*6aa0*/  FFMA R21, R24, R4, R21 ;  /* 0x0000000418157223 */ /* 0x000fe20000000015 */
[----:B------:R-:W-:Y:S01]  /*6ab0*/  FADD R4, R30, -R29 ;  /* 0x8000001d1e047221 */ /* 0x000fe20000000000 */
[----:B------:R-:W-:-:S04]  /*6ac0*/  IMAD.WIDE.U32 R10, R11, 0x4, R26 ;  /* 0x000000040b0a7825 */ /* 0x000fc800078e001a */
[----:B------:R-:W-:-:S04]  /*6ad0*/  IMAD.WIDE.U32 R8, R9, 0x4, R26 ;  /* 0x0000000409087825 */ /* 0x000fc800078e001a */
[C---:B------:R-:W-:Y:S01]  /*6ae0*/  FFMA R17, R24.reuse, R33, R17 ;  /* 0x0000002118117223 */ /* 0x040fe20000000011 */
[----:B------:R-:W-:Y:S01]  /*6af0*/  FFMA R23, R24, R4, R23 ;  /* 0x0000000418177223 */ /* 0x000fe20000000017 */
[----:B------:R-:W-:Y:S01]  /*6b00*/  FADD R48, R25, -R28 ;  /* 0x8000001c19307221 */ /* 0x000fe20000000000 */
        /* <DEDUP_REMOVED lines=28> */
.L_x_191:
[----:B------:R-:W-:Y:S02]  /*6cd0*/  ISETP.GT.U32.AND P2, PT, R11, R15, PT ;  /* 0x0000000f0b00720c */ /* 0x000fe40003f44070 */
[----:B------:R-:W-:Y:S02]  /*6ce0*/  LOP3.LUT R20, R19, R20, RZ, 0x3c, !PT ;  /* 0x0000001413147212 */ /* 0x000fe400078e3cff */
[----:B-1----:R-:W-:Y:S02]  /*6cf0*/  MOV R9, RZ ;  /* 0x000000ff00097202 */ /* 0x002fe40000000f00 */
[----:B------:R-:W-:-:S07]  /*6d00*/  MOV R10, 0x1 ;  /* 0x00000001000a7802 */ /* 0x000fce0000000f00 */
[----:B------:R-:W-:-:S05]  /*6d10*/  @P2 LOP3.LUT R52, R20, R3, RZ, 0x3c, !PT ;  /* 0x0000000314342212 */ /* 0x000fca00078e3cff */
[----:B------:R-:W-:-:S05]  /*6d20*/  IMAD.HI.U32 R8, R5, R52, RZ ;  /* 0x0000003405087227 */ /* 0x000fca00078e00ff */
[----:B------:R-:W-:-:S05]  /*6d30*/  IADD3 R8, PT, PT, -R8, RZ, RZ ;  /* 0x000000ff08087210 */ /* 0x000fca0007ffe1ff */
[----:B------:R-:W-:Y:S01]  /*6d40*/  IMAD R8, R15, R8, R52 ;  /* 0x000000080f087224 */ /* 0x000fe200078e0234 */
        /* <DEDUP_REMOVED lines=10> */
.L_x_192:
[-C--:B------:R-:W-:Y:S01]  /*6df0*/  ISETP.GT.U32.AND P2, PT, R10, R15.reuse, PT ;  /* 0x0000000f0a00720c */ /* 0x080fe20003f44070 */
[----:B------:R-:W-:Y:S01]  /*6e00*/  FADD R36, R36, -R47 ;  /* 0x8000002f24247221 */ /* 0x000fe20000000000 */
[----:B------:R-:W-:Y:S01]  /*6e10*/  ISETP.GE.U32.AND P3, PT, R8, R15, PT ;  /* 0x0000000f0800720c */ /* 0x000fe20003f66070 */
[----:B-----5:R-:W-:Y:S01]  /*6e20*/  FADD R44, R44, -R46 ;  /* 0x8000002e2c2c7221 */ /* 0x020fe20000000000 */
[----:B------:R-:W-:Y:S01]  /*6e30*/  SEL R10, R16, R9, P2 ;  /* 0x00000009100a7207 */ /* 0x000fe20001000000 */
[----:B------:R-:W-:Y:S01]  /*6e40*/  FADD R40, R40, -R53 ;  /* 0x8000003528287221 */ /* 0x000fe20000000000 */
[----:B------:R-:W-:Y:S01]  /*6e50*/  FADD R38, R38, -R51 ;  /* 0x8000003326267221 */ /* 0x000fe20000000000 */
[C---:B------:R-:W-:Y:S01]  /*6e60*/  FFMA R37, R24.reuse, R36, R37 ;  /* 0x0000002418257223 */ /* 0x040fe20000000025 */
[----:B------:R-:W-:Y:S01]  /*6e70*/  FFMA R39, R24, R48, R39 ;  /* 0x0000003018277223 */ /* 0x000fe20000000027 */
[----:B------:R-:W-:-:S04]  /*6e80*/  IMAD.HI.U32 R3, R5, R10, RZ ;  /* 0x0000000a05037227 */ /* 0x000fc800078e00ff */
[C---:B------:R-:W-:Y:S01]  /*6e90*/  FFMA R45, R42.reuse, R44, R45 ;  /* 0x0000002c2a2d7223 */ /* 0x040fe2000000002d */
[C---:B------:R-:W-:Y:S01]  /*6ea0*/  FFMA R43, R42.reuse, R40, R43 ;  /* 0x000000282a2b7223 */ /* 0x040fe2000000002b */
[----:B------:R-:W-:Y:S01]  /*6eb0*/  FFMA R41, R42, R38, R41 ;  /* 0x000000262a297223 */ /* 0x000fe20000000029 */
[----:B------:R-:W-:Y:S01]  /*6ec0*/  FADD R31, R31, -R34 ;  /* 0x800000221f1f7221 */ /* 0x000fe20000000000 */
[----:B------:R-:W-:Y:S01]  /*6ed0*/  IADD3 R3, PT, PT, -R3, RZ, RZ ;  /* 0x000000ff03037210 */ /* 0x000fe20007ffe1ff */
[----:B------:R-:W-:Y:S01]  /*6ee0*/  FADD R30, R30, -R33 ;  /* 0x800000211e1e7221 */ /* 0x000fe20000000000 */
[----:B------:R-:W-:Y:S01]  /*6ef0*/  @P3 IADD3 R8, PT, PT, -R15, R8, RZ ;  /* 0x000000080f083210 */ /* 0x000fe20007ffe1ff */
[----:B------:R-:W-:Y:S02]  /*6f00*/  FADD R36, R29, -R32 ;  /* 0x800000201d247221 */ /* 0x000fe40000000000 */
[----:B------:R-:W-:Y:S01]  /*6f10*/  IMAD R10, R15, R3, R10 ;  /* 0x000000030f0a7224 */ /* 0x000fe200078e020a */
[----:B------:R-:W-:-:S04]  /*6f20*/  ISETP.GE.U32.AND P3, PT, R8, R15, PT ;  /* 0x0000000f0800720c */ /* 0x000fc80003f66070 */
[----:B------:R-:W-:-:S09]  /*6f30*/  ISETP.GE.U32.AND P2, PT, R10, R15, PT ;  /* 0x0000000f0a00720c */ /* 0x000fd20003f46070 */
[----:B------:R-:W-:-:S04]  /*6f40*/  @P3 IADD3 R8, PT, PT, -R15, R8, RZ ;  /* 0x000000080f083210 */ /* 0x000fc80007ffe1ff */
[----:B------:R-:W-:Y:S02]  /*6f50*/  @P2 IADD3 R10, PT, PT, -R15, R10, RZ ;  /* 0x0000000a0f0a2210 */ /* 0x000fe40007ffe1ff */
[----:B------:R-:W-:Y:S02]  /*6f60*/  SEL R9, R0, R8, !P0 ;  /* 0x0000000800097207 */ /* 0x000fe40004000000 */
[----:B------:R-:W-:Y:S02]  /*6f70*/  ISETP.GE.U32.AND P2, PT, R10, R15, PT ;  /* 0x0000000f0a00720c */ /* 0x000fe40003f46070 */
[----:B------:R-:W-:-:S05]  /*6f80*/  SHF.L.U32 R9, R9, 0x3, RZ ;  /* 0x0000000309097819 */ /* 0x000fca00000006ff */
[----:B------:R-:W-:-:S04]  /*6f90*/  IMAD.WIDE.U32 R8, R9, 0x4, R26 ;  /* 0x0000000409087825 */ /* 0x000fc800078e001a */
[----:B------:R-:W-:Y:S01]  /*6fa0*/  HFMA2 R3, -RZ, RZ, 0, 0 ;  /* 0x00000000ff037431 */ /* 0x000fe200000001ff */
[----:B------:R-:W5:Y:S01]  /*6fb0*/  LDG.E.CONSTANT R34, desc[UR6][R8.64] ;  /* 0x0000000608227981 */ /* 0x000f62000c1e9900 */
[----:B------:R-:W-:-:S03]  /*6fc0*/  @P2 IADD3 R10, PT, PT, -R15, R10, RZ ;  /* 0x0000000a0f0a2210 */ /* 0x000fc60007ffe1ff */
[----:B------:R-:W5:Y:S01]  /*6fd0*/  LDG.E.CONSTANT R33, desc[UR6][R8.64+0x4] ;  /* 0x0000040608217981 */ /* 0x000f62000c1e9900 */
[----:B------:R-:W-:-:S03]  /*6fe0*/  SEL R10, R0, R10, !P0 ;  /* 0x0000000a000a7207 */ /* 0x000fc60004000000 */
[----:B------:R-:W5:Y:S01]  /*6ff0*/  LDG.E.CONSTANT R32, desc[UR6][R8.64+0x8] ;  /* 0x0000080608207981 */ /* 0x000f62000c1e9900 */
[----:B------:R-:W-:-:S03]  /*7000*/  SHF.L.U32 R11, R10, 0x3, RZ ;  /* 0x000000030a0b7819 */ /* 0x000fc600000006ff */
[----:B------:R-:W5:Y:S02]  /*7010*/  LDG.E.CONSTANT R29, desc[UR6][R8.64+0xc] ;  /* 0x00000c06081d7981 */ /* 0x000f64000c1e9900 */
[----:B------:R-:W-:Y:S02]  /*7020*/  IMAD.WIDE.U32 R10, R11, 0x4, R26 ;  /* 0x000000040b0a7825 */ /* 0x000fe400078e001a */
[----:B------:R-:W5:Y:S04]  /*7030*/  LDG.E.CONSTANT R24, desc[UR6][R8.64+0x10] ;  /* 0x0000100608187981 */ /* 0x000f68000c1e9900 */
[----:B------:R-:W5:Y:S04]  /*7040*/  LDG.E.CONSTANT R19, desc[UR6][R8.64+0x14] ;  /* 0x0000140608137981 */ /* 0x000f68000c1e9900 */
[----:B------:R-:W5:Y:S04]  /*7050*/  LDG.E.CONSTANT R16, desc[UR6][R8.64+0x18] ;  /* 0x0000180608107981 */ /* 0x000f68000c1e9900 */
[----:B------:R0:W5:Y:S04]  /*7060*/  LDG.E.CONSTANT R48, desc[UR6][R8.64+0x1c] ;  /* 0x00001c0608307981 */ /* 0x000168000c1e9900 */
[----:B------:R1:W5:Y:S04]  /*7070*/  LDG.E.CONSTANT R46, desc[UR6][R10.64] ;  /* 0x000000060a2e7981 */ /* 0x000368000c1e9900 */
[----:B------:R1:W5:Y:S04]  /*7080*/  LDG.E.CONSTANT R44, desc[UR6][R10.64+0x4] ;  /* 0x000004060a2c7981 */ /* 0x000368000c1e9900 */
[----:B------:R1:W5:Y:S01]  /*7090*/  LDG.E.CONSTANT R53, desc[UR6][R10.64+0x8] ;  /* 0x000008060a357981 */ /* 0x000362000c1e9900 */
[----:B0-----:R-:W-:-:S03]  /*70a0*/  MOV R8, 0x1 ;  /* 0x0000000100087802 */ /* 0x001fc60000000f00 */
        /* <DEDUP_REMOVED lines=15> */
.L_x_193:
[----:B------:R-:W-:Y:S02]  /*71a0*/  ISETP.GT.U32.AND P2, PT, R8, R15, PT ;  /* 0x0000000f0800720c */ /* 0x000fe40003f44070 */
[----:B------:R-:W-:Y:S02]  /*71b0*/  MOV R2, R3 ;  /* 0x0000000300027202 */ /* 0x000fe40000000f00 */
[----:B------:R-:W-:Y:S02]  /*71c0*/  MOV R3, RZ ;  /* 0x000000ff00037202 */ /* 0x000fe40000000f00 */
[----:B------:R-:W-:-:S07]  /*71d0*/  MOV R8, 0x1 ;  /* 0x0000000100087802 */ /* 0x000fce0000000f00 */
[----:B------:R-:W-:Y:S01]  /*71e0*/  @P2 LOP3.LUT R2, R20, R13, RZ, 0x3c, !PT ;  /* 0x0000000d14022212 */ /* 0x000fe200078e3cff */
        /* <DEDUP_REMOVED lines=10> */
.L_x_194:
[----:B------:R-:W-:-:S04]  /*7290*/  ISETP.GT.U32.AND P1, PT, R8, R15, PT ;  /* 0x0000000f0800720c */ /* 0x000fc80003f24070 */
[----:B------:R-:W-:Y:S01]  /*72a0*/  SEL R8, R35, R3, P1 ;  /* 0x0000000323087207 */ /* 0x000fe20000800000 */
        /* <DEDUP_REMOVED lines=19> */
[----:B------:R-:W-:Y:S01]  /*73e0*/  FFMA R21, R42, R30, R21 ;  /* 0x0000001e2a157223 */ /* 0x000fe20000000015 */
[----:B------:R-:W-:-:S04]  /*73f0*/  IMAD.WIDE.U32 R26, R5, 0x4, R26 ;  /* 0x00000004051a7825 */ /* 0x000fc800078e001a */
[C---:B------:R-:W-:Y:S01]  /*7400*/  FFMA R17, R42.reuse, R31, R17 ;  /* 0x0000001f2a117223 */ /* 0x040fe20000000011 */
[----:B------:R-:W-:Y:S01]  /*7410*/  FADD R30, R25, -R4 ;  /* 0x80000004191e7221 */ /* 0x000fe20000000000 */
[----:B------:R-:W2:Y:S04]  /*7420*/  LDG.E.CONSTANT R0, desc[UR6][R2.64] ;  /* 0x0000000602007981 */ /* 0x000ea8000c1e9900 */
[----:B------:R-:W3:Y:S04]  /*7430*/  LDG.E.CONSTANT R8, desc[UR6][R2.64+0x4] ;  /* 0x0000040602087981 */ /* 0x000ee8000c1e9900 */
[----:B------:R-:W4:Y:S04]  /*7440*/  LDG.E.CONSTANT R5, desc[UR6][R2.64+0x8] ;  /* 0x0000080602057981 */ /* 0x000f28000c1e9900 */
[----:B-1----:R-:W2:Y:S04]  /*7450*/  LDG.E.CONSTANT R11, desc[UR6][R26.64] ;  /* 0x000000061a0b7981 */ /* 0x002ea8000c1e9900 */
[----:B------:R-:W3:Y:S04]  /*7460*/  LDG.E.CONSTANT R9, desc[UR6][R26.64+0x4] ;  /* 0x000004061a097981 */ /* 0x000ee8000c1e9900 */
[----:B------:R-:W4:Y:S01]  /*7470*/  LDG.E.CONSTANT R10, desc[UR6][R26.64+0x8] ;  /* 0x000008061a0a7981 */ /* 0x000f22000c1e9900 */
[----:B------:R-:W-:-:S03]  /*7480*/  FFMA R23, R42, R36, R23 ;  /* 0x000000242a177223 */ /* 0x000fc60000000017 */
        /* <DEDUP_REMOVED lines=11> */
[----:B------:R-:W-:Y:S01]  /*7540*/  FFMA R39, R42, R30, R39 ;  /* 0x0000001e2a277223 */ /* 0x000fe20000000027 */
[----:B-----5:R-:W-:Y:S01]  /*7550*/  FADD R34, R46, -R34 ;  /* 0x800000222e227221 */ /* 0x020fe20000000000 */
[----:B------:R-:W-:Y:S01]  /*7560*/  FADD R44, R44, -R33 ;  /* 0x800000212c2c7221 */ /* 0x000fe20000000000 */
[----:B------:R-:W-:Y:S01]  /*7570*/  FADD R32, R53, -R32 ;  /* 0x8000002035207221 */ /* 0x000fe20000000000 */
[----:B------:R-:W-:Y:S01]  /*7580*/  FFMA R37, R42, R28, R37 ;  /* 0x0000001c2a257223 */ /* 0x000fe20000000025 */
        /* <DEDUP_REMOVED lines=14> */
[----:B---3--:R-:W-:-:S03]  /*7670*/  FADD R9, R9, -R8 ;  /* 0x8000000809097221 */ /* 0x008fc60000000000 */
[----:B------:R-:W-:Y:S01]  /*7680*/  FFMA R45, R22, R0, R45 ;  /* 0x00000000162d7223 */ /* 0x000fe2000000002d */
[----:B----4-:R-:W-:Y:S01]  /*7690*/  FADD R5, R10, -R5 ;  /* 0x800000050a057221 */ /* 0x010fe20000000000 */
[----:B------:R-:W-:-:S03]  /*76a0*/  FFMA R9, R22, R9, R44 ;  /* 0x0000000916097223 */ /* 0x000fc6000000002c */
[----:B------:R-:W-:Y:S01]  /*76b0*/  STG.E desc[UR6][R6.64+0x40], R45 ;  /* 0x0000402d06007986 */ /* 0x000fe2000c101906 */
[----:B------:R-:W-:-:S03]  /*76c0*/  FFMA R5, R22, R5, R32 ;  /* 0x0000000516057223 */ /* 0x000fc60000000020 */
[----:B------:R-:W-:Y:S01]  /*76d0*/  STG.E desc[UR6][R6.64+0x44], R9 ;  /* 0x0000440906007986 */ /* 0x000fe2000c101906 */
[----:B------:R-:W-:-:S03]  /*76e0*/  FADD R15, R15, -R12 ;  /* 0x8000000c0f0f7221 */ /* 0x000fc60000000000 */
[----:B------:R-:W-:Y:S01]  /*76f0*/  STG.E desc[UR6][R6.64+0x48], R5 ;  /* 0x0000480506007986 */ /* 0x000fe2000c101906 */
[----:B------:R-:W-:-:S05]  /*7700*/  FFMA R15, R22, R15, R17 ;  /* 0x0000000f160f7223 */ /* 0x000fca0000000011 */
[----:B------:R-:W-:Y:S01]  /*7710*/  STG.E desc[UR6][R6.64+0x4c], R15 ;  /* 0x00004c0f06007986 */ /* 0x000fe2000c101906 */
[----:B------:R-:W-:Y:S01]  /*7720*/  FADD R31, R31, -R4 ;  /* 0x800000041f1f7221 */ /* 0x000fe20000000000 */
[----:B------:R-:W-:-:S03]  /*7730*/  FADD R25, R25, -R14 ;  /* 0x8000000e19197221 */ /* 0x000fc60000000000 */
[----:B------:R-:W-:Y:S01]  /*7740*/  FFMA R31, R22, R31, R21 ;  /* 0x0000001f161f7223 */ /* 0x000fe20000000015 */
[----:B------:R-:W-:Y:S01]  /*7750*/  FADD R13, R20, -R13 ;  /* 0x8000000d140d7221 */ /* 0x000fe20000000000 */
[----:B------:R-:W-:-:S03]  /*7760*/  FFMA R25, R22, R25, R38 ;  /* 0x0000001916197223 */ /* 0x000fc60000000026 */
[----:B------:R-:W-:Y:S01]  /*7770*/  STG.E desc[UR6][R6.64+0x50], R31 ;  /* 0x0000501f06007986 */ /* 0x000fe2000c101906 */
[----:B------:R-:W-:Y:S01]  /*7780*/  FADD R35, R35, -R18 ;  /* 0x8000001223237221 */ /* 0x000fe20000000000 */
[C---:B------:R-:W-:Y:S02]  /*7790*/  FFMA R13, R22.reuse, R13, R16 ;  /* 0x0000000d160d7223 */ /* 0x040fe40000000010 */
[----:B------:R-:W-:Y:S01]  /*77a0*/  STG.E desc[UR6][R6.64+0x54], R25 ;  /* 0x0000541906007986 */ /* 0x000fe2000c101906 */
[----:B------:R-:W-:-:S03]  /*77b0*/  FFMA R35, R22, R35, R48 ;  /* 0x0000002316237223 */ /* 0x000fc60000000030 */
[----:B------:R-:W-:Y:S04]  /*77c0*/  STG.E desc[UR6][R6.64+0x58], R13 ;  /* 0x0000580d06007986 */ /* 0x000fe8000c101906 */
[----:B------:R-:W-:Y:S01]  /*77d0*/  STG.E desc[UR6][R6.64+0x5c], R35 ;  /* 0x00005c2306007986 */ /* 0x000fe2000c101906 */
[----:B------:R-:W-:Y:S05]  /*77e0*/  EXIT ;  /* 0x000000000000794d */ /* 0x000fea0003800000 */
.L_x_170:
        /* <DEDUP_REMOVED lines=14> */
[----:B------:R-:W5:Y:S04]  /*78d0*/  LDG.E R32, desc[UR6][R2.64+0x18] ;  /* 0x0000180602207981 */ /* 0x000f68000c1e1900 */
[----:B------:R0:W5:Y:S04]  /*78e0*/  LDG.E.CONSTANT R35, desc[UR6][R26.64+0x1c] ;  /* 0x00001c061a237981 */ /* 0x000168000c1e9900 */
        /* <DEDUP_REMOVED lines=18> */
[C---:B------:R-:W-:Y:S01]  /*7a10*/  FMUL R37, R39.reuse, R37 ;  /* 0x0000002527257220 */ /* 0x040fe20000400000 */
[----:B------:R-:W-:-:S03]  /*7a20*/  FMUL R39, R39, R23 ;  /* 0x0000001727277220 */ /* 0x000fc60000400000 */
[C---:B0-----:R-:W-:Y:S01]  /*7a30*/  FMUL R26, R8.reuse, R37 ;  /* 0x00000025081a7220 */ /* 0x041fe20000400000 */
[----:B------:R-:W-:Y:S01]  /*7a40*/  FMUL R27, R8, R39 ;  /* 0x00000027081b7220 */ /* 0x000fe20000400000 */
[-C--:B------:R-:W-:Y:S01]  /*7a50*/  FMUL R23, R34, R37.reuse ;  /* 0x0000002522177220 */ /* 0x080fe20000400000 */
[-C--:B------:R-:W-:Y:S01]  /*7a60*/  FMUL R8, R42, R37.reuse ;  /* 0x000000252a087220 */ /* 0x080fe20000400000 */
[----:B------:R-:W-:Y:S01]  /*7a70*/  FMUL R37, R22, R37 ;  /* 0x0000002516257220 */ /* 0x000fe20000400000 */
[-C--:B------:R-:W-:Y:S01]  /*7a80*/  FMUL R34, R34, R39.reuse ;  /* 0x0000002722227220 */ /* 0x080fe20000400000 */
[-C--:B------:R-:W-:Y:S01]  /*7a90*/  FMUL R42, R42, R39.reuse ;  /* 0x000000272a2a7220 */ /* 0x080fe20000400000 */
[----:B------:R-:W-:Y:S01]  /*7aa0*/  FMUL R22, R22, R39 ;  /* 0x0000002716167220 */ /* 0x000fe20000400000 */
[----:B--2---:R-:W-:Y:S01]  /*7ab0*/  FADD R45, R36, -R36 ;  /* 0x80000024242d7221 */ /* 0x004fe20000000000 */
[----:B---3--:R-:W-:Y:S01]  /*7ac0*/  FADD R39, R40, -R40 ;  /* 0x8000002828277221 */ /* 0x008fe20000000000 */
[----:B----4-:R-:W-:Y:S01]  /*7ad0*/  FADD R40, R43, -R43 ;  /* 0x8000002b2b287221 */ /* 0x010fe20000000000 */
[----:B-----5:R-:W-:Y:S01]  /*7ae0*/  FADD R5, R5, -R5 ;  /* 0x8000000505057221 */ /* 0x020fe20000000000 */
[----:B------:R-:W-:-:S02]  /*7af0*/  FFMA R0, R23, R45, R0 ;  /* 0x0000002d17007223 */ /* 0x000fc40000000000 */
[----:B------:R-:W-:Y:S02]  /*7b00*/  FFMA R7, R23, R40, R7 ;  /* 0x0000002817077223 */ /* 0x000fe40000000007 */
[-C--:B------:R-:W-:Y:S01]  /*7b10*/  FFMA R0, R45, R34.reuse, R0 ;  /* 0x000000222d007223 */ /* 0x080fe20000000000 */
[----:B------:R-:W-:Y:S01]  /*7b20*/  FFMA R10, R23, R39, R10 ;  /* 0x00000027170a7223 */ /* 0x000fe2000000000a */
[C---:B------:R-:W-:Y:S02]  /*7b30*/  FFMA R7, R40.reuse, R34, R7 ;  /* 0x0000002228077223 */ /* 0x040fe40000000007 */
[----:B------:R-:W-:Y:S01]  /*7b40*/  FFMA R0, R45, R26, R0 ;  /* 0x0000001a2d007223 */ /* 0x000fe20000000000 */
[----:B------:R-:W-:Y:S01]  /*7b50*/  FFMA R10, R39, R34, R10 ;  /* 0x00000022270a7223 */ /* 0x000fe2000000000a */
[CC--:B------:R-:W-:Y:S02]  /*7b60*/  FFMA R7, R40.reuse, R26.reuse, R7 ;  /* 0x0000001a28077223 */ /* 0x0c0fe40000000007 */
[----:B------:R-:W-:Y:S01]  /*7b70*/  FFMA R53, R45, R27, R0 ;  /* 0x0000001b2d357223 */ /* 0x000fe20000000000 */
[----:B------:R-:W-:Y:S01]  /*7b80*/  FFMA R0, R23, R5, R33 ;  /* 0x0000000517007223 */ /* 0x000fe20000000021 */
[----:B------:R-:W-:Y:S01]  /*7b90*/  FADD R41, R41, -R41 ;  /* 0x8000002929297221 */ /* 0x000fe20000000000 */
[----:B------:R-:W-:Y:S01]  /*7ba0*/  FFMA R10, R39, R26, R10 ;  /* 0x0000001a270a7223 */ /* 0x000fe2000000000a */
        /* <DEDUP_REMOVED lines=8> */
[----:B------:R-:W-:Y:S01]  /*7c30*/  FADD R35, R35, -R35 ;  /* 0x8000002323237221 */ /* 0x000fe20000000000 */
[----:B------:R0:W-:Y:S01]  /*7c40*/  STG.E desc[UR6][R2.64], R9 ;  /* 0x0000000902007986 */ /* 0x0001e2000c101906 */
[----:B------:R-:W-:Y:S01]  /*7c50*/  FFMA R32, R7, R34, R32 ;  /* 0x0000002207207223 */ /* 0x000fe20000000020 */
[C---:B------:R-:W-:Y:S01]  /*7c60*/  FFMA R6, R23.reuse, R43, R6 ;  /* 0x0000002b17067223 */ /* 0x040fe20000000006 */
[----:B------:R-:W-:-:S02]  /*7c70*/  FFMA R4, R23, R35, R31 ;  /* 0x0000002317047223 */ /* 0x000fc4000000001f */
[----:B------:R-:W-:Y:S01]  /*7c80*/  FFMA R32, R7, R26, R32 ;  /* 0x0000001a07207223 */ /* 0x000fe20000000020 */
[-C--:B------:R-:W-:Y:S01]  /*7c90*/  FFMA R36, R41, R34.reuse, R36 ;  /* 0x0000002229247223 */ /* 0x080fe20000000024 */
[----:B------:R-:W-:Y:S01]  /*7ca0*/  FFMA R6, R43, R34, R6 ;  /* 0x000000222b067223 */ /* 0x000fe20000000006 */
[-C--:B0-----:R-:W-:Y:S01]  /*7cb0*/  FFMA R9, R5, R27.reuse, R0 ;  /* 0x0000001b05097223 */ /* 0x081fe20000000000 */
[----:B------:R-:W-:Y:S01]  /*7cc0*/  FFMA R0, R45, R8, R21 ;  /* 0x000000082d007223 */ /* 0x000fe20000000015 */
[----:B------:R-:W-:Y:S01]  /*7cd0*/  FFMA R4, R35, R34, R4 ;  /* 0x0000002223047223 */ /* 0x000fe20000000004 */
[----:B------:R-:W-:Y:S02]  /*7ce0*/  FFMA R23, R7, R27, R32 ;  /* 0x0000001b07177223 */ /* 0x000fe40000000020 */
[----:B------:R-:W-:Y:S01]  /*7cf0*/  FFMA R0, R45, R42, R0 ;  /* 0x0000002a2d007223 */ /* 0x000fe20000000000 */
[-C--:B------:R-:W-:Y:S01]  /*7d00*/  FFMA R36, R41, R26.reuse, R36 ;  /* 0x0000001a29247223 */ /* 0x080fe20000000024 */
[----:B------:R-:W-:Y:S01]  /*7d10*/  FFMA R6, R43, R26, R6 ;  /* 0x0000001a2b067223 */ /* 0x000fe20000000006 */
[----:B------:R-:W-:Y:S01]  /*7d20*/  FFMA R28, R41, R8, R28 ;  /* 0x00000008291c7223 */ /* 0x000fe2000000001c */
[----:B------:R-:W-:Y:S01]  /*7d30*/  FFMA R4, R35, R26, R4 ;  /* 0x0000001a23047223 */ /* 0x000fe20000000004 */
[----:B------:R-:W-:Y:S01]  /*7d40*/  FFMA R0, R45, R37, R0 ;  /* 0x000000252d007223 */ /* 0x000fe20000000000 */
[-C--:B------:R-:W-:Y:S01]  /*7d50*/  FFMA R47, R41, R27.reuse, R36 ;  /* 0x0000001b292f7223 */ /* 0x080fe20000000024 */
[-C--:B------:R-:W-:Y:S01]  /*7d60*/  FFMA R51, R43, R27.reuse, R6 ;  /* 0x0000001b2b337223 */ /* 0x080fe20000000006 */
[----:B------:R0:W-:Y:S01]  /*7d70*/  STG.E desc[UR6][R2.64+0x18], R23 ;  /* 0x0000181702007986 */ /* 0x0001e2000c101906 */
[----:B------:R-:W-:Y:S01]  /*7d80*/  FFMA R28, R41, R42, R28 ;  /* 0x0000002a291c7223 */ /* 0x000fe2000000001c */
[----:B------:R-:W-:Y:S01]  /*7d90*/  FFMA R27, R35, R27, R4 ;  /* 0x0000001b231b7223 */ /* 0x000fe20000000004 */
[----:B------:R-:W-:-:S02]  /*7da0*/  FFMA R4, R41, R8, R15 ;  /* 0x0000000829047223 */ /* 0x000fc4000000000f */
[C---:B------:R-:W-:Y:S01]  /*7db0*/  FFMA R28, R41.reuse, R37, R28 ;  /* 0x00000025291c7223 */ /* 0x040fe2000000001c */
[----:B------:R1:W-:Y:S01]  /*7dc0*/  STG.E desc[UR6][R2.64+0x14], R9 ;  /* 0x0000140902007986 */ /* 0x0003e2000c101906 */
[----:B------:R-:W-:Y:S01]  /*7dd0*/  FFMA R4, R41, R42, R4 ;  /* 0x0000002a29047223 */ /* 0x000fe20000000004 */
[----:B0-----:R-:W-:Y:S01]  /*7de0*/  FFMA R23, R45, R22, R0 ;  /* 0x000000162d177223 */ /* 0x001fe20000000000 */
[----:B------:R-:W-:-:S04]  /*7df0*/  FFMA R0, R7, R8, R19 ;  /* 0x0000000807007223 */ /* 0x000fc80000000013 */
[----:B------:R-:W-:Y:S01]  /*7e00*/  FFMA R0, R7, R42, R0 ;  /* 0x0000002a07007223 */ /* 0x000fe20000000000 */
[C---:B-1----:R-:W-:Y:S01]  /*7e10*/  FFMA R9, R41.reuse, R22, R28 ;  /* 0x0000001629097223 */ /* 0x042fe2000000001c */
[-C--:B------:R-:W-:Y:S02]  /*7e20*/  FFMA R4, R41, R37.reuse, R4 ;  /* 0x0000002529047223 */ /* 0x080fe40000000004 */
[-C--:B------:R-:W-:Y:S01]  /*7e30*/  FFMA R0, R7, R37.reuse, R0 ;  /* 0x0000002507007223 */ /* 0x080fe20000000000 */
[-C--:B------:R-:W-:Y:S01]  /*7e40*/  FFMA R30, R39, R8.reuse, R30 ;  /* 0x00000008271e7223 */ /* 0x080fe2000000001e */
[----:B------:R0:W-:Y:S01]  /*7e50*/  STG.E desc[UR6][R2.64+0x24], R9 ;  /* 0x0000240902007986 */ /* 0x0001e2000c101906 */
[-C--:B------:R-:W-:Y:S01]  /*7e60*/  FFMA R24, R43, R8.reuse, R24 ;  /* 0x000000082b187223 */ /* 0x080fe20000000018 */
[-C--:B------:R-:W-:Y:S01]  /*7e70*/  FFMA R20, R5, R8.reuse, R20 ;  /* 0x0000000805147223 */ /* 0x080fe20000000014 */
[----:B------:R-:W-:Y:S01]  /*7e80*/  FFMA R16, R35, R8, R16 ;  /* 0x0000000823107223 */ /* 0x000fe20000000010 */
[----:B------:R-:W-:Y:S01]  /*7e90*/  FFMA R41, R41, R22, R4 ;  /* 0x0000001629297223 */ /* 0x000fe20000000004 */
[-C--:B------:R-:W-:Y:S01]  /*7ea0*/  FFMA R29, R39, R8.reuse, R29 ;  /* 0x00000008271d7223 */ /* 0x080fe2000000001d */
[CC--:B------:R-:W-:Y:S01]  /*7eb0*/  FFMA R25, R40.reuse, R8.reuse, R25 ;  /* 0x0000000828197223 */ /* 0x0c0fe20000000019 */
[CC--:B------:R-:W-:Y:S01]  /*7ec0*/  FFMA R17, R40.reuse, R8.reuse, R17 ;  /* 0x0000000828117223 */ /* 0x0c0fe20000000011 */
[----:B------:R-:W-:Y:S01]  /*7ed0*/  FFMA R18, R43, R8, R18 ;  /* 0x000000082b127223 */ /* 0x000fe20000000012 */
[----:B0-----:R-:W-:Y:S01]  /*7ee0*/  FFMA R9, R7, R22, R0 ;  /* 0x0000001607097223 */ /* 0x001fe20000000000 */
[-C--:B------:R-:W-:Y:S01]  /*7ef0*/  FFMA R0, R45, R8.reuse, R11 ;  /* 0x000000082d007223 */ /* 0x080fe2000000000b */
[-C--:B------:R-:W-:Y:S01]  /*7f00*/  FFMA R14, R5, R8.reuse, R14 ;  /* 0x00000008050e7223 */ /* 0x080fe2000000000e */
[----:B------:R-:W-:Y:S01]  /*7f10*/  FFMA R4, R7, R8, R13 ;  /* 0x0000000807047223 */ /* 0x000fe2000000000d */
[----:B------:R-:W-:Y:S01]  /*7f20*/  FFMA R30, R39, R42, R30 ;  /* 0x0000002a271e7223 */ /* 0x000fe2000000001e */
[----:B------:R-:W-:Y:S01]  /*7f30*/  FFMA R12, R35, R8, R12 ;  /* 0x00000008230c7223 */ /* 0x000fe2000000000c */
[-C--:B------:R-:W-:Y:S01]  /*7f40*/  FFMA R24, R43, R42.reuse, R24 ;  /* 0x0000002a2b187223 */ /* 0x080fe20000000018 */
[-C--:B------:R-:W-:Y:S01]  /*7f50*/  FFMA R20, R5, R42.reuse, R20 ;  /* 0x0000002a05147223 */ /* 0x080fe20000000014 */
[-C--:B------:R-:W-:Y:S01]  /*7f60*/  FFMA R16, R35, R42.reuse, R16 ;  /* 0x0000002a23107223 */ /* 0x080fe20000000010 */
[-C--:B------:R-:W-:Y:S01]  /*7f70*/  FFMA R6, R39, R42.reuse, R29 ;  /* 0x0000002a27067223 */ /* 0x080fe2000000001d */
[CC--:B------:R-:W-:Y:S01]  /*7f80*/  FFMA R25, R40.reuse, R42.reuse, R25 ;  /* 0x0000002a28197223 */ /* 0x0c0fe20000000019 */
[CC--:B------:R-:W-:Y:S01]  /*7f90*/  FFMA R17, R40.reuse, R42.reuse, R17 ;  /* 0x0000002a28117223 */ /* 0x0c0fe20000000011 */
        /* <DEDUP_REMOVED lines=17> */
[----:B------:R0:W-:Y:S01]  /*80b0*/  STG.E desc[UR6][R2.64+0x1c], R27 ;  /* 0x00001c1b02007986 */ /* 0x0001e2000c101906 */
[-C--:B------:R-:W-:Y:S01]  /*80c0*/  FFMA R29, R39, R22.reuse, R30 ;  /* 0x00000016271d7223 */ /* 0x080fe2000000001e */
[-C--:B------:R-:W-:Y:S01]  /*80d0*/  FFMA R21, R43, R22.reuse, R24 ;  /* 0x000000162b157223 */ /* 0x080fe20000000018 */
[-C--:B------:R-:W-:Y:S01]  /*80e0*/  FFMA R15, R35, R22.reuse, R16 ;  /* 0x00000016230f7223 */ /* 0x080fe20000000010 */
[-C--:B------:R-:W-:Y:S01]  /*80f0*/  FFMA R39, R39, R22.reuse, R6 ;  /* 0x0000001627277223 */ /* 0x080fe20000000006 */
[CC--:B------:R-:W-:Y:S01]  /*8100*/  FFMA R25, R40.reuse, R22.reuse, R25 ;  /* 0x0000001628197223 */ /* 0x0c0fe20000000019 */
[-C--:B------:R-:W-:Y:S01]  /*8110*/  FFMA R17, R40, R22.reuse, R17 ;  /* 0x0000001628117223 */ /* 0x080fe20000000011 */
[-C--:B------:R-:W-:Y:S01]  /*8120*/  FFMA R43, R43, R22.reuse, R18 ;  /* 0x000000162b2b7223 */ /* 0x080fe20000000012 */
[-C--:B------:R-:W-:Y:S01]  /*8130*/  FFMA R45, R45, R22.reuse, R0 ;  /* 0x000000162d2d7223 */ /* 0x080fe20000000000 */
[-C--:B------:R-:W-:Y:S01]  /*8140*/  FFMA R7, R7, R22.reuse, R4 ;  /* 0x0000001607077223 */ /* 0x080fe20000000004 */
[-C--:B------:R-:W-:Y:S01]  /*8150*/  FFMA R35, R35, R22.reuse, R12 ;  /* 0x0000001623237223 */ /* 0x080fe2000000000c */
[CC--:B0-----:R-:W-:Y:S01]  /*8160*/  FFMA R27, R5.reuse, R22.reuse, R20 ;  /* 0x00000016051b7223 */ /* 0x0c1fe20000000014 */
        /* <DEDUP_REMOVED lines=21> */
.L_x_169:
[C---:B------:R-:W-:Y:S01]  /*82c0*/  FMUL R0, |R5|.reuse, 16777216 ;  /* 0x4b80000005007820 */ /* 0x040fe20000400200 */
[----:B------:R-:W-:Y:S01]  /*82d0*/  FSETP.GEU.AND P0, PT, |R5|, 1.175494350822287508e-38, PT ;  /* 0x008000000500780b */ /* 0x000fe20003f0e200 */
[----:B------:R-:W0:Y:S03]  /*82e0*/  LDC.64 R24, c[0x0][0x3b8] ;  /* 0x0000ee00ff187b82 */ /* 0x000e260000000a00 */
[----:B------:R-:W-:-:S04]  /*82f0*/  FSEL R0, R0, |R5|, !P0 ;  /* 0x4000000500007208 */ /* 0x000fc80004000000 */
[----:B------:R1:W2:Y:S02]  /*8300*/  MUFU.LG2 R6, R0 ;  /* 0x0000000000067308 */ /* 0x0002a40000000c00 */
[----:B-1----:R-:W-:-:S03]  /*8310*/  IADD3 R0, PT, PT, R3, 0x1, RZ ;  /* 0x0000000103007810 */ /* 0x002fc60007ffe0ff */
[----:B--2---:R-:W-:Y:S01]  /*8320*/  @!P0 FADD R6, R6, -24 ;  /* 0xc1c0000006068421 */ /* 0x004fe20000000000 */
[----:B------:R-:W-:-:S03]  /*8330*/  FSETP.NEU.AND P0, PT, R14, R5, PT ;  /* 0x000000050e00720b */ /* 0x000fc60003f0d000 */
[----:B------:R-:W-:-:S06]  /*8340*/  FMUL R6, R6, -0.6666666865348815918 ;  /* 0xbf2aaaab06067820 */ /* 0x000fcc0000400000 */
[----:B------:R-:W1:Y:S02]  /*8350*/  MUFU.EX2 R6, R6 ;  /* 0x0000000600067308 */ /* 0x000e640000000800 */
[----:B-1----:R-:W-:-:S04]  /*8360*/  FMUL R7, |R5|, R6 ;  /* 0x0000000605077220 */ /* 0x002fc80000400200 */
[----:B------:R-:W-:Y:S01]  /*8370*/  FMUL R10, R6, -R7 ;  /* 0x80000007060a7220 */ /* 0x000fe20000400000 */
[----:B------:R-:W-:-:S03]  /*8380*/  HFMA2 R6, -RZ, RZ, 0, 0 ;  /* 0x00000000ff067431 */ /* 0x000fc600000001ff */
[----:B------:R-:W-:-:S04]  /*8390*/  FFMA R10, R7, R10, 1 ;  /* 0x3f800000070a7423 */ /* 0x000fc8000000000a */
[----:B------:R-:W-:-:S04]  /*83a0*/  FMUL R10, R10, 0.3333333432674407959 ;  /* 0x3eaaaaab0a0a7820 */ /* 0x000fc80000400000 */
[----:B------:R-:W-:-:S04]  /*83b0*/  @P0 FFMA R14, R7, R10, R7 ;  /* 0x0000000a070e0223 */ /* 0x000fc80000000007 */
[----:B------:R-:W1:Y:S08]  /*83c0*/  F2I.U32.TRUNC.NTZ R13, R14 ;  /* 0x0000000e000d7305 */ /* 0x000e70000020f000 */
[----:B-1----:R-:W1:Y:S01]  /*83d0*/  I2F.U32.RP R5, R13 ;  /* 0x0000000d00057306 */ /* 0x002e620000209000 */
[-C--:B------:R-:W-:Y:S01]  /*83e0*/  IADD3 R43, PT, PT, RZ, -R13.reuse, RZ ;  /* 0x8000000dff2b7210 */ /* 0x080fe20007ffe0ff */
[----:B------:R-:W-:-:S06]  /*83f0*/  IMAD R12, R13, R13, RZ ;  /* 0x0000000d0d0c7224 */ /* 0x000fcc00078e02ff */
[----:B-1----:R-:W1:Y:S02]  /*8400*/  MUFU.RCP R5, R5 ;  /* 0x0000000500057308 */ /* 0x002e640000001000 */
[----:B-1----:R-:W-:-:S06]  /*8410*/  IADD3 R7, PT, PT, R5, 0xffffffe, RZ ;  /* 0x0ffffffe05077810 */ /* 0x002fcc0007ffe0ff */
[----:B------:R-:W1:Y:S02]  /*8420*/  F2I.FTZ.U32.TRUNC.NTZ R7, R7 ;  /* 0x0000000700077305 */ /* 0x000e64000021f000 */
[----:B-1----:R-:W-:-:S04]  /*8430*/  IMAD R43, R43, R7, RZ ;  /* 0x000000072b2b7224 */ /* 0x002fc800078e02ff */
        /* <DEDUP_REMOVED lines=8> */
[C---:B------:R-:W-:Y:S01]  /*84c0*/  IMAD R16, R13.reuse, R11, R0 ;  /* 0x0000000b0d107224 */ /* 0x040fe200078e0200 */
[-C--:B------:R-:W-:Y:S02]  /*84d0*/  LOP3.LUT R10, RZ, R13.reuse, RZ, 0x33, !PT ;  /* 0x0000000dff0a7212 */ /* 0x080fe400078e33ff */
[-C--:B------:R-:W-:Y:S01]  /*84e0*/  ISETP.GE.U32.AND P1, PT, R14, R13.reuse, PT ;  /* 0x0000000d0e00720c */ /* 0x080fe20003f26070 */
[----:B------:R-:W-:Y:S01]  /*84f0*/  IMAD R6, R13, R6, R3 ;  /* 0x000000060d067224 */ /* 0x000fe200078e0203 */
[----:B------:R-:W-:-:S04]  /*8500*/  ISETP.GE.U32.AND P2, PT, R16, R13, PT ;  /* 0x0000000d1000720c */ /* 0x000fc80003f46070 */
        /* <DEDUP_REMOVED lines=14> */
[CC--:B------:R-:W-:Y:S02]  /*85f0*/  IMAD R3, R12.reuse, R0.reuse, R31 ;  /* 0x000000000c037224 */ /* 0x0c0fe400078e021f */
[----:B------:R-:W-:-:S03]  /*8600*/  IMAD R0, R12, R0, R29 ;  /* 0x000000000c007224 */ /* 0x000fc600078e021d */
[----:B------:R-:W-:Y:S02]  /*8610*/  SHF.L.U32 R19, R3, 0x3, RZ ;  /* 0x0000000303137819 */ /* 0x000fe400000006ff */
[----:B------:R-:W-:-:S03]  /*8620*/  SHF.L.U32 R15, R0, 0x3, RZ ;  /* 0x00000003000f7819 */ /* 0x000fc600000006ff */
[----:B------:R-:W-:-:S04]  /*8630*/  IMAD.WIDE.U32 R18, R19, 0x4, R26 ;  /* 0x0000000413127825 */ /* 0x000fc800078e001a */
[----:B------:R-:W-:Y:S01]  /*8640*/  IMAD.WIDE.U32 R14, R15, 0x4, R26 ;  /* 0x000000040f0e7825 */ /* 0x000fe200078e001a */
[----:B------:R-:W2:Y:S04]  /*8650*/  LDG.E.CONSTANT R21, desc[UR6][R18.64+0x14] ;  /* 0x0000140612157981 */ /* 0x000ea8000c1e9900 */
[----:B------:R-:W2:Y:S04]  /*8660*/  LDG.E.CONSTANT R46, desc[UR6][R14.64+0x14] ;  /* 0x000014060e2e7981 */ /* 0x000ea8000c1e9900 */
[----:B------:R-:W3:Y:S04]  /*8670*/  LDG.E.CONSTANT R51, desc[UR6][R18.64+0xc] ;  /* 0x00000c0612337981 */ /* 0x000ee8000c1e9900 */
[----:B------:R-:W3:Y:S01]  /*8680*/  LDG.E.CONSTANT R48, desc[UR6][R14.64+0xc] ;  /* 0x00000c060e307981 */ /* 0x000ee2000c1e9900 */
[----:B0-----:R-:W-:-:S03]  /*8690*/  IMAD.WIDE.U32 R24, R9, 0x4, R24 ;  /* 0x0000000409187825 */ /* 0x001fc600078e0018 */
        /* <DEDUP_REMOVED lines=11> */
[----:B------:R0:W5:Y:S04]  /*8750*/  LDG.E.CONSTANT R9, desc[UR6][R18.64+0x1c] ;  /* 0x00001c0612097981 */ /* 0x000168000c1e9900 */
[----:B------:R1:W5:Y:S04]  /*8760*/  LDG.E.CONSTANT R44, desc[UR6][R14.64+0x1c] ;  /* 0x00001c060e2c7981 */ /* 0x000368000c1e9900 */
[----:B------:R-:W5:Y:S01]  /*8770*/  LDG.E R17, desc[UR6][R24.64+0x4] ;  /* 0x0000040618117981 */ /* 0x000f62000c1e1900 */
[----:B------:R-:W-:-:S03]  /*8780*/  IADD3 R2, PT, PT, R2, 0x1, RZ ;  /* 0x0000000102027810 */ /* 0x000fc60007ffe0ff */
[----:B------:R-:W5:Y:S02]  /*8790*/  LDG.E R33, desc[UR6][R24.64+0x8] ;  /* 0x0000080618217981 */ /* 0x000f64000c1e1900 */
[----:B------:R-:W-:Y:S02]  /*87a0*/  IMAD.HI.U32 R16, R43, R2, RZ ;  /* 0x000000022b107227 */ /* 0x000fe400078e00ff */
[----:B------:R-:W5:Y:S03]  /*87b0*/  LDG.E R36, desc[UR6][R24.64+0x18] ;  /* 0x0000180618247981 */ /* 0x000f66000c1e1900 */
[----:B------:R-:W-:Y:S01]  /*87c0*/  IADD3 R16, PT, PT, -R16, RZ, RZ ;  /* 0x000000ff10107210 */ /* 0x000fe20007ffe1ff */
[----:B------:R-:W-:Y:S01]  /*87d0*/  FMUL R37, R39, R37 ;  /* 0x0000002527257220 */ /* 0x000fe20000400000 */
[----:B------:R-:W5:Y:S03]  /*87e0*/  LDG.E R30, desc[UR6][R24.64+0x14] ;  /* 0x00001406181e7981 */ /* 0x000f66000c1e1900 */
[----:B------:R-:W-:Y:S01]  /*87f0*/  IMAD R2, R13, R16, R2 ;  /* 0x000000100d027224 */ /* 0x000fe200078e0202 */
[----:B------:R-:W5:Y:S04]  /*8800*/  LDG.E R52, desc[UR6][R24.64+0xc] ;  /* 0x00000c0618347981 */ /* 0x000f68000c1e1900 */
[----:B------:R-:W-:-:S13]  /*8810*/  ISETP.GE.U32.AND P1, PT, R2, R13, PT ;  /* 0x0000000d0200720c */ /* 0x000fda0003f26070 */
[----:B------:R-:W-:-:S04]  /*8820*/  @P1 IADD3 R2, PT, PT, -R13, R2, RZ ;  /* 0x000000020d021210 */ /* 0x000fc80007ffe1ff */
[----:B------:R-:W-:-:S13]  /*8830*/  ISETP.GE.U32.AND P1, PT, R2, R13, PT ;  /* 0x0000000d0200720c */ /* 0x000fda0003f26070 */
[----:B------:R-:W-:-:S04]  /*8840*/  @P1 IADD3 R2, PT, PT, -R13, R2, RZ ;  /* 0x000000020d021210 */ /* 0x000fc80007ffe1ff */
[----:B------:R-:W-:-:S05]  /*8850*/  SEL R2, R10, R2, !P0 ;  /* 0x000000020a027207 */ /* 0x000fca0004000000 */
[CC--:B------:R-:W-:Y:S02]  /*8860*/  IMAD R40, R12.reuse, R2.reuse, R31 ;  /* 0x000000020c287224 */ /* 0x0c0fe400078e021f */
[----:B------:R-:W-:Y:S01]  /*8870*/  IMAD R2, R12, R2, R29 ;  /* 0x000000020c027224 */ /* 0x000fe200078e021d */
[----:B------:R-:W5:Y:S02]  /*8880*/  LDG.E R31, desc[UR6][R24.64+0x10] ;  /* 0x00001006181f7981 */ /* 0x000f64000c1e1900 */
[----:B0-----:R-:W-:Y:S02]  /*8890*/  SHF.L.U32 R19, R40, 0x3, RZ ;  /* 0x0000000328137819 */ /* 0x001fe400000006ff */
[----:B-1----:R-:W-:Y:S01]  /*88a0*/  SHF.L.U32 R15, R2, 0x3, RZ ;  /* 0x00000003020f7819 */ /* 0x002fe200000006ff */
[----:B------:R-:W-:Y:S01]  /*88b0*/  FMUL R39, R39, R23 ;  /* 0x0000001727277220 */ /* 0x000fe20000400000 */
[----:B------:R-:W5:Y:S01]  /*88c0*/  LDG.E R12, desc[UR6][R24.64+0x1c] ;  /* 0x00001c06180c7981 */ /* 0x000f62000c1e1900 */
[----:B------:R-:W-:-:S04]  /*88d0*/  IMAD.WIDE.U32 R18, R19, 0x4, R26 ;  /* 0x0000000413127825 */ /* 0x000fc800078e001a */
[----:B------:R-:W-:Y:S01]  /*88e0*/  IMAD.WIDE.U32 R14, R15, 0x4, R26 ;  /* 0x000000040f0e7825 */ /* 0x000fe200078e001a */
[----:B------:R-:W5:Y:S04]  /*88f0*/  LDG.E.CONSTANT R23, desc[UR6][R18.64+0x4] ;  /* 0x0000040612177981 */ /* 0x000f68000c1e9900 */
[----:B------:R-:W5:Y:S04]  /*8900*/  LDG.E.CONSTANT R20, desc[UR6][R14.64+0x4] ;  /* 0x000004060e147981 */ /* 0x000f68000c1e9900 */
[----:B------:R-:W5:Y:S04]  /*8910*/  LDG.E.CONSTANT R29, desc[UR6][R18.64] ;  /* 0x00000006121d7981 */ /* 0x000f68000c1e9900 */
[----:B------:R-:W5:Y:S04]  /*8920*/  LDG.E.CONSTANT R16, desc[UR6][R14.64] ;  /* 0x000000060e107981 */ /* 0x000f68000c1e9900 */
[----:B------:R-:W5:Y:S04]  /*8930*/  LDG.E.CONSTANT R47, desc[UR6][R14.64+0xc] ;  /* 0x00000c060e2f7981 */ /* 0x000f68000c1e9900 */
[----:B------:R-:W5:Y:S01]  /*8940*/  LDG.E.CONSTANT R49, desc[UR6][R14.64+0x10] ;  /* 0x000010060e317981 */ /* 0x000f62000c1e9900 */
[----:B--2---:R-:W-:-:S03]  /*8950*/  FADD R21, R21, -R46 ;  /* 0x8000002e15157221 */ /* 0x004fc60000000000 */
[----:B------:R-:W2:Y:S01]  /*8960*/  LDG.E.CONSTANT R46, desc[UR6][R18.64+0xc] ;  /* 0x00000c06122e7981 */ /* 0x000ea2000c1e9900 */
[----:B---3--:R-:W-:-:S03]  /*8970*/  FADD R51, R51, -R48 ;  /* 0x8000003033337221 */ /* 0x008fc60000000000 */
[----:B------:R-:W3:Y:S01]  /*8980*/  LDG.E.CONSTANT R48, desc[UR6][R18.64+0x10] ;  /* 0x0000100612307981 */ /* 0x000ee2000c1e9900 */
[----:B----4-:R-:W-:-:S03]  /*8990*/  FADD R32, R32, -R7 ;  /* 0x8000000720207221 */ /* 0x010fc60000000000 */
[----:B------:R-:W4:Y:S01]  /*89a0*/  LDG.E.CONSTANT R7, desc[UR6][R14.64+0x8] ;  /* 0x000008060e077981 */ /* 0x000f22000c1e9900 */
[----:B-----5:R-:W-:-:S03]  /*89b0*/  FADD R5, R5, -R6 ;  /* 0x8000000605057221 */ /* 0x020fc60000000000 */
[----:B------:R-:W4:Y:S01]  /*89c0*/  LDG.E.CONSTANT R6, desc[UR6][R18.64+0x8] ;  /* 0x0000080612067981 */ /* 0x000f22000c1e9900 */
[----:B------:R-:W-:Y:S01]  /*89d0*/  FADD R35, R35, -R28 ;  /* 0x8000001c23237221 */ /* 0x000fe20000000000 */
[C---:B------:R-:W-:Y:S01]  /*89e0*/  FMUL R28, R34.reuse, R37 ;  /* 0x00000025221c7220 */ /* 0x040fe20000400000 */
[----:B------:R-:W-:Y:S01]  /*89f0*/  FMUL R34, R34, R39 ;  /* 0x0000002722227220 */ /* 0x000fe20000400000 */
[----:B------:R-:W-:Y:S02]  /*8a00*/  FADD R11, R11, -R45 ;  /* 0x8000002d0b0b7221 */ /* 0x000fe40000000000 */
[----:B------:R-:W5:Y:S01]  /*8a10*/  LDG.E.CONSTANT R45, desc[UR6][R14.64+0x14] ;  /* 0x000014060e2d7981 */ /* 0x000f62000c1e9900 */
[----:B------:R-:W-:Y:S01]  /*8a20*/  FADD R50, R50, -R41 ;  /* 0x8000002932327221 */ /* 0x000fe20000000000 */
[C---:B------:R-:W-:Y:S02]  /*8a30*/  FFMA R41, R11.reuse, R28, R38 ;  /* 0x0000001c0b297223 */ /* 0x040fe40000000026 */
[----:B------:R-:W5:Y:S02]  /*8a40*/  LDG.E.CONSTANT R38, desc[UR6][R18.64+0x1c] ;  /* 0x00001c0612267981 */ /* 0x000f64000c1e9900 */
[----:B------:R-:W-:-:S02]  /*8a50*/  FFMA R11, R11, R34, R41 ;  /* 0x000000220b0b7223 */ /* 0x000fc40000000029 */
[----:B------:R-:W5:Y:S01]  /*8a60*/  LDG.E.CONSTANT R41, desc[UR6][R18.64+0x18] ;  /* 0x0000180612297981 */ /* 0x000f62000c1e9900 */
[----:B------:R-:W-:-:S03]  /*8a70*/  FADD R9, R9, -R44 ;  /* 0x8000002c09097221 */ /* 0x000fc60000000000 */
[----:B------:R0:W5:Y:S01]  /*8a80*/  LDG.E.CONSTANT R44, desc[UR6][R18.64+0x14] ;  /* 0x00001406122c7981 */ /* 0x000162000c1e9900 */
[----:B------:R-:W-:-:S04]  /*8a90*/  FFMA R17, R32, R28, R17 ;  /* 0x0000001c20117223 */ /* 0x000fc80000000011 */
[----:B------:R-:W-:Y:S02]  /*8aa0*/  FFMA R17, R32, R34, R17 ;  /* 0x0000002220117223 */ /* 0x000fe40000000011 */
[----:B------:R-:W5:Y:S01]  /*8ab0*/  LDG.E.CONSTANT R32, desc[UR6][R14.64+0x18] ;  /* 0x000018060e207981 */ /* 0x000f62000c1e9900 */
[----:B------:R-:W-:Y:S01]  /*8ac0*/  FFMA R53, R5, R28, R33 ;  /* 0x0000001c05357223 */ /* 0x000fe20000000021 */
[----:B0-----:R-:W-:Y:S02]  /*8ad0*/  IMAD.HI.U32 R18, R43, R4, RZ ;  /* 0x000000042b127227 */ /* 0x001fe400078e00ff */
[----:B------:R0:W5:Y:S02]  /*8ae0*/  LDG.E.CONSTANT R33, desc[UR6][R14.64+0x1c] ;  /* 0x00001c060e217981 */ /* 0x000164000c1e9900 */
[----:B------:R-:W-:Y:S01]  /*8af0*/  FFMA R5, R5, R34, R53 ;  /* 0x0000002205057223 */ /* 0x000fe20000000035 */
[----:B------:R-:W-:-:S05]  /*8b00*/  IADD3 R53, PT, PT, R4, 0x1, RZ ;  /* 0x0000000104357810 */ /* 0x000fca0007ffe0ff */
[----:B0-----:R-:W-:Y:S01]  /*8b10*/  IMAD.HI.U32 R14, R43, R53, RZ ;  /* 0x000000352b0e7227 */ /* 0x001fe200078e00ff */
        /* <DEDUP_REMOVED lines=9> */
[----:B------:R-:W-:Y:S01]  /*8bb0*/  ISETP.GE.U32.AND P2, PT, R18, R13, PT ;  /* 0x0000000d1200720c */ /* 0x000fe20003f46070 */
[----:B------:R-:W-:-:S10]  /*8bc0*/  FFMA R36, R35, R28, R36 ;  /* 0x0000001c23247223 */ /* 0x000fd40000000024 */
[C---:B------:R-:W-:Y:S02]  /*8bd0*/  @P1 IADD3 R4, PT, PT, -R13.reuse, R4, RZ ;  /* 0x000000040d041210 */ /* 0x040fe40007ffe1ff */
[----:B------:R-:W-:Y:S02]  /*8be0*/  @P2 IADD3 R18, PT, PT, -R13, R18, RZ ;  /* 0x000000120d122210 */ /* 0x000fe40007ffe1ff */
[C---:B------:R-:W-:Y:S02]  /*8bf0*/  SEL R4, R10.reuse, R4, !P0 ;  /* 0x000000040a047207 */ /* 0x040fe40004000000 */
[----:B------:R-:W-:Y:S01]  /*8c00*/  SEL R10, R10, R18, !P0 ;  /* 0x000000120a0a7207 */ /* 0x000fe20004000000 */
[----:B------:R-:W-:-:S04]  /*8c10*/  FFMA R31, R50, R28, R31 ;  /* 0x0000001c321f7223 */ /* 0x000fc8000000001f */
[----:B------:R-:W-:Y:S02]  /*8c20*/  IMAD R14, R13, R10, R2 ;  /* 0x0000000a0d0e7224 */ /* 0x000fe400078e0202 */
[-C--:B------:R-:W-:Y:S01]  /*8c30*/  FFMA R53, R50, R34.reuse, R31 ;  /* 0x0000002232357223 */ /* 0x080fe2000000001f */
[----:B------:R-:W-:Y:S01]  /*8c40*/  FFMA R35, R35, R34, R36 ;  /* 0x0000002223237223 */ /* 0x000fe20000000024 */
[-C--:B------:R-:W-:Y:S01]  /*8c50*/  FFMA R30, R21, R28.reuse, R30 ;  /* 0x0000001c151e7223 */ /* 0x080fe2000000001e */
[----:B------:R-:W-:Y:S01]  /*8c60*/  FMUL R36, R8, R37 ;  /* 0x0000002508247220 */ /* 0x000fe20000400000 */
[----:B------:R-:W-:Y:S01]  /*8c70*/  FADD R20, R23, -R20 ;  /* 0x8000001417147221 */ /* 0x000fe20000000000 */
[----:B------:R-:W-:Y:S01]  /*8c80*/  SHF.L.U32 R31, R14, 0x3, RZ ;  /* 0x000000030e1f7819 */ /* 0x000fe200000006ff */
[----:B------:R-:W-:Y:S01]  /*8c90*/  FFMA R15, R51, R28, R52 ;  /* 0x0000001c330f7223 */ /* 0x000fe20000000034 */
[----:B------:R-:W-:Y:S01]  /*8ca0*/  FFMA R21, R21, R34, R30 ;  /* 0x0000002215157223 */ /* 0x000fe2000000001e */
[----:B------:R-:W-:Y:S01]  /*8cb0*/  FFMA R12, R9, R28, R12 ;  /* 0x0000001c090c7223 */ /* 0x000fe2000000000c */
[----:B------:R-:W-:-:S02]  /*8cc0*/  IMAD R2, R13, R4, R2 ;  /* 0x000000040d027224 */ /* 0x000fc400078e0202 */
[----:B------:R-:W-:Y:S01]  /*8cd0*/  FADD R16, R29, -R16 ;  /* 0x800000101d107221 */ /* 0x000fe20000000000 */
[----:B------:R-:W-:Y:S01]  /*8ce0*/  FFMA R17, R20, R36, R17 ;  /* 0x0000002414117223 */ /* 0x000fe20000000011 */
[----:B------:R-:W-:Y:S01]  /*8cf0*/  FMUL R23, R8, R39 ;  /* 0x0000002708177220 */ /* 0x000fe20000400000 */
[----:B------:R-:W-:-:S04]  /*8d00*/  IMAD.WIDE.U32 R30, R31, 0x4, R26 ;  /* 0x000000041f1e7825 */ /* 0x000fc800078e001a */
[----:B------:R-:W-:Y:S01]  /*8d10*/  FFMA R11, R16, R36, R11 ;  /* 0x00000024100b7223 */ /* 0x000fe2000000000b */
[-C--:B------:R-:W-:Y:S01]  /*8d20*/  FFMA R51, R51, R34.reuse, R15 ;  /* 0x0000002233337223 */ /* 0x080fe2000000000f */
[----:B------:R-:W-:Y:S01]  /*8d30*/  FFMA R34, R9, R34, R12 ;  /* 0x0000002209227223 */ /* 0x000fe2000000000c */
[-C--:B------:R-:W-:Y:S01]  /*8d40*/  FFMA R9, R20, R23.reuse, R17 ;  /* 0x0000001714097223 */ /* 0x080fe20000000011 */
[----:B------:R-:W-:Y:S01]  /*8d50*/  FFMA R43, R16, R23, R11 ;  /* 0x00000017102b7223 */ /* 0x000fe2000000000b */
[----:B------:R-:W-:Y:S01]  /*8d60*/  SHF.L.U32 R29, R2, 0x3, RZ ;  /* 0x00000003021d7819 */ /* 0x000fe200000006ff */
[----:B------:R-:W5:Y:S04]  /*8d70*/  LDG.E.CONSTANT R8, desc[UR6][R30.64+0x4] ;  /* 0x000004061e087981 */ /* 0x000f68000c1e9900 */
[----:B------:R-:W5:Y:S04]  /*8d80*/  LDG.E.CONSTANT R2, desc[UR6][R30.64] ;  /* 0x000000061e027981 */ /* 0x000f68000c1e9900 */
[----:B------:R-:W5:Y:S04]  /*8d90*/  LDG.E.CONSTANT R16, desc[UR6][R30.64+0x8] ;  /* 0x000008061e107981 */ /* 0x000f68000c1e9900 */
[----:B------:R-:W5:Y:S04]  /*8da0*/  LDG.E.CONSTANT R20, desc[UR6][R30.64+0xc] ;  /* 0x00000c061e147981 */ /* 0x000f68000c1e9900 */
[----:B------:R-:W5:Y:S04]  /*8db0*/  LDG.E.CONSTANT R17, desc[UR6][R30.64+0x10] ;  /* 0x000010061e117981 */ /* 0x000f68000c1e9900 */
[----:B------:R-:W5:Y:S04]  /*8dc0*/  LDG.E.CONSTANT R18, desc[UR6][R30.64+0x14] ;  /* 0x000014061e127981 */ /* 0x000f68000c1e9900 */
[----:B------:R-:W5:Y:S04]  /*8dd0*/  LDG.E.CONSTANT R15, desc[UR6][R30.64+0x18] ;  /* 0x000018061e0f7981 */ /* 0x000f68000c1e9900 */
[----:B------:R0:W5:Y:S02]  /*8de0*/  LDG.E.CONSTANT R12, desc[UR6][R30.64+0x1c] ;  /* 0x00001c061e0c7981 */ /* 0x000164000c1e9900 */
[----:B0-----:R-:W-:-:S05]  /*8df0*/  IMAD R31, R13, R4, R0 ;  /* 0x000000040d1f7224 */ /* 0x001fca00078e0200 */
[----:B------:R-:W-:Y:S01]  /*8e00*/  SHF.L.U32 R31, R31, 0x3, RZ ;  /* 0x000000031f1f7819 */ /* 0x000fe200000006ff */
[----:B------:R-:W-:Y:S01]  /*8e10*/  IMAD.WIDE.U32 R28, R29, 0x4, R26 ;  /* 0x000000041d1c7825 */ /* 0x000fe200078e001a */
[----:B------:R-:W-:Y:S04]  /*8e20*/  STG.E desc[UR6][R24.64], R43 ;  /* 0x0000002b18007986 */ /* 0x000fe8000c101906 */
[----:B------:R0:W-:Y:S04]  /*8e30*/  STG.E desc[UR6][R24.64+0x4], R9 ;  /* 0x0000040918007986 */ /* 0x0001e8000c101906 */
[----:B------:R-:W5:Y:S04]  /*8e40*/  LDG.E.CONSTANT R11, desc[UR6][R28.64] ;  /* 0x000000061c0b7981 */ /* 0x000f68000c1e9900 */
[----:B------:R-:W5:Y:S04]  /*8e50*/  LDG.E.CONSTANT R19, desc[UR6][R28.64+0x4] ;  /* 0x000004061c137981 */ /* 0x000f68000c1e9900 */
[----:B0-----:R-:W5:Y:S04]  /*8e60*/  LDG.E.CONSTANT R9, desc[UR6][R28.64+0x8] ;  /* 0x000008061c097981 */ /* 0x001f68000c1e9900 */
[----:B------:R-:W5:Y:S04]  /*8e70*/  LDG.E.CONSTANT R14, desc[UR6][R28.64+0x18] ;  /* 0x000018061c0e7981 */ /* 0x000f68000c1e9900 */
[----:B------:R-:W5:Y:S01]  /*8e80*/  LDG.E.CONSTANT R43, desc[UR6][R28.64+0x1c] ;  /* 0x00001c061c2b7981 */ /* 0x000f62000c1e9900 */
[----:B--2---:R-:W-:-:S04]  /*8e90*/  FADD R46, R46, -R47 ;  /* 0x8000002f2e2e7221 */ /* 0x004fc80000000000 */
[----:B------:R-:W-:Y:S01]  /*8ea0*/  FFMA R30, R46, R36, R51 ;  /* 0x000000242e1e7223 */ /* 0x000fe20000000033 */
[----:B---3--:R-:W-:-:S03]  /*8eb0*/  FADD R48, R48, -R49 ;  /* 0x8000003130307221 */ /* 0x008fc60000000000 */
[----:B------:R-:W-:Y:S01]  /*8ec0*/  FFMA R47, R46, R23, R30 ;  /* 0x000000172e2f7223 */ /* 0x000fe2000000001e */
[----:B------:R-:W-:-:S04]  /*8ed0*/  IMAD.WIDE.U32 R30, R31, 0x4, R26 ;  /* 0x000000041f1e7825 */ /* 0x000fc800078e001a */
[C---:B------:R-:W-:Y:S01]  /*8ee0*/  FFMA R46, R48.reuse, R36, R53 ;  /* 0x00000024302e7223 */ /* 0x040fe20000000035 */
[----:B------:R-:W2:Y:S03]  /*8ef0*/  LDG.E.CONSTANT R49, desc[UR6][R30.64+0x8] ;  /* 0x000008061e317981 */ /* 0x000ea6000c1e9900 */
[----:B------:R-:W-:Y:S02]  /*8f00*/  FFMA R51, R48, R23, R46 ;  /* 0x0000001730337223 */ /* 0x000fe4000000002e */
[----:B------:R-:W3:Y:S01]  /*8f10*/  LDG.E.CONSTANT R48, desc[UR6][R30.64] ;  /* 0x000000061e307981 */ /* 0x000ee2000c1e9900 */
[----:B----4-:R-:W-:Y:S01]  /*8f20*/  FADD R50, R6, -R7 ;  /* 0x8000000706327221 */ /* 0x010fe20000000000 */
[----:B-----5:R-:W-:-:S03]  /*8f30*/  FADD R44, R44, -R45 ;  /* 0x8000002d2c2c7221 */ /* 0x020fc60000000000 */
[C---:B------:R-:W-:Y:S01]  /*8f40*/  FFMA R52, R50.reuse, R36, R5 ;  /* 0x0000002432347223 */ /* 0x040fe20000000005 */
[----:B------:R-:W4:Y:S04]  /*8f50*/  LDG.E.CONSTANT R7, desc[UR6][R28.64+0xc] ;  /* 0x00000c061c077981 */ /* 0x000f28000c1e9900 */
[----:B------:R-:W5:Y:S01]  /*8f60*/  LDG.E.CONSTANT R6, desc[UR6][R28.64+0x10] ;  /* 0x000010061c067981 */ /* 0x000f62000c1e9900 */
[----:B------:R-:W-:-:S03]  /*8f70*/  FFMA R50, R50, R23, R52 ;  /* 0x0000001732327223 */ /* 0x000fc60000000034 */
[----:B------:R0:W5:Y:S01]  /*8f80*/  LDG.E.CONSTANT R5, desc[UR6][R28.64+0x14] ;  /* 0x000014061c057981 */ /* 0x000162000c1e9900 */
[----:B------:R-:W-:-:S03]  /*8f90*/  FADD R32, R41, -R32 ;  /* 0x8000002029207221 */ /* 0x000fc60000000000 */
[----:B------:R-:W4:Y:S04]  /*8fa0*/  LDG.E.CONSTANT R52, desc[UR6][R30.64+0x4] ;  /* 0x000004061e347981 */ /* 0x000f28000c1e9900 */
[----:B------:R-:W5:Y:S01]  /*8fb0*/  LDG.E R41, desc[UR6][R24.64+0x44] ;  /* 0x0000440618297981 */ /* 0x000f62000c1e1900 */
[C---:B0-----:R-:W-:Y:S01]  /*8fc0*/  FMUL R28, R42.reuse, R37 ;  /* 0x000000252a1c7220 */ /* 0x041fe20000400000 */
[----:B------:R-:W-:Y:S01]  /*8fd0*/  FMUL R29, R42, R39 ;  /* 0x000000272a1d7220 */ /* 0x000fe20000400000 */
[C---:B------:R-:W-:Y:S01]  /*8fe0*/  FMUL R37, R22.reuse, R37 ;  /* 0x0000002516257220 */ /* 0x040fe20000400000 */
[----:B------:R-:W-:Y:S01]  /*8ff0*/  FMUL R39, R22, R39 ;  /* 0x0000002716277220 */ /* 0x000fe20000400000 */
[----:B------:R-:W-:Y:S01]  /*9000*/  FADD R33, R38, -R33 ;  /* 0x8000002126217221 */ /* 0x000fe20000000000 */
[----:B------:R-:W5:Y:S01]  /*9010*/  LDG.E R22, desc[UR6][R24.64+0x40] ;  /* 0x0000400618167981 */ /* 0x000f62000c1e1900 */
[----:B------:R-:W-:-:S03]  /*9020*/  FFMA R42, R44, R36, R21 ;  /* 0x000000242c2a7223 */ /* 0x000fc60000000015 */
[----:B------:R-:W5:Y:S01]  /*9030*/  LDG.E R21, desc[UR6][R24.64+0x48] ;  /* 0x0000480618157981 */ /* 0x000f62000c1e1900 */
[----:B------:R-:W-:-:S03]  /*9040*/  FFMA R34, R33, R36, R34 ;  /* 0x0000002421227223 */ /* 0x000fc60000000022 */
[----:B------:R0:W-:Y:S04]  /*9050*/  STG.E desc[UR6][R24.64+0x8], R50 ;  /* 0x0000083218007986 */ /* 0x0001e8000c101906 */
[----:B------:R1:W-:Y:S04]  /*9060*/  STG.E desc[UR6][R24.64+0xc], R47 ;  /* 0x00000c2f18007986 */ /* 0x0003e8000c101906 */
[----:B------:R-:W5:Y:S04]  /*9070*/  LDG.E.CONSTANT R46, desc[UR6][R30.64+0xc] ;  /* 0x00000c061e2e7981 */ /* 0x000f68000c1e9900 */
[----:B------:R-:W5:Y:S04]  /*9080*/  LDG.E.CONSTANT R45, desc[UR6][R30.64+0x10] ;  /* 0x000010061e2d7981 */ /* 0x000f68000c1e9900 */
[----:B0-----:R-:W5:Y:S04]  /*9090*/  LDG.E.CONSTANT R50, desc[UR6][R30.64+0x14] ;  /* 0x000014061e327981 */ /* 0x001f68000c1e9900 */
[----:B-1----:R-:W5:Y:S04]  /*90a0*/  LDG.E.CONSTANT R47, desc[UR6][R30.64+0x18] ;  /* 0x000018061e2f7981 */ /* 0x002f68000c1e9900 */
[----:B------:R0:W5:Y:S01]  /*90b0*/  LDG.E.CONSTANT R53, desc[UR6][R30.64+0x1c] ;  /* 0x00001c061e357981 */ /* 0x000162000c1e9900 */
[----:B------:R-:W-:-:S03]  /*90c0*/  FFMA R42, R44, R23, R42 ;  /* 0x000000172c2a7223 */ /* 0x000fc6000000002a */
[----:B------:R-:W5:Y:S01]  /*90d0*/  LDG.E R38, desc[UR6][R24.64+0x24] ;  /* 0x0000240618267981 */ /* 0x000f62000c1e1900 */
[C---:B0-----:R-:W-:Y:S01]  /*90e0*/  FFMA R30, R32.reuse, R36, R35 ;  /* 0x00000024201e7223 */ /* 0x041fe20000000023 */
[-C--:B------:R-:W-:Y:S02]  /*90f0*/  FFMA R35, R33, R23.reuse, R34 ;  /* 0x0000001721237223 */ /* 0x080fe40000000022 */
[----:B------:R-:W5:Y:S01]  /*9100*/  LDG.E R31, desc[UR6][R24.64+0x4c] ;  /* 0x00004c06181f7981 */ /* 0x000f62000c1e1900 */
[----:B------:R-:W-:-:S03]  /*9110*/  FFMA R36, R32, R23, R30 ;  /* 0x0000001720247223 */ /* 0x000fc6000000001e */
[----:B------:R-:W5:Y:S04]  /*9120*/  LDG.E R30, desc[UR6][R24.64+0x50] ;  /* 0x00005006181e7981 */ /* 0x000f68000c1e1900 */
[----:B------:R-:W5:Y:S04]  /*9130*/  LDG.E R23, desc[UR6][R24.64+0x58] ;  /* 0x0000580618177981 */ /* 0x000f68000c1e1900 */
[----:B------:R0:W-:Y:S04]  /*9140*/  STG.E desc[UR6][R24.64+0x1c], R35 ;  /* 0x00001c2318007986 */ /* 0x0001e8000c101906 */
[----:B------:R-:W5:Y:S04]  /*9150*/  LDG.E R34, desc[UR6][R24.64+0x28] ;  /* 0x0000280618227981 */ /* 0x000f68000c1e1900 */
[----:B------:R-:W5:Y:S04]  /*9160*/  LDG.E R33, desc[UR6][R24.64+0x54] ;  /* 0x0000540618217981 */ /* 0x000f68000c1e1900 */
[----:B0-----:R-:W5:Y:S04]  /*9170*/  LDG.E R35, desc[UR6][R24.64+0x20] ;  /* 0x0000200618237981 */ /* 0x001f68000c1e1900 */
[----:B------:R2:W-:Y:S04]  /*9180*/  STG.E desc[UR6][R24.64+0x14], R42 ;  /* 0x0000142a18007986 */ /* 0x0005e8000c101906 */
[----:B------:R-:W5:Y:S04]  /*9190*/  LDG.E R44, desc[UR6][R24.64+0x30] ;  /* 0x00003006182c7981 */ /* 0x000f68000c1e1900 */
[----:B------:R-:W-:Y:S01]  /*91a0*/  STG.E desc[UR6][R24.64+0x18], R36 ;  /* 0x0000182418007986 */ /* 0x000fe2000c101906 */
[----:B---3--:R-:W-:Y:S01]  /*91b0*/  FADD R32, R11, -R48 ;  /* 0x800000300b207221 */ /* 0x008fe20000000000 */
[----:B--2---:R-:W-:-:S02]  /*91c0*/  FADD R42, R9, -R49 ;  /* 0x80000031092a7221 */ /* 0x004fc40000000000 */
[----:B------:R0:W-:Y:S04]  /*91d0*/  STG.E desc[UR6][R24.64+0x10], R51 ;  /* 0x0000103318007986 */ /* 0x0001e8000c101906 */
[----:B------:R-:W2:Y:S04]  /*91e0*/  LDG.E R49, desc[UR6][R24.64+0x3c] ;  /* 0x00003c0618317981 */ /* 0x000ea8000c1e1900 */
[----:B0-----:R-:W3:Y:S01]  /*91f0*/  LDG.E R51, desc[UR6][R24.64+0x5c] ;  /* 0x00005c0618337981 */ /* 0x001ee2000c1e1900 */
[----:B----4-:R-:W-:-:S04]  /*9200*/  FADD R52, R19, -R52 ;  /* 0x8000003413347221 */ /* 0x010fc80000000000 */
[-C--:B-----5:R-:W-:Y:S02]  /*9210*/  FFMA R36, R52, R28.reuse, R41 ;  /* 0x0000001c34247223 */ /* 0x0a0fe40000000029 */
[----:B------:R-:W4:Y:S01]  /*9220*/  LDG.E R41, desc[UR6][R24.64+0x38] ;  /* 0x0000380618297981 */ /* 0x000f22000c1e1900 */
[----:B------:R-:W-:-:S03]  /*9230*/  FFMA R32, R32, R28, R22 ;  /* 0x0000001c20207223 */ /* 0x000fc60000000016 */
[----:B------:R-:W5:Y:S01]  /*9240*/  LDG.E R22, desc[UR6][R24.64+0x2c] ;  /* 0x00002c0618167981 */ /* 0x000f62000c1e1900 */
[----:B------:R-:W-:-:S03]  /*9250*/  FFMA R42, R42, R28, R21 ;  /* 0x0000001c2a2a7223 */ /* 0x000fc60000000015 */
[----:B------:R-:W2:Y:S01]  /*9260*/  LDG.E R21, desc[UR6][R24.64+0x34] ;  /* 0x0000340618157981 */ /* 0x000ea2000c1e1900 */
[----:B------:R-:W-:Y:S01]  /*9270*/  FADD R46, R7, -R46 ;  /* 0x8000002e072e7221 */ /* 0x000fe20000000000 */
[----:B------:R-:W-:Y:S01]  /*9280*/  FADD R45, R6, -R45 ;  /* 0x8000002d062d7221 */ /* 0x000fe20000000000 */
[----:B------:R-:W-:Y:S01]  /*9290*/  FADD R52, R14, -R47 ;  /* 0x8000002f0e347221 */ /* 0x000fe20000000000 */
[----:B------:R-:W-:Y:S01]  /*92a0*/  FADD R50, R5, -R50 ;  /* 0x8000003205327221 */ /* 0x000fe20000000000 */
[-C--:B------:R-:W-:Y:S01]  /*92b0*/  FFMA R46, R46, R28.reuse, R31 ;  /* 0x0000001c2e2e7223 */ /* 0x080fe2000000001f */
[----:B------:R-:W-:Y:S01]  /*92c0*/  FADD R31, R16, -R9 ;  /* 0x80000009101f7221 */ /* 0x000fe20000000000 */
[-C--:B------:R-:W-:Y:S01]  /*92d0*/  FFMA R48, R45, R28.reuse, R30 ;  /* 0x0000001c2d307223 */ /* 0x080fe2000000001e */
[----:B------:R-:W-:Y:S01]  /*92e0*/  FADD R30, R2, -R11 ;  /* 0x8000000b021e7221 */ /* 0x000fe20000000000 */
[----:B------:R-:W-:Y:S01]  /*92f0*/  FFMA R52, R52, R28, R23 ;  /* 0x0000001c34347223 */ /* 0x000fe20000000017 */
[----:B------:R-:W-:-:S04]  /*9300*/  FADD R23, R8, -R19 ;  /* 0x8000001308177221 */ /* 0x000fc80000000000 */
[-C--:B------:R-:W-:Y:S01]  /*9310*/  FFMA R38, R23, R28.reuse, R38 ;  /* 0x0000001c17267223 */ /* 0x080fe20000000026 */
[----:B------:R-:W-:Y:S01]  /*9320*/  FADD R23, R20, -R7 ;  /* 0x8000000714177221 */ /* 0x000fe20000000000 */
[-C--:B------:R-:W-:Y:S01]  /*9330*/  FFMA R34, R31, R28.reuse, R34 ;  /* 0x0000001c1f227223 */ /* 0x080fe20000000022 */
[----:B------:R-:W-:Y:S01]  /*9340*/  FADD R31, R17, -R6 ;  /* 0x80000006111f7221 */ /* 0x000fe20000000000 */
[----:B------:R-:W-:Y:S01]  /*9350*/  FFMA R50, R50, R28, R33 ;  /* 0x0000001c32327223 */ /* 0x000fe20000000021 */
[C-C-:B------:R-:W-:Y:S02]  /*9360*/  IMAD R33, R13.reuse, R10, R40.reuse ;  /* 0x0000000a0d217224 */ /* 0x140fe400078e0228 */
[----:B------:R-:W-:Y:S01]  /*9370*/  FFMA R35, R30, R28, R35 ;  /* 0x0000001c1e237223 */ /* 0x000fe20000000023 */
[----:B------:R-:W-:Y:S02]  /*9380*/  IMAD R30, R13, R4, R40 ;  /* 0x000000040d1e7224 */ /* 0x000fe400078e0228 */
[----:B------:R-:W-:-:S03]  /*9390*/  FFMA R44, R31, R28, R44 ;  /* 0x0000001c1f2c7223 */ /* 0x000fc6000000002c */
[----:B------:R-:W-:Y:S01]  /*93a0*/  SHF.L.U32 R31, R30, 0x3, RZ ;  /* 0x000000031e1f7819 */ /* 0x000fe200000006ff */
[----:B------:R-:W-:-:S04]  /*93b0*/  FADD R30, R15, -R14 ;  /* 0x8000000e0f1e7221 */ /* 0x000fc80000000000 */
[----:B----4-:R-:W-:Y:S01]  /*93c0*/  FFMA R41, R30, R28, R41 ;  /* 0x0000001c1e297223 */ /* 0x010fe20000000029 */
[----:B------:R-:W-:-:S04]  /*93d0*/  IMAD.WIDE.U32 R30, R31, 0x4, R26 ;  /* 0x000000041f1e7825 */ /* 0x000fc800078e001a */
[-C--:B-----5:R-:W-:Y:S01]  /*93e0*/  FFMA R40, R23, R28.reuse, R22 ;  /* 0x0000001c17287223 */ /* 0x0a0fe20000000016 */
[----:B------:R-:W-:Y:S01]  /*93f0*/  SHF.L.U32 R23, R33, 0x3, RZ ;  /* 0x0000000321177819 */ /* 0x000fe200000006ff */
[----:B------:R-:W-:Y:S01]  /*9400*/  FADD R22, R18, -R5 ;  /* 0x8000000512167221 */ /* 0x000fe20000000000 */
[----:B------:R-:W4:Y:S03]  /*9410*/  LDG.E.CONSTANT R33, desc[UR6][R30.64] ;  /* 0x000000061e217981 */ /* 0x000f26000c1e9900 */
[----:B--2---:R-:W-:Y:S01]  /*9420*/  FFMA R21, R22, R28, R21 ;  /* 0x0000001c16157223 */ /* 0x004fe20000000015 */
[----:B------:R-:W-:-:S05]  /*9430*/  IMAD.WIDE.U32 R22, R23, 0x4, R26 ;  /* 0x0000000417167825 */ /* 0x000fca00078e001a */
[----:B------:R-:W4:Y:S01]  /*9440*/  LDG.E.CONSTANT R45, desc[UR6][R22.64] ;  /* 0x00000006162d7981 */ /* 0x000f22000c1e9900 */
[----:B------:R-:W-:Y:S01]  /*9450*/  FADD R53, R43, -R53 ;  /* 0x800000352b357221 */ /* 0x000fe20000000000 */
[----:B------:R-:W-:-:S03]  /*9460*/  FADD R47, R12, -R43 ;  /* 0x8000002b0c2f7221 */ /* 0x000fc60000000000 */
[-C--:B---3--:R-:W-:Y:S01]  /*9470*/  FFMA R51, R53, R28.reuse, R51 ;  /* 0x0000001c35337223 */ /* 0x088fe20000000033 */
[----:B------:R-:W-:Y:S01]  /*9480*/  FFMA R28, R47, R28, R49 ;  /* 0x0000001c2f1c7223 */ /* 0x000fe20000000031 */
[----:B------:R-:W-:Y:S01]  /*9490*/  FADD R53, R2, -R11 ;  /* 0x8000000b02357221 */ /* 0x000fe20000000000 */
[----:B------:R-:W2:Y:S01]  /*94a0*/  LDG.E.CONSTANT R49, desc[UR6][R30.64+0xc] ;  /* 0x00000c061e317981 */ /* 0x000ea2000c1e9900 */
[----:B----4-:R-:W-:-:S04]  /*94b0*/  FADD R47, R45, -R33 ;  /* 0x800000212d2f7221 */ /* 0x010fc80000000000 */
[----:B------:R-:W-:-:S04]  /*94c0*/  FFMA R35, R47, R29, R35 ;  /* 0x0000001d2f237223 */ /* 0x000fc80000000023 */
[----:B------:R-:W-:Y:S02]  /*94d0*/  FFMA R53, R53, R37, R35 ;  /* 0x0000002535357223 */ /* 0x000fe40000000023 */
[----:B------:R-:W2:Y:S01]  /*94e0*/  LDG.E.CONSTANT R35, desc[UR6][R22.64+0xc] ;  /* 0x00000c0616237981 */ /* 0x000ea2000c1e9900 */
[----:B------:R-:W-:Y:S01]  /*94f0*/  FADD R7, R20, -R7 ;  /* 0x8000000714077221 */ /* 0x000fe20000000000 */
[----:B------:R-:W-:Y:S02]  /*9500*/  FFMA R53, R47, R39, R53 ;  /* 0x000000272f357223 */ /* 0x000fe40000000035 */
[----:B------:R-:W3:Y:S01]  /*9510*/  LDG.E.CONSTANT R47, desc[UR6][R30.64+0x10] ;  /* 0x000010061e2f7981 */ /* 0x000ee2000c1e9900 */
[----:B--2---:R-:W-:-:S04]  /*9520*/  FADD R11, R35, -R49 ;  /* 0x80000031230b7221 */ /* 0x004fc80000000000 */
[----:B------:R-:W-:-:S04]  /*9530*/  FFMA R40, R11, R29, R40 ;  /* 0x0000001d0b287223 */ /* 0x000fc80000000028 */
[----:B------:R-:W-:Y:S02]  /*9540*/  FFMA R40, R7, R37, R40 ;  /* 0x0000002507287223 */ /* 0x000fe40000000028 */
[----:B------:R-:W3:Y:S04]  /*9550*/  LDG.E.CONSTANT R7, desc[UR6][R22.64+0x10] ;  /* 0x0000100616077981 */ /* 0x000ee8000c1e9900 */
[----:B------:R3:W-:Y:S01]  /*9560*/  STG.E desc[UR6][R24.64+0x20], R53 ;  /* 0x0000203518007986 */ /* 0x0007e2000c101906 */
[----:B------:R-:W-:Y:S01]  /*9570*/  FFMA R40, R11, R39, R40 ;  /* 0x000000270b287223 */ /* 0x000fe20000000028 */
[----:B------:R-:W-:Y:S02]  /*9580*/  FADD R11, R17, -R6 ;  /* 0x80000006110b7221 */ /* 0x000fe40000000000 */
[----:B------:R-:W2:Y:S01]  /*9590*/  LDG.E.CONSTANT R6, desc[UR6][R22.64+0x14] ;  /* 0x0000140616067981 */ /* 0x000ea2000c1e9900 */
[----:B---3--:R-:W-:-:S04]  /*95a0*/  FADD R53, R7, -R47 ;  /* 0x8000002f07357221 */ /* 0x008fc80000000000 */
[----:B------:R-:W-:-:S04]  /*95b0*/  FFMA R44, R53, R29, R44 ;  /* 0x0000001d352c7223 */ /* 0x000fc8000000002c */
[----:B------:R-:W-:Y:S02]  /*95c0*/  FFMA R44, R11, R37, R44 ;  /* 0x000000250b2c7223 */ /* 0x000fe4000000002c */
[----:B------:R-:W2:Y:S02]  /*95d0*/  LDG.E.CONSTANT R11, desc[UR6][R30.64+0x14] ;  /* 0x000014061e0b7981 */ /* 0x000ea4000c1e9900 */
[----:B------:R-:W-:Y:S02]  /*95e0*/  FFMA R53, R53, R39, R44 ;  /* 0x0000002735357223 */ /* 0x000fe4000000002c */
[----:B------:R0:W-:Y:S01]  /*95f0*/  STG.E desc[UR6][R24.64+0x2c], R40 ;  /* 0x00002c2818007986 */ /* 0x0001e2000c101906 */
[----:B------:R-:W-:Y:S01]  /*9600*/  FADD R5, R18, -R5 ;  /* 0x8000000512057221 */ /* 0x000fe20000000000 */
[----:B--2---:R-:W-:-:S04]  /*9610*/  FADD R44, R6, -R11 ;  /* 0x8000000b062c7221 */ /* 0x004fc80000000000 */
[C---:B0-----:R-:W-:Y:S02]  /*9620*/  FFMA R40, R44.reuse, R29, R21 ;  /* 0x0000001d2c287223 */ /* 0x041fe40000000015 */
[----:B------:R-:W2:Y:S02]  /*9630*/  LDG.E.CONSTANT R21, desc[UR6][R30.64+0x18] ;  /* 0x000018061e157981 */ /* 0x000ea4000c1e9900 */
[----:B------:R-:W-:Y:S02]  /*9640*/  FFMA R5, R5, R37, R40 ;  /* 0x0000002505057223 */ /* 0x000fe40000000028 */
[----:B------:R-:W2:Y:S02]  /*9650*/  LDG.E.CONSTANT R40, desc[UR6][R22.64+0x18] ;  /* 0x0000180616287981 */ /* 0x000ea4000c1e9900 */
[----:B------:R-:W-:-:S05]  /*9660*/  FFMA R5, R44, R39, R5 ;  /* 0x000000272c057223 */ /* 0x000fca0000000005 */
[----:B------:R0:W-:Y:S02]  /*9670*/  STG.E desc[UR6][R24.64+0x34], R5 ;  /* 0x0000340518007986 */ /* 0x0001e4000c101906 */
[----:B0-----:R-:W-:Y:S02]  /*9680*/  FADD R5, R15, -R14 ;  /* 0x8000000e0f057221 */ /* 0x001fe40000000000 */
[----:B------:R0:W-:Y:S04]  /*9690*/  STG.E desc[UR6][R24.64+0x30], R53 ;  /* 0x0000303518007986 */ /* 0x0001e8000c101906 */
[----:B0-----:R-:W3:Y:S01]  /*96a0*/  LDG.E.CONSTANT R53, desc[UR6][R30.64+0x8] ;  /* 0x000008061e357981 */ /* 0x001ee2000c1e9900 */
[----:B--2---:R-:W-:-:S04]  /*96b0*/  FADD R44, R40, -R21 ;  /* 0x80000015282c7221 */ /* 0x004fc80000000000 */
[----:B------:R-:W-:-:S04]  /*96c0*/  FFMA R14, R44, R29, R41 ;  /* 0x0000001d2c0e7223 */ /* 0x000fc80000000029 */
[----:B------:R-:W-:-:S04]  /*96d0*/  FFMA R14, R5, R37, R14 ;  /* 0x00000025050e7223 */ /* 0x000fc8000000000e */
[----:B------:R-:W-:Y:S02]  /*96e0*/  FFMA R41, R44, R39, R14 ;  /* 0x000000272c297223 */ /* 0x000fe4000000000e */
[----:B------:R-:W3:Y:S04]  /*96f0*/  LDG.E.CONSTANT R14, desc[UR6][R22.64+0x8] ;  /* 0x00000806160e7981 */ /* 0x000ee8000c1e9900 */
[----:B------:R0:W-:Y:S04]  /*9700*/  STG.E desc[UR6][R24.64+0x38], R41 ;  /* 0x0000382918007986 */ /* 0x0001e8000c101906 */
[----:B------:R1:W2:Y:S04]  /*9710*/  LDG.E.CONSTANT R44, desc[UR6][R22.64+0x1c] ;  /* 0x00001c06162c7981 */ /* 0x0002a8000c1e9900 */
[----:B0-----:R-:W4:Y:S04]  /*9720*/  LDG.E.CONSTANT R41, desc[UR6][R22.64+0x4] ;  /* 0x0000040616297981 */ /* 0x001f28000c1e9900 */
[----:B------:R-:W4:Y:S01]  /*9730*/  LDG.E.CONSTANT R22, desc[UR6][R30.64+0x4] ;  /* 0x000004061e167981 */ /* 0x000f22000c1e9900 */
[----:B------:R-:W-:-:S02]  /*9740*/  IMAD R4, R13, R4, R3 ;  /* 0x000000040d047224 */ /* 0x000fc400078e0203 */
[----:B------:R-:W-:Y:S01]  /*9750*/  FADD R19, R8, -R19 ;  /* 0x8000001308137221 */ /* 0x000fe20000000000 */
[----:B------:R-:W2:Y:S01]  /*9760*/  LDG.E.CONSTANT R31, desc[UR6][R30.64+0x1c] ;  /* 0x00001c061e1f7981 */ /* 0x000ea2000c1e9900 */
[----:B----4-:R-:W-:-:S04]  /*9770*/  FADD R5, R41, -R22 ;  /* 0x8000001629057221 */ /* 0x010fc80000000000 */
[----:B------:R-:W-:Y:S01]  /*9780*/  FFMA R38, R5, R29, R38 ;  /* 0x0000001d05267223 */ /* 0x000fe20000000026 */
[----:B---3--:R-:W-:-:S04]  /*9790*/  FADD R5, R14, -R53 ;  /* 0x800000350e057221 */ /* 0x008fc80000000000 */
[----:B------:R-:W-:Y:S01]  /*97a0*/  FFMA R34, R5, R29, R34 ;  /* 0x0000001d05227223 */ /* 0x000fe20000000022 */
[----:B------:R-:W-:Y:S01]  /*97b0*/  SHF.L.U32 R5, R4, 0x3, RZ ;  /* 0x0000000304057819 */ /* 0x000fe200000006ff */
[----:B------:R-:W-:Y:S01]  /*97c0*/  FFMA R38, R19, R37, R38 ;  /* 0x0000002513267223 */ /* 0x000fe20000000026 */
[----:B-1----:R-:W-:-:S03]  /*97d0*/  FADD R23, R41, -R22 ;  /* 0x8000001629177221 */ /* 0x002fc60000000000 */
[----:B------:R-:W-:-:S04]  /*97e0*/  IMAD.WIDE.U32 R4, R5, 0x4, R26 ;  /* 0x0000000405047825 */ /* 0x000fc800078e001a */
[----:B------:R-:W-:Y:S02]  /*97f0*/  FFMA R23, R23, R39, R38 ;  /* 0x0000002717177223 */ /* 0x000fe40000000026 */
[----:B------:R-:W3:Y:S01]  /*9800*/  LDG.E.CONSTANT R38, desc[UR6][R4.64] ;  /* 0x0000000604267981 */ /* 0x000ee2000c1e9900 */
[----:B--2---:R-:W-:-:S03]  /*9810*/  FADD R30, R44, -R31 ;  /* 0x8000001f2c1e7221 */ /* 0x004fc60000000000 */
[----:B------:R-:W2:Y:S01]  /*9820*/  LDG.E.CONSTANT R19, desc[UR6][R4.64+0x4] ;  /* 0x0000040604137981 */ /* 0x000ea2000c1e9900 */
[----:B------:R-:W-:Y:S01]  /*9830*/  FADD R9, R16, -R9 ;  /* 0x8000000910097221 */ /* 0x000fe20000000000 */
[----:B------:R-:W-:Y:S01]  /*9840*/  FADD R43, R12, -R43 ;  /* 0x8000002b0c2b7221 */ /* 0x000fe20000000000 */
[----:B------:R-:W-:Y:S02]  /*9850*/  FFMA R28, R30, R29, R28 ;  /* 0x0000001d1e1c7223 */ /* 0x000fe4000000001c */
[-C--:B------:R-:W-:Y:S01]  /*9860*/  FFMA R34, R9, R37.reuse, R34 ;  /* 0x0000002509227223 */ /* 0x080fe20000000022 */
[----:B------:R-:W-:Y:S01]  /*9870*/  FADD R9, R14, -R53 ;  /* 0x800000350e097221 */ /* 0x000fe20000000000 */
[----:B------:R-:W-:-:S03]  /*9880*/  FFMA R28, R43, R37, R28 ;  /* 0x000000252b1c7223 */ /* 0x000fc6000000001c */
[-C--:B------:R-:W-:Y:S01]  /*9890*/  FFMA R9, R9, R39.reuse, R34 ;  /* 0x0000002709097223 */ /* 0x080fe20000000022 */
[----:B------:R-:W-:Y:S01]  /*98a0*/  FFMA R43, R30, R39, R28 ;  /* 0x000000271e2b7223 */ /* 0x000fe2000000001c */
[----:B------:R-:W4:Y:S04]  /*98b0*/  LDG.E.CONSTANT R34, desc[UR6][R4.64+0xc] ;  /* 0x00000c0604227981 */ /* 0x000f28000c1e9900 */
[----:B------:R-:W5:Y:S04]  /*98c0*/  LDG.E.CONSTANT R28, desc[UR6][R4.64+0x8] ;  /* 0x00000806041c7981 */ /* 0x000f68000c1e9900 */
[----:B------:R-:W5:Y:S04]  /*98d0*/  LDG.E.CONSTANT R30, desc[UR6][R4.64+0x10] ;  /* 0x00001006041e7981 */ /* 0x000f68000c1e9900 */
[----:B------:R0:W-:Y:S04]  /*98e0*/  STG.E desc[UR6][R24.64+0x28], R9 ;  /* 0x0000280918007986 */ /* 0x0001e8000c101906 */
[----:B0-----:R-:W5:Y:S01]  /*98f0*/  LDG.E.CONSTANT R9, desc[UR6][R4.64+0x18] ;  /* 0x0000180604097981 */ /* 0x001f62000c1e9900 */
[----:B---3--:R-:W-:-:S03]  /*9900*/  FADD R33, R33, -R38 ;  /* 0x8000002621217221 */ /* 0x008fc60000000000 */
[----:B------:R-:W3:Y:S01]  /*9910*/  LDG.E.CONSTANT R38, desc[UR6][R4.64+0x14] ;  /* 0x0000140604267981 */ /* 0x000ee2000c1e9900 */
[----:B--2---:R-:W-:Y:S01]  /*9920*/  FADD R19, R22, -R19 ;  /* 0x8000001316137221 */ /* 0x004fe20000000000 */
[CC--:B------:R-:W-:Y:S02]  /*9930*/  IMAD R22, R13.reuse, R10.reuse, R0 ;  /* 0x0000000a0d167224 */ /* 0x0c0fe400078e0200 */
[----:B------:R0:W-:Y:S01]  /*9940*/  STG.E desc[UR6][R24.64+0x24], R23 ;  /* 0x0000241718007986 */ /* 0x0001e2000c101906 */
[----:B------:R-:W-:-:S03]  /*9950*/  IMAD R3, R13, R10, R3 ;  /* 0x0000000a0d037224 */ /* 0x000fc600078e0203 */
[----:B------:R-:W2:Y:S02]  /*9960*/  LDG.E.CONSTANT R0, desc[UR6][R4.64+0x1c] ;  /* 0x00001c0604007981 */ /* 0x000ea4000c1e9900 */
[----:B------:R-:W-:Y:S02]  /*9970*/  SHF.L.U32 R3, R3, 0x3, RZ ;  /* 0x0000000303037819 */ /* 0x000fe400000006ff */
[----:B0-----:R-:W-:Y:S01]  /*9980*/  SHF.L.U32 R23, R22, 0x3, RZ ;  /* 0x0000000316177819 */ /* 0x001fe200000006ff */
[----:B----4-:R-:W-:Y:S01]  /*9990*/  FADD R49, R49, -R34 ;  /* 0x8000002231317221 */ /* 0x010fe20000000000 */
[----:B-----5:R-:W-:-:S03]  /*99a0*/  FADD R53, R53, -R28 ;  /* 0x8000001c35357221 */ /* 0x020fc60000000000 */
[----:B------:R-:W-:-:S04]  /*99b0*/  IMAD.WIDE.U32 R22, R23, 0x4, R26 ;  /* 0x0000000417167825 */ /* 0x000fc800078e001a */
[----:B------:R-:W-:Y:S01]  /*99c0*/  FADD R47, R47, -R30 ;  /* 0x8000001e2f2f7221 */ /* 0x000fe20000000000 */
[----:B------:R0:W-:Y:S01]  /*99d0*/  STG.E desc[UR6][R24.64+0x3c], R43 ;  /* 0x00003c2b18007986 */ /* 0x0001e2000c101906 */
[----:B------:R-:W-:Y:S01]  /*99e0*/  FFMA R32, R33, R29, R32 ;  /* 0x0000001d21207223 */ /* 0x000fe20000000020 */
[----:B------:R-:W-:-:S04]  /*99f0*/  IMAD.WIDE.U32 R26, R3, 0x4, R26 ;  /* 0x00000004031a7825 */ /* 0x000fc800078e001a */
[-C--:B------:R-:W-:Y:S01]  /*9a00*/  FFMA R36, R19, R29.reuse, R36 ;  /* 0x0000001d13247223 */ /* 0x080fe20000000024 */
[----:B------:R-:W4:Y:S01]  /*9a10*/  LDG.E.CONSTANT R13, desc[UR6][R22.64+0x4] ;  /* 0x00000406160d7981 */ /* 0x000f22000c1e9900 */
[-C--:B------:R-:W-:Y:S01]  /*9a20*/  FFMA R42, R53, R29.reuse, R42 ;  /* 0x0000001d352a7223 */ /* 0x080fe2000000002a */
[-C--:B------:R-:W-:Y:S02]  /*9a30*/  FFMA R46, R49, R29.reuse, R46 ;  /* 0x0000001d312e7223 */ /* 0x080fe4000000002e */
[----:B------:R-:W5:Y:S01]  /*9a40*/  LDG.E.CONSTANT R19, desc[UR6][R22.64] ;  /* 0x0000000616137981 */ /* 0x000f62000c1e9900 */
[----:B------:R-:W-:-:S03]  /*9a50*/  FFMA R48, R47, R29, R48 ;  /* 0x0000001d2f307223 */ /* 0x000fc60000000030 */
[----:B------:R-:W5:Y:S04]  /*9a60*/  LDG.E.CONSTANT R3, desc[UR6][R22.64+0x8] ;  /* 0x0000080616037981 */ /* 0x000f68000c1e9900 */
[----:B------:R-:W5:Y:S01]  /*9a70*/  LDG.E.CONSTANT R5, desc[UR6][R22.64+0xc] ;  /* 0x00000c0616057981 */ /* 0x000f62000c1e9900 */
[----:B------:R-:W-:-:S03]  /*9a80*/  FADD R53, R21, -R9 ;  /* 0x8000000915357221 */ /* 0x000fc60000000000 */
        /* <DEDUP_REMOVED lines=10> */
[----:B---3--:R-:W-:-:S03]  /*9b30*/  FADD R49, R11, -R38 ;  /* 0x800000260b317221 */ /* 0x008fc60000000000 */
[----:B------:R-:W3:Y:S04]  /*9b40*/  LDG.E.CONSTANT R38, desc[UR6][R26.64+0x10] ;  /* 0x000010061a267981 */ /* 0x000ee8000c1e9900 */
[----:B------:R-:W3:Y:S01]  /*9b50*/  LDG.E.CONSTANT R11, desc[UR6][R26.64+0x18] ;  /* 0x000018061a0b7981 */ /* 0x000ee2000c1e9900 */
[----:B--2---:R-:W-:Y:S01]  /*9b60*/  FADD R0, R31, -R0 ;  /* 0x800000001f007221 */ /* 0x004fe20000000000 */
[-C--:B------:R-:W-:Y:S01]  /*9b70*/  FFMA R50, R49, R29.reuse, R50 ;  /* 0x0000001d31327223 */ /* 0x080fe20000000032 */
[-C--:B------:R-:W-:Y:S02]  /*9b80*/  FFMA R52, R53, R29.reuse, R52 ;  /* 0x0000001d35347223 */ /* 0x080fe40000000034 */
[----:B------:R-:W-:Y:S01]  /*9b90*/  FFMA R0, R0, R29, R51 ;  /* 0x0000001d00007223 */ /* 0x000fe20000000033 */
[----:B----4-:R-:W-:Y:S01]  /*9ba0*/  FADD R13, R8, -R13 ;  /* 0x8000000d080d7221 */ /* 0x010fe20000000000 */
[----:B-----5:R-:W-:Y:S01]  /*9bb0*/  FADD R19, R2, -R19 ;  /* 0x8000001302137221 */ /* 0x020fe20000000000 */
        /* <DEDUP_REMOVED lines=31> */
[----:B------:R-:W-:Y:S01]  /*9db0*/  STG.E desc[UR6][R24.64+0x5c], R21 ;  /* 0x00005c1518007986 */ /* 0x000fe2000c101906 */
[----:B---3--:R-:W-:Y:S01]  /*9dc0*/  FADD R7, R7, -R38 ;  /* 0x8000002607077221 */ /* 0x008fe20000000000 */
[----:B------:R-:W-:-:S03]  /*9dd0*/  FADD R11, R40, -R11 ;  /* 0x8000000b280b7221 */ /* 0x000fc60000000000 */
[-C--:B------:R-:W-:Y:S01]  /*9de0*/  FFMA R7, R7, R39.reuse, R48 ;  /* 0x0000002707077223 */ /* 0x080fe20000000030 */
[----:B------:R-:W-:-:S04]  /*9df0*/  FFMA R11, R11, R39, R52 ;  /* 0x000000270b0b7223 */ /* 0x000fc80000000034 */
[----:B------:R-:W-:Y:S04]  /*9e00*/  STG.E desc[UR6][R24.64+0x50], R7 ;  /* 0x0000500718007986 */ /* 0x000fe8000c101906 */
[----:B------:R-:W-:Y:S01]  /*9e10*/  STG.E desc[UR6][R24.64+0x58], R11 ;  /* 0x0000580b18007986 */ /* 0x000fe2000c101906 */
[----:B------:R-:W-:Y:S05]  /*9e20*/  EXIT ;  /* 0x000000000000794d */ /* 0x000fea0003800000 */
.L_x_195:
        /* <DEDUP_REMOVED lines=13> */
.L_x_369:


//--------------------- .text._Z11kernel_gridILj3ELj4EEvPKfS1_PKiPffjjjjbS4_j --------------------------
	.section	.text._Z11kernel_gridILj3ELj4EEvPKfS1_PKiPffjjjjbS4_j,"ax",@progbits
	.align	128
        .global         _Z11kernel_gridILj3ELj4EEvPKfS1_PKiPffjjjjbS4_j
        .type           _Z11kernel_gridILj3ELj4EEvPKfS1_PKiPffjjjjbS4_j,@function
        .size           _Z11kernel_gridILj3ELj4EEvPKfS1_PKiPffjjjjbS4_j,(.L_x_370 - _Z11kernel_gridILj3ELj4EEvPKfS1_PKiPffjjjjbS4_j)
        .other          _Z11kernel_gridILj3ELj4EEvPKfS1_PKiPffjjjjbS4_j,@"STO_CUDA_ENTRY STV_DEFAULT"
_Z11kernel_gridILj3ELj4EEvPKfS1_PKiPffjjjjbS4_j:
.text._Z11kernel_gridILj3ELj4EEvPKfS1_PKiPffjjjjbS4_j:
        /* <DEDUP_REMOVED lines=20> */
[----:B------:R-:W-:Y:S01]  /*0140*/  HFMA2 R36, -RZ, RZ, 1.875, 0 ;  /* 0x3f800000ff247431 */ /* 0x000fe200000001ff */
[----:B------:R-:W1:Y:S02]  /*0150*/  S2R R18, SR_CTAID.Z ;  /* 0x0000000000127919 */ /* 0x000e640000002700 */
        /* <DEDUP_REMOVED lines=8> */
[----:B------:R-:W-:Y:S01]  /*01e0*/  FFMA R4, R9, 1.1920928955078125e-07, R4 ;  /* 0x3400000009047823 */ /* 0x000fe20000000004 */
[----:B------:R-:W-:Y:S02]  /*01f0*/  HFMA2 R9, -RZ, RZ, 0.771484375, 0.21533203125 ;  /* 0x3a2c32e4ff097431 */ /* 0x000fe400000001ff */
[----:B------:R-:W-:Y:S01]  /*0200*/  FADD R13, R11, R11 ;  /* 0x0000000b0b0d7221 */ /* 0x000fe20000000000 */
[----:B------:R-:W0:Y:S01]  /*0210*/  MUFU.RCP R12, R12 ;  /* 0x0000000c000c7308 */ /* 0x000e220000001000 */
[----:B-1----:R-:W-:-:S04]  /*0220*/  IMAD R10, R18, UR5, R3 ;  /* 0x00000005120a7c24 */ /* 0x002fc8000f8e0203 */
[----:B------:R-:W-:Y:S02]  /*0230*/  IMAD R29, R10, R29, R2 ;  /* 0x0000001d0a1d7224 */ /* 0x000fe400078e0202 */
[----:B0-----:R-:W-:-:S04]  /*0240*/  FMUL R13, R12, R13 ;  /* 0x0000000d0c0d7220 */ /* 0x001fc80000400000 */
[----:B------:R-:W-:Y:S01]  /*0250*/  FADD R8, R11, -R13 ;  /* 0x8000000d0b087221 */ /* 0x000fe20000000000 */
[C---:B------:R-:W-:Y:S01]  /*0260*/  FMUL R6, R13.reuse, R13 ;  /* 0x0000000d0d067220 */ /* 0x040fe20000400000 */
        /* <DEDUP_REMOVED lines=22> */
[----:B------:R-:W-:Y:S01]  /*03d0*/  MOV R15, 0x391fcb8e ;  /* 0x391fcb8e000f7802 */ /* 0x000fe20000000f00 */
[C---:B------:R-:W-:Y:S01]  /*03e0*/  FMUL R4, R11.reuse, 0.5 ;  /* 0x3f0000000b047820 */ /* 0x040fe20000400000 */
[C---:B------:R-:W-:Y:S01]  /*03f0*/  FSETP.GT.AND P1, PT, |R12|.reuse, 152, PT ;  /* 0x431800000c00780b */ /* 0x040fe20003f24200 */
[----:B------:R-:W-:Y:S01]  /*0400*/  FFMA R6, R11, R6, R9 ;  /* 0x000000060b067223 */ /* 0x000fe20000000009 */
[C---:B------:R-:W-:Y:S01]  /*0410*/  FSETP.GEU.AND P2, PT, R12.reuse, RZ, PT ;  /* 0x000000ff0c00720b */ /* 0x040fe20003f4e000 */
[----:B------:R-:W1:Y:S01]  /*0420*/  F2I.NTZ R14, R12 ;  /* 0x0000000c000e7305 */ /* 0x000e620000203100 */
[----:B0-----:R-:W-:Y:S01]  /*0430*/  FADD R9, R12, -R13 ;  /* 0x8000000d0c097221 */ /* 0x001fe20000000000 */
[----:B------:R-:W-:-:S03]  /*0440*/  FSETP.GT.AND P0, PT, R13, RZ, PT ;  /* 0x000000ff0d00720b */ /* 0x000fc60003f04000 */
[----:B------:R-:W-:Y:S01]  /*0450*/  FADD R6, R6, R9 ;  /* 0x0000000906067221 */ /* 0x000fe20000000000 */
[----:B------:R-:W-:Y:S02]  /*0460*/  SEL R13, RZ, 0x83000000, P0 ;  /* 0x83000000ff0d7807 */ /* 0x000fe40000000000 */
[----:B------:R-:W-:Y:S01]  /*0470*/  FSETP.NEU.AND P0, PT, R0, 1, PT ;  /* 0x3f8000000000780b */ /* 0x000fe20003f0d000 */
[----:B------:R-:W-:Y:S01]  /*0480*/  FFMA R9, R6, R15, 0.0013391353422775864601 ;  /* 0x3aaf85ed06097423 */ /* 0x000fe2000000000f */
[----:B-1----:R-:W-:Y:S02]  /*0490*/  LEA R14, R14, -R13, 0x17 ;  /* 0x8000000d0e0e7211 */ /* 0x002fe400078eb8ff */
[----:B------:R-:W-:Y:S01]  /*04a0*/  ISETP.EQ.OR P0, PT, R2, RZ, !P0 ;  /* 0x000000ff0200720c */ /* 0x000fe20004702670 */
[----:B------:R-:W-:-:S04]  /*04b0*/  FFMA R9, R6, R9, 0.0096188392490148544312 ;  /* 0x3c1d985606097423 */ /* 0x000fc80000000009 */
[----:B------:R-:W-:-:S04]  /*04c0*/  FFMA R9, R6, R9, 0.055503588169813156128 ;  /* 0x3d6357bb06097423 */ /* 0x000fc80000000009 */
[C---:B------:R-:W-:Y:S02]  /*04d0*/  FFMA R15, R6.reuse, R9, 0.24022644758224487305 ;  /* 0x3e75fdec060f7423 */ /* 0x040fe40000000009 */
[----:B------:R-:W0:Y:S02]  /*04e0*/  LDC.64 R8, c[0x0][0x388] ;  /* 0x0000e200ff087b82 */ /* 0x000e240000000a00 */
[----:B------:R-:W-:-:S04]  /*04f0*/  FFMA R15, R6, R15, 0.69314718246459960938 ;  /* 0x3f317218060f7423 */ /* 0x000fc8000000000f */
[----:B------:R-:W-:Y:S02]  /*0500*/  FFMA R15, R6, R15, 1 ;  /* 0x3f800000060f7423 */ /* 0x000fe4000000000f */
[----:B------:R1:W3:Y:S02]  /*0510*/  FRND.TRUNC R6, R4 ;  /* 0x0000000400067307 */ /* 0x0002e4000020d000 */
[----:B-1----:R-:W-:Y:S01]  /*0520*/  SHF.L.U32 R4, R29, 0x2, RZ ;  /* 0x000000021d047819 */ /* 0x002fe200000006ff */
[----:B---3--:R-:W-:Y:S01]  /*0530*/  FADD R6, R6, R6 ;  /* 0x0000000606067221 */ /* 0x008fe20000000000 */
[----:B--2---:R-:W-:Y:S01]  /*0540*/  IMAD R7, R7, R18, R16 ;  /* 0x0000001207077224 */ /* 0x004fe200078e0210 */
[----:B------:R-:W-:Y:S02]  /*0550*/  IADD3 R18, PT, PT, R13, 0x7f000000, RZ ;  /* 0x7f0000000d127810 */ /* 0x000fe40007ffe0ff */
[----:B----4-:R-:W-:-:S03]  /*0560*/  IADD3 R16, PT, PT, -R16, R5, RZ ;  /* 0x0000000510107210 */ /* 0x010fc60007ffe1ff */
[----:B------:R-:W-:Y:S01]  /*0570*/  FMUL R15, R15, R18 ;  /* 0x000000120f0f7220 */ /* 0x000fe20000400000 */
[----:B------:R-:W-:-:S03]  /*0580*/  SHF.L.U32 R3, R7, 0x2, RZ ;  /* 0x0000000207037819 */ /* 0x000fc600000006ff */
[----:B------:R-:W-:Y:S01]  /*0590*/  FMUL R14, R15, R14 ;  /* 0x0000000e0f0e7220 */ /* 0x000fe20000400000 */
[----:B------:R-:W-:Y:S01]  /*05a0*/  @P1 FSEL R14, RZ, +INF , !P2 ;  /* 0x7f800000ff0e1808 */ /* 0x000fe20005000000 */
[----:B0-----:R-:W-:Y:S01]  /*05b0*/  IMAD.WIDE.U32 R2, R3, 0x4, R8 ;  /* 0x0000000403027825 */ /* 0x001fe200078e0008 */
        /* <DEDUP_REMOVED lines=20> */
.L_x_196:
        /* <DEDUP_REMOVED lines=10> */
[----:B--2---:R-:W-:-:S03]  /*07a0*/  UISETP.NE.AND UP0, UPT, UR5, 0x1, UPT ;  /* 0x000000010500788c */ /* 0x004fc6000bf05270 */
        /* <DEDUP_REMOVED lines=12> */
[----:B------:R-:W-:Y:S01]  /*0870*/  I2FP.F32.U32 R11, R16 ;  /* 0x00000010000b7245 */ /* 0x000fe20000201000 */
        /* <DEDUP_REMOVED lines=8> */
[----:B------:R-:W-:Y:S02]  /*0900*/  IADD3 R17, PT, PT, RZ, -R16, RZ ;  /* 0x80000010ff117210 */ /* 0x000fe40007ffe0ff */
        /* <DEDUP_REMOVED lines=14> */
.L_x_199:
[-C--:B------:R-:W-:Y:S01]  /*09f0*/  ISETP.GT.U32.AND P1, PT, R9, R16.reuse, PT ;  /* 0x000000100900720c */ /* 0x080fe20003f24070 */
[----:B------:R-:W-:Y:S01]  /*0a00*/  IMAD R20, R27, 0x127409f, RZ ;  /* 0x0127409f1b147824 */ /* 0x000fe200078e02ff */
[----:B0-----:R-:W-:Y:S01]  /*0a10*/  MOV R6, RZ ;  /* 0x000000ff00067202 */ /* 0x001fe20000000f00 */
[----:B------:R-:W-:Y:S01]  /*0a20*/  IMAD R21, R0, 0x4f9ffb7, RZ ;  /* 0x04f9ffb700157824 */ /* 0x000fe200078e02ff */
[----:B------:R-:W-:Y:S01]  /*0a30*/  LOP3.LUT R15, RZ, R16, RZ, 0x33, !PT ;  /* 0x00000010ff0f7212 */ /* 0x000fe200078e33ff */
[----:B-1----:R-:W-:-:S03]  /*0a40*/  IMAD R17, R17, R7, RZ ;  /* 0x0000000711117224 */ /* 0x002fc600078e02ff */
[----:B------:R-:W-:Y:S01]  /*0a50*/  LOP3.LUT R9, R20, R21, RZ, 0x3c, !PT ;  /* 0x0000001514097212 */ /* 0x000fe200078e3cff */
[----:B------:R-:W-:-:S04]  /*0a60*/  IMAD.HI.U32 R17, R7, R17, R6 ;  /* 0x0000001107117227 */ /* 0x000fc800078e0006 */
[----:B------:R-:W-:-:S05]  /*0a70*/  @P1 LOP3.LUT R5, R9, R10, RZ, 0x3c, !PT ;  /* 0x0000000a09051212 */ /* 0x000fca00078e3cff */
[----:B------:R-:W-:-:S05]  /*0a80*/  IMAD.HI.U32 R6, R17, R5, RZ ;  /* 0x0000000511067227 */ /* 0x000fca00078e00ff */
[----:B------:R-:W-:-:S05]  /*0a90*/  IADD3 R6, PT, PT, -R6, RZ, RZ ;  /* 0x000000ff06067210 */ /* 0x000fca0007ffe1ff */
[----:B------:R-:W-:Y:S02]  /*0aa0*/  IMAD R5, R16, R6, R5 ;  /* 0x0000000610057224 */ /* 0x000fe400078e0205 */
[----:B------:R-:W0:Y:S03]  /*0ab0*/  LDC.64 R6, c[0x0][0x398] ;  /* 0x0000e600ff067b82 */ /* 0x000e260000000a00 */
[----:B------:R-:W-:-:S13]  /*0ac0*/  ISETP.GE.U32.AND P1, PT, R5, R16, PT ;  /* 0x000000100500720c */ /* 0x000fda0003f26070 */
[C---:B------:R-:W-:Y:S02]  /*0ad0*/  @P1 IADD3 R5, PT, PT, -R16.reuse, R5, RZ ;  /* 0x0000000510051210 */ /* 0x040fe40007ffe1ff */
[----:B------:R-:W-:Y:S02]  /*0ae0*/  ISETP.NE.U32.AND P1, PT, R16, RZ, PT ;  /* 0x000000ff1000720c */ /* 0x000fe40003f25070 */
[----:B------:R-:W-:-:S13]  /*0af0*/  ISETP.GE.U32.AND P2, PT, R5, R16, PT ;  /* 0x000000100500720c */ /* 0x000fda0003f46070 */
[----:B------:R-:W-:-:S04]  /*0b00*/  @P2 IADD3 R5, PT, PT, -R16, R5, RZ ;  /* 0x0000000510052210 */ /* 0x000fc80007ffe1ff */
[----:B------:R-:W-:-:S04]  /*0b10*/  SEL R5, R15, R5, !P1 ;  /* 0x000000050f057207 */ /* 0x000fc80004800000 */
[----:B------:R-:W-:Y:S01]  /*0b20*/  SHF.L.U32 R19, R5, 0x2, RZ ;  /* 0x0000000205137819 */ /* 0x000fe200000006ff */
[----:B0-----:R-:W-:-:S04]  /*0b30*/  IMAD.WIDE.U32 R4, R4, 0x4, R6 ;  /* 0x0000000404047825 */ /* 0x001fc800078e0006 */
[----:B------:R-:W-:Y:S01]  /*0b40*/  IMAD.WIDE.U32 R6, R19, 0x4, R2 ;  /* 0x0000000413067825 */ /* 0x000fe200078e0002 */
[----:B------:R0:W5:Y:S01]  /*0b50*/  LDG.E R38, desc[UR6][R4.64] ;  /* 0x0000000604267981 */ /* 0x000162000c1e1900 */
[----:B------:R-:W-:-:S03]  /*0b60*/  IADD3 R14, PT, PT, R10, 0x1, RZ ;  /* 0x000000010a0e7810 */ /* 0x000fc60007ffe0ff */
[----:B------:R0:W5:Y:S01]  /*0b70*/  LDG.E R42, desc[UR6][R4.64+0x4] ;  /* 0x00000406042a7981 */ /* 0x000162000c1e1900 */
[----:B------:R-:W-:-:S03]  /*0b80*/  MOV R19, RZ ;  /* 0x000000ff00137202 */ /* 0x000fc60000000f00 */
[----:B------:R0:W5:Y:S01]  /*0b90*/  LDG.E R24, desc[UR6][R4.64+0x8] ;  /* 0x0000080604187981 */ /* 0x000162000c1e1900 */
[----:B------:R-:W-:-:S03]  /*0ba0*/  MOV R23, 0x1 ;  /* 0x0000000100177802 */ /* 0x000fc60000000f00 */
        /* <DEDUP_REMOVED lines=13> */
.L_x_200:
[----:B------:R-:W-:Y:S02]  /*0c80*/  ISETP.GT.U32.AND P2, PT, R23, R16, PT ;  /* 0x000000101700720c */ /* 0x000fe40003f44070 */
[----:B------:R-:W-:Y:S02]  /*0c90*/  IADD3 R12, PT, PT, R27, 0x1, RZ ;  /* 0x000000011b0c7810 */ /* 0x000fe40007ffe0ff */
[----:B------:R-:W-:-:S09]  /*0ca0*/  MOV R23, 0x1 ;  /* 0x0000000100177802 */ /* 0x000fd20000000f00 */
[----:B------:R-:W-:Y:S01]  /*0cb0*/  @P2 LOP3.LUT R19, R9, R14, RZ, 0x3c, !PT ;  /* 0x0000000e09132212 */ /* 0x000fe200078e3cff */
        /* <DEDUP_REMOVED lines=11> */
.L_x_201:
[----:B------:R-:W-:Y:S01]  /*0d70*/  IMAD.HI.U32 R8, R17, R19, RZ ;  /* 0x0000001311087227 */ /* 0x000fe200078e00ff */
[----:B------:R-:W-:Y:S01]  /*0d80*/  ISETP.GT.U32.AND P2, PT, R23, R16, PT ;  /* 0x000000101700720c */ /* 0x000fe20003f44070 */
[----:B------:R0:W2:Y:S01]  /*0d90*/  LDG.E.CONSTANT R37, desc[UR6][R6.64+0xc] ;  /* 0x00000c0606257981 */ /* 0x0000a2000c1e9900 */
[----:B------:R-:W-:Y:S02]  /*0da0*/  IADD3 R18, PT, PT, R20, 0x127409f, RZ ;  /* 0x0127409f14127810 */ /* 0x000fe40007ffe0ff */
[----:B------:R-:W-:Y:S01]  /*0db0*/  IADD3 R22, PT, PT, -R8, RZ, RZ ;  /* 0x000000ff08167210 */ /* 0x000fe20007ffe1ff */
[----:B------:R-:W2:Y:S01]  /*0dc0*/  LDG.E R40, desc[UR6][R4.64+0xc] ;  /* 0x00000c0604287981 */ /* 0x000ea2000c1e1900 */
[----:B------:R-:W-:Y:S02]  /*0dd0*/  MOV R8, R9 ;  /* 0x0000000900087202 */ /* 0x000fe40000000f00 */
[----:B------:R-:W-:Y:S01]  /*0de0*/  LOP3.LUT R23, R18, R21, RZ, 0x3c, !PT ;  /* 0x0000001512177212 */ /* 0x000fe200078e3cff */
[----:B------:R-:W-:-:S04]  /*0df0*/  IMAD R9, R16, R22, R19 ;  /* 0x0000001610097224 */ /* 0x000fc800078e0213 */
[----:B------:R-:W-:Y:S02]  /*0e00*/  @P2 LOP3.LUT R8, R23, R10, RZ, 0x3c, !PT ;  /* 0x0000000a17082212 */ /* 0x000fe400078e3cff */
[----:B------:R-:W-:-:S03]  /*0e10*/  ISETP.GE.U32.AND P2, PT, R9, R16, PT ;  /* 0x000000100900720c */ /* 0x000fc60003f46070 */
[----:B------:R-:W-:-:S05]  /*0e20*/  IMAD.HI.U32 R19, R17, R8, RZ ;  /* 0x0000000811137227 */ /* 0x000fca00078e00ff */
[----:B------:R-:W-:-:S05]  /*0e30*/  IADD3 R19, PT, PT, -R19, RZ, RZ ;  /* 0x000000ff13137210 */ /* 0x000fca0007ffe1ff */
[C---:B------:R-:W-:Y:S01]  /*0e40*/  @P2 IADD3 R9, PT, PT, -R16.reuse, R9, RZ ;  /* 0x0000000910092210 */ /* 0x040fe20007ffe1ff */
[----:B------:R-:W-:-:S03]  /*0e50*/  IMAD R19, R16, R19, R8 ;  /* 0x0000001310137224 */ /* 0x000fc600078e0208 */
[-C--:B------:R-:W-:Y:S02]  /*0e60*/  ISETP.GE.U32.AND P2, PT, R9, R16.reuse, PT ;  /* 0x000000100900720c */ /* 0x080fe40003f46070 */
[----:B------:R-:W-:-:S11]  /*0e70*/  ISETP.GE.U32.AND P3, PT, R19, R16, PT ;  /* 0x000000101300720c */ /* 0x000fd60003f66070 */
[C---:B------:R-:W-:Y:S02]  /*0e80*/  @P2 IADD3 R9, PT, PT, -R16.reuse, R9, RZ ;  /* 0x0000000910092210 */ /* 0x040fe40007ffe1ff */
[----:B------:R-:W-:Y:S02]  /*0e90*/  @P3 IADD3 R19, PT, PT, -R16, R19, RZ ;  /* 0x0000001310133210 */ /* 0x000fe40007ffe1ff */
[----:B------:R-:W-:Y:S02]  /*0ea0*/  SEL R9, R15, R9, !P1 ;  /* 0x000000090f097207 */ /* 0x000fe40004800000 */
[----:B------:R-:W-:Y:S02]  /*0eb0*/  ISETP.GE.U32.AND P2, PT, R19, R16, PT ;  /* 0x000000101300720c */ /* 0x000fe40003f46070 */
[----:B------:R-:W-:-:S05]  /*0ec0*/  SHF.L.U32 R9, R9, 0x2, RZ ;  /* 0x0000000209097819 */ /* 0x000fca00000006ff */
[----:B------:R-:W-:-:S05]  /*0ed0*/  IMAD.WIDE.U32 R8, R9, 0x4, R2 ;  /* 0x0000000409087825 */ /* 0x000fca00078e0002 */
[----:B------:R-:W3:Y:S01]  /*0ee0*/  LDG.E.CONSTANT R43, desc[UR6][R8.64] ;  /* 0x00000006082b7981 */ /* 0x000ee2000c1e9900 */
[----:B------:R-:W-:Y:S01]  /*0ef0*/  @P2 IADD3 R19, PT, PT, -R16, R19, RZ ;  /* 0x0000001310132210 */ /* 0x000fe20007ffe1ff */
[----:B------:R-:W-:Y:S01]  /*0f00*/  FADD R25, -R31, 1 ;  /* 0x3f8000001f197421 */ /* 0x000fe20000000100 */
[----:B------:R-:W-:Y:S01]  /*0f10*/  FADD R28, -R32, 1 ;  /* 0x3f800000201c7421 */ /* 0x000fe20000000100 */
[----:B------:R-:W-:Y:S01]  /*0f20*/  FADD R33, -R30, 1 ;  /* 0x3f8000001e217421 */ /* 0x000fe20000000100 */
[----:B------:R-:W-:Y:S01]  /*0f30*/  SEL R19, R15, R19, !P1 ;  /* 0x000000130f137207 */ /* 0x000fe20004800000 */
[----:B------:R1:W5:Y:S01]  /*0f40*/  LDG.E.CONSTANT R41, desc[UR6][R8.64+0x4] ;  /* 0x0000040608297981 */ /* 0x000362000c1e9900 */
[----:B------:R-:W-:Y:S02]  /*0f50*/  FMUL R22, R25, R28 ;  /* 0x0000001c19167220 */ /* 0x000fe40000400000 */
[----:B0-----:R-:W-:Y:S01]  /*0f60*/  SHF.L.U32 R7, R19, 0x2, RZ ;  /* 0x0000000213077819 */ /* 0x001fe200000006ff */
[----:B------:R1:W5:Y:S01]  /*0f70*/  LDG.E.CONSTANT R34, desc[UR6][R8.64+0x8] ;  /* 0x0000080608227981 */ /* 0x000362000c1e9900 */
[----:B------:R-:W-:-:S03]  /*0f80*/  FMUL R19, R22, R33 ;  /* 0x0000002116137220 */ /* 0x000fc60000400000 */
[----:B------:R1:W5:Y:S02]  /*0f90*/  LDG.E.CONSTANT R26, desc[UR6][R8.64+0xc] ;  /* 0x00000c06081a7981 */ /* 0x000364000c1e9900 */
[C---:B-----5:R-:W-:Y:S01]  /*0fa0*/  FFMA R38, R19.reuse, R35, R38 ;  /* 0x0000002313267223 */ /* 0x060fe20000000026 */
[C---:B------:R-:W-:Y:S01]  /*0fb0*/  FFMA R45, R19.reuse, R45, R42 ;  /* 0x0000002d132d7223 */ /* 0x040fe2000000002a */
[----:B------:R-:W-:Y:S01]  /*0fc0*/  FFMA R39, R19, R39, R24 ;  /* 0x0000002713277223 */ /* 0x000fe20000000018 */
[----:B------:R-:W-:Y:S01]  /*0fd0*/  IMAD.WIDE.U32 R6, R7, 0x4, R2 ;  /* 0x0000000407067825 */ /* 0x000fe200078e0002 */
[----:B------:R-:W-:-:S04]  /*0fe0*/  MOV R42, 0x1 ;  /* 0x00000001002a7802 */ /* 0x000fc80000000f00 */
[----:B------:R1:W5:Y:S04]  /*0ff0*/  LDG.E.CONSTANT R24, desc[UR6][R6.64+0x4] ;  /* 0x0000040606187981 */ /* 0x000368000c1e9900 */
[----:B------:R1:W5:Y:S04]  /*1000*/  LDG.E.CONSTANT R9, desc[UR6][R6.64] ;  /* 0x0000000606097981 */ /* 0x000368000c1e9900 */
[----:B------:R1:W5:Y:S04]  /*1010*/  LDG.E.CONSTANT R8, desc[UR6][R6.64+0x8] ;  /* 0x0000080606087981 */ /* 0x000368000c1e9900 */
[----:B------:R1:W5:Y:S01]  /*1020*/  LDG.E.CONSTANT R35, desc[UR6][R6.64+0xc] ;  /* 0x00000c0606237981 */ /* 0x000362000c1e9900 */
[----:B--2---:R-:W-:Y:S01]  /*1030*/  FFMA R37, R19, R37, R40 ;  /* 0x0000002513257223 */ /* 0x004fe20000000028 */
[----:B------:R-:W-:-:S04]  /*1040*/  FMUL R19, R31, R28 ;  /* 0x0000001c1f137220 */ /* 0x000fc80000400000 */
[----:B------:R-:W-:-:S04]  /*1050*/  FMUL R40, R33, R19 ;  /* 0x0000001321287220 */ /* 0x000fc80000400000 */
[----:B---3--:R-:W-:Y:S01]  /*1060*/  FFMA R38, R40, R43, R38 ;  /* 0x0000002b28267223 */ /* 0x008fe20000000026 */
[----:B------:R-:W-:Y:S01]  /*1070*/  MOV R43, RZ ;  /* 0x000000ff002b7202 */ /* 0x000fe20000000f00 */
        /* <DEDUP_REMOVED lines=10> */
.L_x_202:
[----:B------:R-:W-:-:S13]  /*1120*/  ISETP.GT.U32.AND P2, PT, R42, R16, PT ;  /* 0x000000102a00720c */ /* 0x000fda0003f44070 */
[----:B------:R-:W-:Y:S01]  /*1130*/  @P2 LOP3.LUT R43, R23, R14, RZ, 0x3c, !PT ;  /* 0x0000000e172b2212 */ /* 0x000fe200078e3cff */
[----:B------:R-:W-:-:S04]  /*1140*/  FFMA R23, R40, R41, R45 ;  /* 0x0000002928177223 */ /* 0x000fc8000000002d */
        /* <DEDUP_REMOVED lines=8> */
[----:B------:R-:W-:Y:S01]  /*11d0*/  SHF.L.U32 R7, R43, 0x2, RZ ;  /* 0x000000022b077819 */ /* 0x000fe200000006ff */
[C---:B------:R-:W-:Y:S01]  /*11e0*/  FFMA R43, R40.reuse, R34, R39 ;  /* 0x00000022282b7223 */ /* 0x040fe20000000027 */
[----:B------:R-:W-:Y:S01]  /*11f0*/  FFMA R40, R40, R26, R37 ;  /* 0x0000001a28287223 */ /* 0x000fe20000000025 */
[----:B------:R-:W-:Y:S02]  /*1200*/  FMUL R26, R32, R25 ;  /* 0x00000019201a7220 */ /* 0x000fe40000400000 */
[----:B------:R-:W-:-:S04]  /*1210*/  IMAD.WIDE.U32 R6, R7, 0x4, R2 ;  /* 0x0000000407067825 */ /* 0x000fc800078e0002 */
[----:B------:R-:W-:Y:S01]  /*1220*/  FMUL R45, R33, R26 ;  /* 0x0000001a212d7220 */ /* 0x000fe20000400000 */
[----:B------:R0:W5:Y:S03]  /*1230*/  LDG.E.CONSTANT R34, desc[UR6][R6.64] ;  /* 0x0000000606227981 */ /* 0x000166000c1e9900 */
[C---:B-----5:R-:W-:Y:S01]  /*1240*/  FFMA R8, R45.reuse, R8, R43 ;  /* 0x000000082d087223 */ /* 0x060fe2000000002b */
[----:B------:R-:W-:Y:S01]  /*1250*/  HFMA2 R43, -RZ, RZ, 0, 0 ;  /* 0x00000000ff2b7431 */ /* 0x000fe200000001ff */
[----:B------:R0:W5:Y:S01]  /*1260*/  LDG.E.CONSTANT R42, desc[UR6][R6.64+0x4] ;  /* 0x00000406062a7981 */ /* 0x000162000c1e9900 */
[----:B------:R-:W-:-:S03]  /*1270*/  FFMA R37, R45, R9, R38 ;  /* 0x000000092d257223 */ /* 0x000fc60000000026 */
[----:B------:R0:W5:Y:S01]  /*1280*/  LDG.E.CONSTANT R41, desc[UR6][R6.64+0x8] ;  /* 0x0000080606297981 */ /* 0x000162000c1e9900 */
[----:B------:R-:W-:-:S03]  /*1290*/  IADD3 R38, PT, PT, R0, 0x1, RZ ;  /* 0x0000000100267810 */ /* 0x000fc60007ffe0ff */
[----:B------:R0:W5:Y:S01]  /*12a0*/  LDG.E.CONSTANT R39, desc[UR6][R6.64+0xc] ;  /* 0x00000c0606277981 */ /* 0x000162000c1e9900 */
        /* <DEDUP_REMOVED lines=11> */
.L_x_203:
[----:B------:R-:W-:Y:S01]  /*1360*/  ISETP.GT.U32.AND P2, PT, R9, R16, PT ;  /* 0x000000100900720c */ /* 0x000fe20003f44070 */
[----:B------:R-:W-:Y:S01]  /*1370*/  FFMA R44, R45, R35, R40 ;  /* 0x000000232d2c7223 */ /* 0x000fe20000000028 */
[----:B------:R-:W-:Y:S01]  /*1380*/  IADD3 R21, PT, PT, R21, 0x4f9ffb7, RZ ;  /* 0x04f9ffb715157810 */ /* 0x000fe20007ffe0ff */
[----:B------:R-:W-:-:S03]  /*1390*/  FFMA R45, R45, R24, R23 ;  /* 0x000000182d2d7223 */ /* 0x000fc60000000017 */
[----:B------:R-:W-:Y:S01]  /*13a0*/  LOP3.LUT R9, R20, R21, RZ, 0x3c, !PT ;  /* 0x0000001514097212 */ /* 0x000fe200078e3cff */
[----:B------:R-:W-:-:S04]  /*13b0*/  FMUL R20, R31, R32 ;  /* 0x000000201f147220 */ /* 0x000fc80000400000 */
[----:B------:R-:W-:Y:S02]  /*13c0*/  FMUL R40, R33, R20 ;  /* 0x0000001421287220 */ /* 0x000fe40000400000 */
[----:B------:R-:W-:Y:S02]  /*13d0*/  @P2 LOP3.LUT R43, R9, R10, RZ, 0x3c, !PT ;  /* 0x0000000a092b2212 */ /* 0x000fe400078e3cff */
[C---:B-----5:R-:W-:Y:S01]  /*13e0*/  FFMA R41, R40.reuse, R41, R8 ;  /* 0x0000002928297223 */ /* 0x060fe20000000008 */
[C---:B------:R-:W-:Y:S01]  /*13f0*/  FFMA R39, R40.reuse, R39, R44 ;  /* 0x0000002728277223 */ /* 0x040fe2000000002c */
[----:B------:R-:W-:Y:S01]  /*1400*/  FFMA R42, R40, R42, R45 ;  /* 0x0000002a282a7223 */ /* 0x000fe2000000002d */
        /* <DEDUP_REMOVED lines=27> */
.L_x_204:
[----:B------:R-:W-:-:S13]  /*15c0*/  ISETP.GT.U32.AND P2, PT, R34, R16, PT ;  /* 0x000000102200720c */ /* 0x000fda0003f44070 */
[----:B------:R-:W-:Y:S01]  /*15d0*/  @P2 LOP3.LUT R35, R9, R14, RZ, 0x3c, !PT ;  /* 0x0000000e09232212 */ /* 0x000fe200078e3cff */
[----:B------:R-:W-:-:S04]  /*15e0*/  HFMA2 R9, -RZ, RZ, 0, 0 ;  /* 0x00000000ff097431 */ /* 0x000fc800000001ff */
[----:B0-----:R-:W-:-:S05]  /*15f0*/  IMAD.HI.U32 R6, R17, R35, RZ ;  /* 0x0000002311067227 */ /* 0x001fca00078e00ff */
        /* <DEDUP_REMOVED lines=13> */
.L_x_205:
[----:B------:R-:W-:Y:S01]  /*16d0*/  ISETP.GT.U32.AND P2, PT, R35, R16, PT ;  /* 0x000000102300720c */ /* 0x000fe20003f44070 */
[----:B------:R-:W-:Y:S01]  /*16e0*/  FMUL R22, R30, R22 ;  /* 0x000000161e167220 */ /* 0x000fe20000400000 */
[----:B------:R-:W-:-:S03]  /*16f0*/  LOP3.LUT R35, R18, R21, RZ, 0x3c, !PT ;  /* 0x0000001512237212 */ /* 0x000fc600078e3cff */
[C---:B-----5:R-:W-:Y:S01]  /*1700*/  FFMA R41, R22.reuse, R8, R41 ;  /* 0x0000000816297223 */ /* 0x060fe20000000029 */
[C---:B------:R-:W-:Y:S01]  /*1710*/  FFMA R18, R22.reuse, R44, R45 ;  /* 0x0000002c16127223 */ /* 0x040fe2000000002d */
[C---:B------:R-:W-:Y:S01]  /*1720*/  FFMA R21, R22.reuse, R43, R42 ;  /* 0x0000002b16157223 */ /* 0x040fe2000000002a */
[----:B------:R-:W-:-:S05]  /*1730*/  FFMA R34, R22, R24, R39 ;  /* 0x0000001816227223 */ /* 0x000fca0000000027 */
[----:B------:R-:W-:Y:S02]  /*1740*/  @P2 LOP3.LUT R9, R35, R10, RZ, 0x3c, !PT ;  /* 0x0000000a23092212 */ /* 0x000fe400078e3cff */
[----:B------:R-:W-:-:S03]  /*1750*/  ISETP.GE.U32.AND P2, PT, R7, R16, PT ;  /* 0x000000100700720c */ /* 0x000fc60003f46070 */
        /* <DEDUP_REMOVED lines=11> */
[--C-:B------:R-:W-:Y:S02]  /*1810*/  IMAD.WIDE.U32 R6, R7, 0x4, R2.reuse ;  /* 0x0000000407067825 */ /* 0x100fe400078e0002 */
[----:B------:R-:W-:Y:S01]  /*1820*/  @P3 IADD3 R9, PT, PT, -R16, R9, RZ ;  /* 0x0000000910093210 */ /* 0x000fe20007ffe1ff */
[----:B------:R0:W-:Y:S03]  /*1830*/  STG.E desc[UR6][R4.64+0x4], R23 ;  /* 0x0000041704007986 */ /* 0x0001e6000c101906 */
[----:B------:R-:W-:Y:S01]  /*1840*/  SEL R9, R15, R9, !P1 ;  /* 0x000000090f097207 */ /* 0x000fe20004800000 */
[----:B------:R-:W5:Y:S03]  /*1850*/  LDG.E.CONSTANT R39, desc[UR6][R6.64] ;  /* 0x0000000606277981 */ /* 0x000f66000c1e9900 */
[----:B------:R-:W-:Y:S01]  /*1860*/  SHF.L.U32 R9, R9, 0x2, RZ ;  /* 0x0000000209097819 */ /* 0x000fe200000006ff */
[----:B------:R-:W5:Y:S04]  /*1870*/  LDG.E.CONSTANT R24, desc[UR6][R6.64+0x4] ;  /* 0x0000040606187981 */ /* 0x000f68000c1e9900 */
[----:B------:R-:W-:Y:S01]  /*1880*/  IMAD.WIDE.U32 R8, R9, 0x4, R2 ;  /* 0x0000000409087825 */ /* 0x000fe200078e0002 */
[----:B------:R-:W5:Y:S01]  /*1890*/  LDG.E.CONSTANT R22, desc[UR6][R6.64+0x8] ;  /* 0x0000080606167981 */ /* 0x000f62000c1e9900 */
[----:B0-----:R-:W-:-:S03]  /*18a0*/  MOV R23, RZ ;  /* 0x000000ff00177202 */ /* 0x001fc60000000f00 */
[----:B------:R0:W5:Y:S04]  /*18b0*/  LDG.E.CONSTANT R45, desc[UR6][R6.64+0xc] ;  /* 0x00000c06062d7981 */ /* 0x000168000c1e9900 */
[----:B------:R1:W5:Y:S04]  /*18c0*/  LDG.E.CONSTANT R43, desc[UR6][R8.64] ;  /* 0x00000006082b7981 */ /* 0x000368000c1e9900 */
[----:B------:R1:W5:Y:S04]  /*18d0*/  LDG.E.CONSTANT R42, desc[UR6][R8.64+0x4] ;  /* 0x00000406082a7981 */ /* 0x000368000c1e9900 */
[----:B------:R1:W5:Y:S01]  /*18e0*/  LDG.E.CONSTANT R40, desc[UR6][R8.64+0x8] ;  /* 0x0000080608287981 */ /* 0x000362000c1e9900 */
[----:B0-----:R-:W-:-:S03]  /*18f0*/  MOV R7, 0x1 ;  /* 0x0000000100077802 */ /* 0x001fc60000000f00 */
        /* <DEDUP_REMOVED lines=11> */
.L_x_206:
[----:B------:R-:W-:-:S13]  /*19b0*/  ISETP.GT.U32.AND P0, PT, R7, R16, PT ;  /* 0x000000100700720c */ /* 0x000fda0003f04070 */
        /* <DEDUP_REMOVED lines=13> */
[----:B-1----:R-:W4:Y:S04]  /*1a90*/  LDG.E.CONSTANT R8, desc[UR6][R6.64+0x8] ;  /* 0x0000080606087981 */ /* 0x002f28000c1e9900 */
[----:B------:R2:W4:Y:S01]  /*1aa0*/  LDG.E.CONSTANT R9, desc[UR6][R6.64+0xc] ;  /* 0x00000c0606097981 */ /* 0x000522000c1e9900 */
[C---:B------:R-:W-:Y:S01]  /*1ab0*/  FMUL R19, R30.reuse, R19 ;  /* 0x000000131e137220 */ /* 0x040fe20000400000 */
[C---:B------:R-:W-:Y:S01]  /*1ac0*/  FMUL R15, R30.reuse, R26 ;  /* 0x0000001a1e0f7220 */ /* 0x040fe20000400000 */
[----:B------:R-:W-:Y:S01]  /*1ad0*/  FMUL R17, R30, R20 ;  /* 0x000000141e117220 */ /* 0x000fe20000400000 */
[----:B------:R1:W-:Y:S01]  /*1ae0*/  STG.E desc[UR6][R4.64], R37 ;  /* 0x0000002504007986 */ /* 0x0003e2000c101906 */
[C---:B-----5:R-:W-:Y:S01]  /*1af0*/  FFMA R18, R19.reuse, R39, R18 ;  /* 0x0000002713127223 */ /* 0x060fe20000000012 */
[C---:B------:R-:W-:Y:S01]  /*1b00*/  FFMA R21, R19.reuse, R24, R21 ;  /* 0x0000001813157223 */ /* 0x040fe20000000015 */
[C---:B------:R-:W-:Y:S01]  /*1b10*/  FFMA R41, R19.reuse, R22, R41 ;  /* 0x0000001613297223 */ /* 0x040fe20000000029 */
[----:B------:R-:W-:Y:S01]  /*1b20*/  FFMA R45, R19, R45, R34 ;  /* 0x0000002d132d7223 */ /* 0x000fe20000000022 */
        /* <DEDUP_REMOVED lines=10> */
[----:B------:R1:W-:Y:S04]  /*1bd0*/  STG.E desc[UR6][R4.64+0x8], R19 ;  /* 0x0000081304007986 */ /* 0x0003e8000c101906 */
[----:B------:R1:W-:Y:S01]  /*1be0*/  STG.E desc[UR6][R4.64+0xc], R9 ;  /* 0x00000c0904007986 */ /* 0x0003e2000c101906 */
[----:B------:R-:W-:Y:S05]  /*1bf0*/  BRA `(.L_x_207) ;  /* 0x0000001000007947 */ /* 0x000fea0003800000 */
.L_x_198:
[----:B------:R-:W0:Y:S01]  /*1c00*/  LDC.64 R6, c[0x0][0x398] ;  /* 0x0000e600ff067b82 */ /* 0x000e220000000a00 */
[----:B------:R-:W2:Y:S04]  /*1c10*/  LDG.E.CONSTANT R14, desc[UR6][R2.64] ;  /* 0x00000006020e7981 */ /* 0x000ea8000c1e9900 */
[----:B------:R-:W3:Y:S04]  /*1c20*/  LDG.E.CONSTANT R12, desc[UR6][R2.64+0x4] ;  /* 0x00000406020c7981 */ /* 0x000ee8000c1e9900 */
[----:B------:R-:W4:Y:S04]  /*1c30*/  LDG.E.CONSTANT R9, desc[UR6][R2.64+0x8] ;  /* 0x0000080602097981 */ /* 0x000f28000c1e9900 */
[----:B------:R-:W5:Y:S01]  /*1c40*/  LDG.E.CONSTANT R8, desc[UR6][R2.64+0xc] ;  /* 0x00000c0602087981 */ /* 0x000f62000c1e9900 */
[----:B0-----:R-:W-:-:S05]  /*1c50*/  IMAD.WIDE.U32 R4, R4, 0x4, R6 ;  /* 0x0000000404047825 */ /* 0x001fca00078e0006 */
[----:B------:R-:W2:Y:S04]  /*1c60*/  LDG.E R18, desc[UR6][R4.64] ;  /* 0x0000000604127981 */ /* 0x000ea8000c1e1900 */
[----:B------:R-:W3:Y:S04]  /*1c70*/  LDG.E R21, desc[UR6][R4.64+0x4] ;  /* 0x0000040604157981 */ /* 0x000ee8000c1e1900 */
[----:B------:R-:W4:Y:S04]  /*1c80*/  LDG.E R20, desc[UR6][R4.64+0x8] ;  /* 0x0000080604147981 */ /* 0x000f28000c1e1900 */
[----:B------:R-:W5:Y:S01]  /*1c90*/  LDG.E R23, desc[UR6][R4.64+0xc] ;  /* 0x00000c0604177981 */ /* 0x000f62000c1e1900 */
[----:B------:R-:W-:Y:S01]  /*1ca0*/  FADD R25, -R31, 1 ;  /* 0x3f8000001f197421 */ /* 0x000fe20000000100 */
[----:B------:R-:W-:Y:S01]  /*1cb0*/  FADD R28, -R32, 1 ;  /* 0x3f800000201c7421 */ /* 0x000fe20000000100 */
[----:B------:R-:W-:-:S03]  /*1cc0*/  FADD R33, -R30, 1 ;  /* 0x3f8000001e217421 */ /* 0x000fc60000000100 */
[-C--:B------:R-:W-:Y:S01]  /*1cd0*/  FMUL R17, R25, R28.reuse ;  /* 0x0000001c19117220 */ /* 0x080fe20000400000 */
[----:B------:R-:W-:-:S03]  /*1ce0*/  FMUL R7, R31, R28 ;  /* 0x0000001c1f077220 */ /* 0x000fc60000400000 */
[----:B------:R-:W-:Y:S01]  /*1cf0*/  FMUL R15, R17, R33 ;  /* 0x00000021110f7220 */ /* 0x000fe20000400000 */
[----:B------:R-:W-:Y:S01]  /*1d00*/  FMUL R6, R32, R25 ;  /* 0x0000001920067220 */ /* 0x000fe20000400000 */
[----:B------:R-:W-:Y:S01]  /*1d10*/  FMUL R22, R7, R33 ;  /* 0x0000002107167220 */ /* 0x000fe20000400000 */
[C---:B------:R-:W-:Y:S01]  /*1d20*/  FMUL R17, R30.reuse, R17 ;  /* 0x000000111e117220 */ /* 0x040fe20000400000 */
[----:B------:R-:W-:Y:S01]  /*1d30*/  FMUL R7, R30, R7 ;  /* 0x000000071e077220 */ /* 0x000fe20000400000 */
[C---:B--2---:R-:W-:Y:S01]  /*1d40*/  FFMA R19, R15.reuse, R14, R18 ;  /* 0x0000000e0f137223 */ /* 0x044fe20000000012 */
[C---:B---3--:R-:W-:Y:S01]  /*1d50*/  FFMA R21, R15.reuse, R12, R21 ;  /* 0x0000000c0f157223 */ /* 0x048fe20000000015 */
[C---:B----4-:R-:W-:Y:S01]  /*1d60*/  FFMA R20, R15.reuse, R9, R20 ;  /* 0x000000090f147223 */ /* 0x050fe20000000014 */
[----:B-----5:R-:W-:Y:S01]  /*1d70*/  FFMA R23, R15, R8, R23 ;  /* 0x000000080f177223 */ /* 0x020fe20000000017 */
[----:B------:R-:W-:Y:S01]  /*1d80*/  FMUL R15, R31, R32 ;  /* 0x000000201f0f7220 */ /* 0x000fe20000400000 */
[----:B------:R-:W-:Y:S01]  /*1d90*/  FMUL R18, R6, R33 ;  /* 0x0000002106127220 */ /* 0x000fe20000400000 */
[-C--:B------:R-:W-:Y:S01]  /*1da0*/  FFMA R19, R14, R22.reuse, R19 ;  /* 0x000000160e137223 */ /* 0x080fe20000000013 */
[-C--:B------:R-:W-:Y:S01]  /*1db0*/  FFMA R21, R12, R22.reuse, R21 ;  /* 0x000000160c157223 */ /* 0x080fe20000000015 */
[-C--:B------:R-:W-:Y:S01]  /*1dc0*/  FFMA R20, R9, R22.reuse, R20 ;  /* 0x0000001609147223 */ /* 0x080fe20000000014 */
[----:B------:R-:W-:Y:S01]  /*1dd0*/  FFMA R23, R8, R22, R23 ;  /* 0x0000001608177223 */ /* 0x000fe20000000017 */
[----:B------:R-:W-:Y:S01]  /*1de0*/  FMUL R22, R33, R15 ;  /* 0x0000000f21167220 */ /* 0x000fe20000400000 */
[-C--:B------:R-:W-:Y:S01]  /*1df0*/  FFMA R19, R14, R18.reuse, R19 ;  /* 0x000000120e137223 */ /* 0x080fe20000000013 */
[-C--:B------:R-:W-:Y:S01]  /*1e00*/  FFMA R21, R12, R18.reuse, R21 ;  /* 0x000000120c157223 */ /* 0x080fe20000000015 */
[CC--:B------:R-:W-:Y:S01]  /*1e10*/  FFMA R20, R9.reuse, R18.reuse, R20 ;  /* 0x0000001209147223 */ /* 0x0c0fe20000000014 */
[----:B------:R-:W-:Y:S01]  /*1e20*/  FFMA R23, R8, R18, R23 ;  /* 0x0000001208177223 */ /* 0x000fe20000000017 */
        /* <DEDUP_REMOVED lines=8> */
[----:B------:R-:W-:Y:S01]  /*1eb0*/  FMUL R6, R30, R6 ;  /* 0x000000061e067220 */ /* 0x000fe20000400000 */
        /* <DEDUP_REMOVED lines=11> */
[-C--:B------:R-:W-:Y:S01]  /*1f70*/  FFMA R9, R9, R15.reuse, R20 ;  /* 0x0000000f09097223 */ /* 0x080fe20000000014 */
[----:B------:R-:W-:-:S02]  /*1f80*/  FFMA R23, R8, R15, R23 ;  /* 0x0000000f08177223 */ /* 0x000fc40000000017 */
[----:B------:R2:W-:Y:S04]  /*1f90*/  STG.E desc[UR6][R4.64], R19 ;  /* 0x0000001304007986 */ /* 0x0005e8000c101906 */
[----:B------:R2:W-:Y:S04]  /*1fa0*/  STG.E desc[UR6][R4.64+0x4], R21 ;  /* 0x0000041504007986 */ /* 0x0005e8000c101906 */
[----:B------:R2:W-:Y:S04]  /*1fb0*/  STG.E desc[UR6][R4.64+0x8], R9 ;  /* 0x0000080904007986 */ /* 0x0005e8000c101906 */
[----:B------:R2:W-:Y:S01]  /*1fc0*/  STG.E desc[UR6][R4.64+0xc], R23 ;  /* 0x00000c1704007986 */ /* 0x0005e2000c101906 */
[----:B------:R-:W-:Y:S05]  /*1fd0*/  BRA `(.L_x_207) ;  /* 0x0000000c00087947 */ /* 0x000fea0003800000 */
.L_x_197:
[C---:B------:R-:W-:Y:S01]  /*1fe0*/  FMUL R6, |R11|.reuse, 16777216 ;  /* 0x4b8000000b067820 */ /* 0x040fe20000400200 */
[C---:B------:R-:W-:Y:S01]  /*1ff0*/  FSETP.GEU.AND P0, PT, |R11|.reuse, 1.175494350822287508e-38, PT ;  /* 0x008000000b00780b */ /* 0x040fe20003f0e200 */
[----:B------:R-:W-:-:S03]  /*2000*/  FADD R8, R11, R11 ;  /* 0x0000000b0b087221 */ /* 0x000fc60000000000 */
        /* <DEDUP_REMOVED lines=26> */
[----:B------:R-:W-:Y:S02]  /*21b0*/  IADD3 R12, PT, PT, -R7, RZ, RZ ;  /* 0x000000ff070c7210 */ /* 0x000fe40007ffe1ff */
[----:B------:R-:W0:Y:S01]  /*21c0*/  LDC.64 R6, c[0x0][0x398] ;  /* 0x0000e600ff067b82 */ /* 0x000e220000000a00 */
[C---:B------:R-:W-:Y:S01]  /*21d0*/  IMAD R34, R43.reuse, R5, R10 ;  /* 0x000000052b227224 */ /* 0x040fe200078e020a */
[----:B------:R-:W-:Y:S01]  /*21e0*/  IADD3 R26, PT, PT, -R8, RZ, RZ ;  /* 0x000000ff081a7210 */ /* 0x000fe20007ffe1ff */
[----:B------:R-:W-:-:S03]  /*21f0*/  IMAD R8, R43, R12, R27 ;  /* 0x0000000c2b087224 */ /* 0x000fc600078e021b */
        /* <DEDUP_REMOVED lines=23> */
[----:B------:R-:W2:Y:S04]  /*2370*/  LDG.E.CONSTANT R17, desc[UR6][R20.64] ;  /* 0x0000000614117981 */ /* 0x000ea8000c1e9900 */
[----:B------:R-:W3:Y:S04]  /*2380*/  LDG.E R40, desc[UR6][R4.64+0x8] ;  /* 0x0000080604287981 */ /* 0x000ee8000c1e1900 */
[----:B------:R-:W3:Y:S01]  /*2390*/  LDG.E.CONSTANT R19, desc[UR6][R20.64+0x8] ;  /* 0x0000080614137981 */ /* 0x000ee2000c1e9900 */
[----:B------:R-:W-:Y:S01]  /*23a0*/  IADD3 R14, PT, PT, R10, 0x1, RZ ;  /* 0x000000010a0e7810 */ /* 0x000fe20007ffe0ff */
[----:B------:R-:W-:Y:S01]  /*23b0*/  FADD R25, -R31, 1 ;  /* 0x3f8000001f197421 */ /* 0x000fe20000000100 */
[----:B------:R-:W-:Y:S01]  /*23c0*/  FADD R28, -R32, 1 ;  /* 0x3f800000201c7421 */ /* 0x000fe20000000100 */
[----:B------:R-:W-:Y:S01]  /*23d0*/  FADD R33, -R30, 1 ;  /* 0x3f8000001e217421 */ /* 0x000fe20000000100 */
[----:B------:R-:W4:Y:S01]  /*23e0*/  LDG.E.CONSTANT R45, desc[UR6][R20.64+0x4] ;  /* 0x00000406142d7981 */ /* 0x000f22000c1e9900 */
[----:B------:R-:W-:Y:S01]  /*23f0*/  IMAD.HI.U32 R6, R41, R14, RZ ;  /* 0x0000000e29067227 */ /* 0x000fe200078e00ff */
[----:B------:R-:W-:-:S02]  /*2400*/  IADD3 R44, PT, PT, R27, 0x1, RZ ;  /* 0x000000011b2c7810 */ /* 0x000fc40007ffe0ff */
[----:B------:R0:W5:Y:S02]  /*2410*/  LDG.E.CONSTANT R22, desc[UR6][R20.64+0xc] ;  /* 0x00000c0614167981 */ /* 0x000164000c1e9900 */
[----:B------:R-:W-:Y:S02]  /*2420*/  IADD3 R6, PT, PT, -R6, RZ, RZ ;  /* 0x000000ff06067210 */ /* 0x000fe40007ffe1ff */
[----:B------:R-:W4:Y:S03]  /*2430*/  LDG.E R38, desc[UR6][R4.64+0x4] ;  /* 0x0000040604267981 */ /* 0x000f26000c1e1900 */
[----:B------:R-:W-:Y:S01]  /*2440*/  IMAD R14, R43, R6, R14 ;  /* 0x000000062b0e7224 */ /* 0x000fe200078e020e */
[----:B------:R-:W5:Y:S04]  /*2450*/  LDG.E R35, desc[UR6][R4.64+0xc] ;  /* 0x00000c0604237981 */ /* 0x000f68000c1e1900 */
[----:B------:R-:W-:Y:S01]  /*2460*/  ISETP.GE.U32.AND P1, PT, R14, R43, PT ;  /* 0x0000002b0e00720c */ /* 0x000fe20003f26070 */
[----:B------:R-:W-:-:S04]  /*2470*/  FMUL R12, R25, R28 ;  /* 0x0000001c190c7220 */ /* 0x000fc80000400000 */
[----:B0-----:R-:W-:-:S08]  /*2480*/  FMUL R21, R12, R33 ;  /* 0x000000210c157220 */ /* 0x001fd00000400000 */
[----:B------:R-:W-:-:S04]  /*2490*/  @P1 IADD3 R14, PT, PT, -R43, R14, RZ ;  /* 0x0000000e2b0e1210 */ /* 0x000fc80007ffe1ff */
[----:B------:R-:W-:-:S13]  /*24a0*/  ISETP.GE.U32.AND P1, PT, R14, R43, PT ;  /* 0x0000002b0e00720c */ /* 0x000fda0003f26070 */
[----:B------:R-:W-:-:S04]  /*24b0*/  @P1 IADD3 R14, PT, PT, -R43, R14, RZ ;  /* 0x0000000e2b0e1210 */ /* 0x000fc80007ffe1ff */
[----:B------:R-:W-:-:S05]  /*24c0*/  SEL R14, R42, R14, !P0 ;  /* 0x0000000e2a0e7207 */ /* 0x000fca0004000000 */
[----:B------:R-:W-:-:S04]  /*24d0*/  IMAD R15, R43, R8, R14 ;  /* 0x000000082b0f7224 */ /* 0x000fc800078e020e */
[----:B------:R-:W-:-:S05]  /*24e0*/  IMAD R6, R18, R26, R15 ;  /* 0x0000001a12067224 */ /* 0x000fca00078e020f */
[----:B------:R-:W-:-:S05]  /*24f0*/  SHF.L.U32 R7, R6, 0x2, RZ ;  /* 0x0000000206077819 */ /* 0x000fca00000006ff */
[----:B------:R-:W-:-:S05]  /*2500*/  IMAD.WIDE.U32 R6, R7, 0x4, R2 ;  /* 0x0000000407067825 */ /* 0x000fca00078e0002 */
[----:B------:R-:W5:Y:S04]  /*2510*/  LDG.E.CONSTANT R23, desc[UR6][R6.64] ;  /* 0x0000000606177981 */ /* 0x000f68000c1e9900 */
[----:B------:R-:W5:Y:S04]  /*2520*/  LDG.E.CONSTANT R39, desc[UR6][R6.64+0x4] ;  /* 0x0000040606277981 */ /* 0x000f68000c1e9900 */
[----:B------:R-:W5:Y:S04]  /*2530*/  LDG.E.CONSTANT R37, desc[UR6][R6.64+0x8] ;  /* 0x0000080606257981 */ /* 0x000f68000c1e9900 */
[----:B------:R0:W5:Y:S01]  /*2540*/  LDG.E.CONSTANT R8, desc[UR6][R6.64+0xc] ;  /* 0x00000c0606087981 */ /* 0x000162000c1e9900 */
[----:B--2---:R-:W-:Y:S01]  /*2550*/  FFMA R20, R17, R21, R24 ;  /* 0x0000001511147223 */ /* 0x004fe20000000018 */
        /* <DEDUP_REMOVED lines=8> */
[----:B------:R-:W-:-:S04]  /*25e0*/  IMAD R17, R43, R24, R34 ;  /* 0x000000182b117224 */ /* 0x000fc800078e0222 */
[----:B0-----:R-:W-:-:S05]  /*25f0*/  IMAD R6, R18, R26, R17 ;  /* 0x0000001a12067224 */ /* 0x001fca00078e0211 */
[----:B------:R-:W-:Y:S01]  /*2600*/  SHF.L.U32 R7, R6, 0x2, RZ ;  /* 0x0000000206077819 */ /* 0x000fe200000006ff */
[----:B---3--:R-:W-:-:S04]  /*2610*/  FFMA R40, R19, R21, R40 ;  /* 0x0000001513287223 */ /* 0x008fc80000000028 */
[----:B------:R-:W-:-:S05]  /*2620*/  IMAD.WIDE.U32 R6, R7, 0x4, R2 ;  /* 0x0000000407067825 */ /* 0x000fca00078e0002 */
[----:B------:R-:W2:Y:S01]  /*2630*/  LDG.E.CONSTANT R19, desc[UR6][R6.64] ;  /* 0x0000000606137981 */ /* 0x000ea2000c1e9900 */
[----:B----4-:R-:W-:Y:S01]  /*2640*/  FFMA R38, R45, R21, R38 ;  /* 0x000000152d267223 */ /* 0x010fe20000000026 */
[----:B------:R-:W-:-:S05]  /*2650*/  IADD3 R45, PT, PT, R0, 0x1, RZ ;  /* 0x00000001002d7810 */ /* 0x000fca0007ffe0ff */
[----:B------:R-:W-:-:S05]  /*2660*/  IMAD.HI.U32 R41, R41, R45, RZ ;  /* 0x0000002d29297227 */ /* 0x000fca00078e00ff */
[----:B------:R-:W-:-:S05]  /*2670*/  IADD3 R44, PT, PT, -R41, RZ, RZ ;  /* 0x000000ff292c7210 */ /* 0x000fca0007ffe1ff */
[----:B------:R-:W-:-:S05]  /*2680*/  IMAD R44, R43, R44, R45 ;  /* 0x0000002c2b2c7224 */ /* 0x000fca00078e022d */
[----:B------:R-:W-:Y:S01]  /*2690*/  ISETP.GE.U32.AND P1, PT, R44, R43, PT ;  /* 0x0000002b2c00720c */ /* 0x000fe20003f26070 */
[----:B-----5:R-:W-:Y:S01]  /*26a0*/  FFMA R35, R22, R21, R35 ;  /* 0x0000001516237223 */ /* 0x020fe20000000023 */
[----:B------:R-:W-:-:S11]  /*26b0*/  IMAD R21, R43, R24, R14 ;  /* 0x000000182b157224 */ /* 0x000fd600078e020e */
[----:B------:R-:W-:Y:S01]  /*26c0*/  @P1 IADD3 R44, PT, PT, -R43, R44, RZ ;  /* 0x0000002c2b2c1210 */ /* 0x000fe20007ffe1ff */
[----:B------:R-:W3:Y:S03]  /*26d0*/  LDG.E.CONSTANT R22, desc[UR6][R6.64+0x4] ;  /* 0x0000040606167981 */ /* 0x000ee6000c1e9900 */
[----:B------:R-:W-:Y:S01]  /*26e0*/  ISETP.GE.U32.AND P1, PT, R44, R43, PT ;  /* 0x0000002b2c00720c */ /* 0x000fe20003f26070 */
[----:B------:R-:W-:Y:S01]  /*26f0*/  FMUL R14, R31, R28 ;  /* 0x0000001c1f0e7220 */ /* 0x000fe20000400000 */
[----:B------:R-:W-:Y:S01]  /*2700*/  IMAD R26, R18, R26, R21 ;  /* 0x0000001a121a7224 */ /* 0x000fe200078e0215 */
[----:B------:R-:W4:Y:S02]  /*2710*/  LDG.E.CONSTANT R24, desc[UR6][R6.64+0xc] ;  /* 0x00000c0606187981 */ /* 0x000f24000c1e9900 */
[----:B------:R-:W-:Y:S02]  /*2720*/  FMUL R34, R14, R33 ;  /* 0x000000210e227220 */ /* 0x000fe40000400000 */
[----:B------:R-:W-:-:S02]  /*2730*/  SHF.L.U32 R41, R26, 0x2, RZ ;  /* 0x000000021a297819 */ /* 0x000fc400000006ff */
[----:B------:R-:W-:Y:S02]  /*2740*/  FFMA R20, R23, R34, R20 ;  /* 0x0000002217147223 */ /* 0x000fe40000000014 */
[----:B------:R0:W5:Y:S02]  /*2750*/  LDG.E.CONSTANT R23, desc[UR6][R6.64+0x8] ;  /* 0x0000080606177981 */ /* 0x000164000c1e9900 */
[----:B------:R-:W-:-:S04]  /*2760*/  @P1 IADD3 R44, PT, PT, -R43, R44, RZ ;  /* 0x0000002c2b2c1210 */ /* 0x000fc80007ffe1ff */
[----:B------:R-:W-:Y:S01]  /*2770*/  SEL R26, R42, R44, !P0 ;  /* 0x0000002c2a1a7207 */ /* 0x000fe20004000000 */
[----:B0-----:R-:W-:-:S04]  /*2780*/  IMAD.WIDE.U32 R6, R41, 0x4, R2 ;  /* 0x0000000429067825 */ /* 0x001fc800078e0002 */
[----:B------:R-:W-:Y:S01]  /*2790*/  FFMA R39, R39, R34, R38 ;  /* 0x0000002227277223 */ /* 0x000fe20000000026 */
[----:B------:R-:W-:Y:S01]  /*27a0*/  IMAD R9, R18, R26, R9 ;  /* 0x0000001a12097224 */ /* 0x000fe200078e0209 */
[----:B------:R-:W4:Y:S01]  /*27b0*/  LDG.E.CONSTANT R38, desc[UR6][R6.64] ;  /* 0x0000000606267981 */ /* 0x000f22000c1e9900 */
[-C--:B------:R-:W-:Y:S01]  /*27c0*/  FFMA R43, R8, R34.reuse, R35 ;  /* 0x00000022082b7223 */ /* 0x080fe20000000023 */
[----:B------:R-:W-:Y:S01]  /*27d0*/  FFMA R40, R37, R34, R40 ;  /* 0x0000002225287223 */ /* 0x000fe20000000028 */
[----:B------:R-:W-:Y:S01]  /*27e0*/  FMUL R35, R32, R25 ;  /* 0x0000001920237220 */ /* 0x000fe20000400000 */
[----:B------:R-:W-:Y:S01]  /*27f0*/  SHF.L.U32 R9, R9, 0x2, RZ ;  /* 0x0000000209097819 */ /* 0x000fe200000006ff */
[----:B------:R-:W4:Y:S02]  /*2800*/  LDG.E.CONSTANT R37, desc[UR6][R6.64+0x4] ;  /* 0x0000040606257981 */ /* 0x000f24000c1e9900 */
[----:B------:R-:W-:Y:S02]  /*2810*/  FMUL R42, R35, R33 ;  /* 0x00000021232a7220 */ /* 0x000fe40000400000 */
[----:B------:R-:W-:Y:S01]  /*2820*/  IMAD.WIDE.U32 R8, R9, 0x4, R2 ;  /* 0x0000000409087825 */ /* 0x000fe200078e0002 */
[----:B------:R-:W4:Y:S04]  /*2830*/  LDG.E.CONSTANT R34, desc[UR6][R6.64+0x8] ;  /* 0x0000080606227981 */ /* 0x000f28000c1e9900 */
[----:B------:R0:W4:Y:S01]  /*2840*/  LDG.E.CONSTANT R41, desc[UR6][R6.64+0xc] ;  /* 0x00000c0606297981 */ /* 0x000122000c1e9900 */
[----:B--2---:R-:W-:-:S03]  /*2850*/  FFMA R19, R19, R42, R20 ;  /* 0x0000002a13137223 */ /* 0x004fc60000000014 */
[----:B------:R-:W2:Y:S01]  /*2860*/  LDG.E.CONSTANT R20, desc[UR6][R8.64] ;  /* 0x0000000608147981 */ /* 0x000ea2000c1e9900 */
[C---:B------:R-:W-:Y:S02]  /*2870*/  IMAD R44, R18.reuse, R26, R15 ;  /* 0x0000001a122c7224 */ /* 0x040fe400078e020f */
[----:B------:R-:W-:Y:S01]  /*2880*/  FMUL R15, R31, R32 ;  /* 0x000000201f0f7220 */ /* 0x000fe20000400000 */
[-C--:B------:R-:W-:Y:S02]  /*2890*/  IMAD R17, R18, R26.reuse, R17 ;  /* 0x0000001a12117224 */ /* 0x080fe400078e0211 */
[----:B0-----:R-:W-:Y:S01]  /*28a0*/  SHF.L.U32 R7, R44, 0x2, RZ ;  /* 0x000000022c077819 */ /* 0x001fe200000006ff */
[----:B------:R-:W-:Y:S02]  /*28b0*/  IMAD R21, R18, R26, R21 ;  /* 0x0000001a12157224 */ /* 0x000fe400078e0215 */
[----:B------:R-:W2:Y:S02]  /*28c0*/  LDG.E.CONSTANT R26, desc[UR6][R8.64+0x8] ;  /* 0x00000806081a7981 */ /* 0x000ea4000c1e9900 */
[----:B------:R-:W-:-:S04]  /*28d0*/  IMAD.WIDE.U32 R6, R7, 0x4, R2 ;  /* 0x0000000407067825 */ /* 0x000fc800078e0002 */
[----:B------:R-:W-:Y:S01]  /*28e0*/  FMUL R12, R30, R12 ;  /* 0x0000000c1e0c7220 */ /* 0x000fe20000400000 */
[----:B------:R-:W2:Y:S01]  /*28f0*/  LDG.E.CONSTANT R44, desc[UR6][R6.64+0xc] ;  /* 0x00000c06062c7981 */ /* 0x000ea2000c1e9900 */
[----:B---3--:R-:W-:-:S03]  /*2900*/  FFMA R22, R22, R42, R39 ;  /* 0x0000002a16167223 */ /* 0x008fc60000000027 */
[----:B------:R-:W3:Y:S01]  /*2910*/  LDG.E.CONSTANT R39, desc[UR6][R8.64+0xc] ;  /* 0x00000c0608277981 */ /* 0x000ee2000c1e9900 */
[-C--:B-----5:R-:W-:Y:S01]  /*2920*/  FFMA R23, R23, R42.reuse, R40 ;  /* 0x0000002a17177223 */ /* 0x0a0fe20000000028 */
[----:B------:R-:W-:Y:S01]  /*2930*/  FMUL R40, R33, R15 ;  /* 0x0000000f21287220 */ /* 0x000fe20000400000 */
[----:B----4-:R-:W-:Y:S02]  /*2940*/  FFMA R42, R24, R42, R43 ;  /* 0x0000002a182a7223 */ /* 0x010fe4000000002b */
[----:B------:R0:W4:Y:S01]  /*2950*/  LDG.E.CONSTANT R24, desc[UR6][R8.64+0x4] ;  /* 0x0000040608187981 */ /* 0x000122000c1e9900 */
[-C--:B------:R-:W-:Y:S01]  /*2960*/  FFMA R43, R38, R40.reuse, R19 ;  /* 0x00000028262b7223 */ /* 0x080fe20000000013 */
[----:B------:R-:W-:Y:S02]  /*2970*/  SHF.L.U32 R19, R17, 0x2, RZ ;  /* 0x0000000211137819 */ /* 0x000fe400000006ff */
[----:B------:R-:W5:Y:S01]  /*2980*/  LDG.E.CONSTANT R38, desc[UR6][R6.64+0x4] ;  /* 0x0000040606267981 */ /* 0x000f62000c1e9900 */
[----:B0-----:R-:W-:Y:S01]  /*2990*/  SHF.L.U32 R9, R21, 0x2, RZ ;  /* 0x0000000215097819 */ /* 0x001fe200000006ff */
[-C--:B------:R-:W-:Y:S01]  /*29a0*/  FFMA R37, R37, R40.reuse, R22 ;  /* 0x0000002825257223 */ /* 0x080fe20000000016 */
[----:B------:R-:W-:Y:S01]  /*29b0*/  IMAD.WIDE.U32 R18, R19, 0x4, R2 ;  /* 0x0000000413127825 */ /* 0x000fe200078e0002 */
[----:B------:R-:W5:Y:S04]  /*29c0*/  LDG.E.CONSTANT R17, desc[UR6][R6.64] ;  /* 0x0000000606117981 */ /* 0x000f68000c1e9900 */
[----:B------:R-:W5:Y:S01]  /*29d0*/  LDG.E.CONSTANT R22, desc[UR6][R6.64+0x8] ;  /* 0x0000080606167981 */ /* 0x000f62000c1e9900 */
[----:B------:R-:W-:Y:S01]  /*29e0*/  FFMA R23, R34, R40, R23 ;  /* 0x0000002822177223 */ /* 0x000fe20000000017 */
[----:B------:R-:W-:-:S04]  /*29f0*/  IMAD.WIDE.U32 R8, R9, 0x4, R2 ;  /* 0x0000000409087825 */ /* 0x000fc800078e0002 */
[----:B------:R-:W-:Y:S01]  /*2a00*/  FFMA R42, R41, R40, R42 ;  /* 0x00000028292a7223 */ /* 0x000fe2000000002a */
[----:B------:R-:W5:Y:S04]  /*2a10*/  LDG.E.CONSTANT R34, desc[UR6][R18.64+0x4] ;  /* 0x0000040612227981 */ /* 0x000f68000c1e9900 */
[----:B------:R-:W5:Y:S04]  /*2a20*/  LDG.E.CONSTANT R40, desc[UR6][R18.64] ;  /* 0x0000000612287981 */ /* 0x000f68000c1e9900 */
[----:B------:R-:W5:Y:S04]  /*2a30*/  LDG.E.CONSTANT R21, desc[UR6][R18.64+0x8] ;  /* 0x0000080612157981 */ /* 0x000f68000c1e9900 */
[----:B------:R5:W5:Y:S04]  /*2a40*/  LDG.E.CONSTANT R41, desc[UR6][R18.64+0xc] ;  /* 0x00000c0612297981 */ /* 0x000b68000c1e9900 */
[----:B------:R-:W5:Y:S04]  /*2a50*/  LDG.E.CONSTANT R7, desc[UR6][R8.64+0x4] ;  /* 0x0000040608077981 */ /* 0x000f68000c1e9900 */
[----:B------:R-:W5:Y:S04]  /*2a60*/  LDG.E.CONSTANT R6, desc[UR6][R8.64+0x8] ;  /* 0x0000080608067981 */ /* 0x000f68000c1e9900 */
[----:B------:R-:W5:Y:S01]  /*2a70*/  LDG.E.CONSTANT R45, desc[UR6][R8.64+0xc] ;  /* 0x00000c06082d7981 */ /* 0x000f62000c1e9900 */
[----:B--2---:R-:W-:-:S03]  /*2a80*/  FFMA R20, R20, R12, R43 ;  /* 0x0000000c14147223 */ /* 0x004fc6000000002b */
[----:B------:R-:W2:Y:S01]  /*2a90*/  LDG.E.CONSTANT R43, desc[UR6][R8.64] ;  /* 0x00000006082b7981 */ /* 0x000ea2000c1e9900 */
[----:B------:R-:W-:Y:S01]  /*2aa0*/  FMUL R35, R30, R35 ;  /* 0x000000231e237220 */ /* 0x000fe20000400000 */
[-C--:B------:R-:W-:Y:S01]  /*2ab0*/  FFMA R23, R26, R12.reuse, R23 ;  /* 0x0000000c1a177223 */ /* 0x080fe20000000017 */
[----:B------:R-:W-:Y:S01]  /*2ac0*/  FMUL R15, R30, R15 ;  /* 0x0000000f1e0f7220 */ /* 0x000fe20000400000 */
[-C--:B---3--:R-:W-:Y:S01]  /*2ad0*/  FFMA R39, R39, R12.reuse, R42 ;  /* 0x0000000c27277223 */ /* 0x088fe2000000002a */
[----:B----4-:R-:W-:Y:S01]  /*2ae0*/  FFMA R24, R24, R12, R37 ;  /* 0x0000000c18187223 */ /* 0x010fe20000000025 */
[----:B------:R-:W-:-:S04]  /*2af0*/  FMUL R37, R30, R14 ;  /* 0x0000000e1e257220 */ /* 0x000fc80000400000 */
[-C--:B------:R-:W-:Y:S01]  /*2b00*/  FFMA R44, R44, R37.reuse, R39 ;  /* 0x000000252c2c7223 */ /* 0x080fe20000000027 */
[-C--:B-----5:R-:W-:Y:S01]  /*2b10*/  FFMA R19, R38, R37.reuse, R24 ;  /* 0x0000002526137223 */ /* 0x0a0fe20000000018 */
[-C--:B------:R-:W-:Y:S01]  /*2b20*/  FFMA R17, R17, R37.reuse, R20 ;  /* 0x0000002511117223 */ /* 0x080fe20000000014 */
[----:B------:R-:W-:Y:S02]  /*2b30*/  FFMA R22, R22, R37, R23 ;  /* 0x0000002516167223 */ /* 0x000fe40000000017 */
[-C--:B------:R-:W-:Y:S01]  /*2b40*/  FFMA R34, R34, R35.reuse, R19 ;  /* 0x0000002322227223 */ /* 0x080fe20000000013 */
[-C--:B------:R-:W-:Y:S01]  /*2b50*/  FFMA R40, R40, R35.reuse, R17 ;  /* 0x0000002328287223 */ /* 0x080fe20000000011 */
[-C--:B------:R-:W-:Y:S01]  /*2b60*/  FFMA R21, R21, R35.reuse, R22 ;  /* 0x0000002315157223 */ /* 0x080fe20000000016 */
[----:B------:R-:W-:Y:S01]  /*2b70*/  FFMA R44, R41, R35, R44 ;  /* 0x00000023292c7223 */ /* 0x000fe2000000002c */
[-C--:B------:R-:W-:Y:S02]  /*2b80*/  FFMA R7, R7, R15.reuse, R34 ;  /* 0x0000000f07077223 */ /* 0x080fe40000000022 */
[-C--:B------:R-:W-:Y:S01]  /*2b90*/  FFMA R21, R6, R15.reuse, R21 ;  /* 0x0000000f06157223 */ /* 0x080fe20000000015 */
[----:B------:R-:W-:-:S02]  /*2ba0*/  FFMA R45, R45, R15, R44 ;  /* 0x0000000f2d2d7223 */ /* 0x000fc4000000002c */
[----:B------:R0:W-:Y:S04]  /*2bb0*/  STG.E desc[UR6][R4.64+0x4], R7 ;  /* 0x0000040704007986 */ /* 0x0001e8000c101906 */
[----:B------:R0:W-:Y:S04]  /*2bc0*/  STG.E desc[UR6][R4.64+0x8], R21 ;  /* 0x0000081504007986 */ /* 0x0001e8000c101906 */
[----:B------:R0:W-:Y:S01]  /*2bd0*/  STG.E desc[UR6][R4.64+0xc], R45 ;  /* 0x00000c2d04007986 */ /* 0x0001e2000c101906 */
[----:B--2---:R-:W-:-:S05]  /*2be0*/  FFMA R43, R43, R15, R40 ;  /* 0x0000000f2b2b7223 */ /* 0x004fca0000000028 */
[----:B------:R0:W-:Y:S02]  /*2bf0*/  STG.E desc[UR6][R4.64], R43 ;  /* 0x0000002b04007986 */ /* 0x0001e4000c101906 */
.L_x_207:
[----:B------:R-:W3:Y:S02]  /*2c00*/  LDCU.U8 UR4, c[0x0][0x3b4] ;  /* 0x00007680ff0477ac */ /* 0x000ee40008000000 */
[----:B---3--:R-:W-:-:S06]  /*2c10*/  UPRMT UR4, UR4, 0x8880, URZ ;  /* 0x0000888004047896 */ /* 0x008fcc00080000ff */
[----:B------:R-:W-:-:S13]  /*2c20*/  ISETP.NE.AND P0, PT, RZ, UR4, PT ;  /* 0x00000004ff007c0c */ /* 0x000fda000bf05270 */
[----:B------:R-:W-:Y:S05]  /*2c30*/  @!P0 EXIT ;  /* 0x000000000000894d */ /* 0x000fea0003800000 */
[----:B------:R-:W-:Y:S01]  /*2c40*/  IMAD R29, R29, 0xc, RZ ;  /* 0x0000000c1d1d7824 */ /* 0x000fe200078e02ff */
[----:B------:R-:W-:Y:S06]  /*2c50*/  BRA.U !UP0, `(.L_x_208) ;  /* 0x0000003508c07547 */ /* 0x000fec000b800000 */
[----:B------:R-:W-:-:S09]  /*2c60*/  UISETP.NE.AND UP0, UPT, UR5, URZ, UPT ;  /* 0x000000ff0500728c */ /* 0x000fd2000bf05270 */
[----:B------:R-:W-:Y:S05]  /*2c70*/  BRA.U UP0, `(.L_x_209) ;  /* 0x0000003100447547 */ /* 0x000fea000b800000 */
[----:B------:R-:W3:Y:S01]  /*2c80*/  I2F.U32.RP R6, R16 ;  /* 0x0000001000067306 */ /* 0x000ee20000209000 */
[----:B------:R-:W-:Y:S02]  /*2c90*/  ISETP.NE.AND P0, PT, R16, RZ, PT ;  /* 0x000000ff1000720c */ /* 0x000fe40003f05270 */
[----:B01----:R-:W-:Y:S02]  /*2ca0*/  IADD3 R7, PT, PT, RZ, -R16, RZ ;  /* 0x80000010ff077210 */ /* 0x003fe40007ffe0ff */
[----:B------:R-:W-:-:S03]  /*2cb0*/  IADD3 R14, PT, PT, R10, 0x1, RZ ;  /* 0x000000010a0e7810 */ /* 0x000fc60007ffe0ff */
[----:B---3--:R-:W2:Y:S02]  /*2cc0*/  MUFU.RCP R6, R6 ;  /* 0x0000000600067308 */ /* 0x008ea40000001000 */
[----:B--2---:R-:W-:-:S06]  /*2cd0*/  IADD3 R4, PT, PT, R6, 0xffffffe, RZ ;  /* 0x0ffffffe06047810 */ /* 0x004fcc0007ffe0ff */
        /* <DEDUP_REMOVED lines=13> */
.L_x_210:
[----:B------:R-:W-:Y:S05]  /*2db0*/  @!P0 BRA `(.L_x_211) ;  /* 0x0000000000188947 */ /* 0x000fea0003800000 */
[----:B------:R-:W-:Y:S02]  /*2dc0*/  ISETP.GT.U32.AND P1, PT, R13, R16, PT ;  /* 0x000000100d00720c */ /* 0x000fe40003f24070 */
[----:B------:R-:W-:-:S11]  /*2dd0*/  MOV R7, R14 ;  /* 0x0000000e00077202 */ /* 0x000fd60000000f00 */
[----:B------:R-:W-:Y:S05]  /*2de0*/  @P1 BRA `(.L_x_211) ;  /* 0x00000000000c1947 */ /* 0x000fea0003800000 */
[----:B------:R-:W-:-:S05]  /*2df0*/  IMAD R9, R13, R13, RZ ;  /* 0x0000000d0d097224 */ /* 0x000fca00078e02ff */
[----:B------:R-:W-:-:S13]  /*2e00*/  ISETP.GT.U32.AND P1, PT, R9, R16, PT ;  /* 0x000000100900720c */ /* 0x000fda0003f24070 */
[----:B------:R-:W-:-:S07]  /*2e10*/  @!P1 IMAD R7, R0, R9, R14 ;  /* 0x0000000900079224 */ /* 0x000fce00078e020e */
.L_x_211:
[----:B------:R-:W-:Y:S01]  /*2e20*/  IMAD.HI.U32 R4, R12, R5, RZ ;  /* 0x000000050c047227 */ /* 0x000fe200078e00ff */
[----:B------:R-:W-:-:S03]  /*2e30*/  LOP3.LUT R11, RZ, R16, RZ, 0x33, !PT ;  /* 0x00000010ff0b7212 */ /* 0x000fc600078e33ff */
[----:B------:R-:W-:Y:S01]  /*2e40*/  IMAD.HI.U32 R6, R12, R7, RZ ;  /* 0x000000070c067227 */ /* 0x000fe200078e00ff */
[----:B------:R-:W-:-:S04]  /*2e50*/  IADD3 R4, PT, PT, -R4, RZ, RZ ;  /* 0x000000ff04047210 */ /* 0x000fc80007ffe1ff */
[----:B------:R-:W-:Y:S01]  /*2e60*/  IADD3 R6, PT, PT, -R6, RZ, RZ ;  /* 0x000000ff06067210 */ /* 0x000fe20007ffe1ff */
[----:B------:R-:W-:-:S04]  /*2e70*/  IMAD R5, R16, R4, R5 ;  /* 0x0000000410057224 */ /* 0x000fc800078e0205 */
[----:B------:R-:W-:Y:S01]  /*2e80*/  IMAD R7, R16, R6, R7 ;  /* 0x0000000610077224 */ /* 0x000fe200078e0207 */
[----:B------:R-:W-:-:S04]  /*2e90*/  ISETP.GE.U32.AND P1, PT, R5, R16, PT ;  /* 0x000000100500720c */ /* 0x000fc80003f26070 */
[----:B------:R-:W-:-:S09]  /*2ea0*/  ISETP.GE.U32.AND P2, PT, R7, R16, PT ;  /* 0x000000100700720c */ /* 0x000fd20003f46070 */
[C---:B------:R-:W-:Y:S02]  /*2eb0*/  @P1 IADD3 R5, PT, PT, -R16.reuse, R5, RZ ;  /* 0x0000000510051210 */ /* 0x040fe40007ffe1ff */
[C---:B------:R-:W-:Y:S02]  /*2ec0*/  ISETP.NE.U32.AND P1, PT, R16.reuse, RZ, PT ;  /* 0x000000ff1000720c */ /* 0x040fe40003f25070 */
[----:B------:R-:W-:Y:S02]  /*2ed0*/  @P2 IADD3 R7, PT, PT, -R16, R7, RZ ;  /* 0x0000000710072210 */ /* 0x000fe40007ffe1ff */
[-C--:B------:R-:W-:Y:S02]  /*2ee0*/  ISETP.GE.U32.AND P2, PT, R5, R16.reuse, PT ;  /* 0x000000100500720c */ /* 0x080fe40003f46070 */
[----:B------:R-:W-:-:S11]  /*2ef0*/  ISETP.GE.U32.AND P3, PT, R7, R16, PT ;  /* 0x000000100700720c */ /* 0x000fd60003f66070 */
[C---:B------:R-:W-:Y:S02]  /*2f00*/  @P2 IADD3 R5, PT, PT, -R16.reuse, R5, RZ ;  /* 0x0000000510052210 */ /* 0x040fe40007ffe1ff */
[----:B------:R-:W-:Y:S02]  /*2f10*/  @P3 IADD3 R7, PT, PT, -R16, R7, RZ ;  /* 0x0000000710073210 */ /* 0x000fe40007ffe1ff */
[C---:B------:R-:W-:Y:S02]  /*2f20*/  SEL R9, R11.reuse, R5, !P1 ;  /* 0x000000050b097207 */ /* 0x040fe40004800000 */
[----:B------:R-:W0:Y:S01]  /*2f30*/  LDC.64 R4, c[0x0][0x3b8] ;  /* 0x0000ee00ff047b82 */ /* 0x000e220000000a00 */
[----:B------:R-:W-:Y:S02]  /*2f40*/  SEL R7, R11, R7, !P1 ;  /* 0x000000070b077207 */ /* 0x000fe40004800000 */
[----:B------:R-:W-:Y:S02]  /*2f50*/  SHF.L.U32 R9, R9, 0x2, RZ ;  /* 0x0000000209097819 */ /* 0x000fe400000006ff */
[----:B------:R-:W-:-:S03]  /*2f60*/  SHF.L.U32 R7, R7, 0x2, RZ ;  /* 0x0000000207077819 */ /* 0x000fc600000006ff */
[----:B------:R-:W-:-:S04]  /*2f70*/  IMAD.WIDE.U32 R8, R9, 0x4, R2 ;  /* 0x0000000409087825 */ /* 0x000fc800078e0002 */
[----:B------:R-:W-:Y:S01]  /*2f80*/  IMAD.WIDE.U32 R6, R7, 0x4, R2 ;  /* 0x0000000407067825 */ /* 0x000fe200078e0002 */
[----:B------:R1:W5:Y:S03]  /*2f90*/  LDG.E.CONSTANT R19, desc[UR6][R8.64] ;  /* 0x0000000608137981 */ /* 0x000366000c1e9900 */
[----:B------:R-:W-:Y:S01]  /*2fa0*/  HFMA2 R35, -RZ, RZ, 0, 0 ;  /* 0x00000000ff237431 */ /* 0x000fe200000001ff */
        /* <DEDUP_REMOVED lines=8> */
[----:B------:R1:W5:Y:S04]  /*3030*/  LDG.E R23, desc[UR6][R4.64] ;  /* 0x0000000604177981 */ /* 0x000368000c1e1900 */
[----:B------:R1:W5:Y:S04]  /*3040*/  LDG.E R24, desc[UR6][R4.64+0x4] ;  /* 0x0000040604187981 */ /* 0x000368000c1e1900 */
[----:B------:R1:W5:Y:S04]  /*3050*/  LDG.E R26, desc[UR6][R4.64+0x8] ;  /* 0x00000806041a7981 */ /* 0x000368000c1e1900 */
[----:B------:R1:W5:Y:S01]  /*3060*/  LDG.E R29, desc[UR6][R4.64+0xc] ;  /* 0x00000c06041d7981 */ /* 0x000362000c1e1900 */
[----:B------:R-:W-:Y:S05]  /*3070*/  @!P0 BRA `(.L_x_212) ;  /* 0x0000000000188947 */ /* 0x000fea0003800000 */
[----:B------:R-:W-:Y:S02]  /*3080*/  ISETP.GT.U32.AND P2, PT, R13, R16, PT ;  /* 0x000000100d00720c */ /* 0x000fe40003f44070 */
[----:B------:R-:W-:-:S11]  /*3090*/  MOV R35, R10 ;  /* 0x0000000a00237202 */ /* 0x000fd60000000f00 */
[----:B------:R-:W-:Y:S05]  /*30a0*/  @P2 BRA `(.L_x_212) ;  /* 0x00000000000c2947 */ /* 0x000fea0003800000 */
[----:B-1----:R-:W-:-:S05]  /*30b0*/  IMAD R7, R13, R13, RZ ;  /* 0x0000000d0d077224 */ /* 0x002fca00078e02ff */
[----:B------:R-:W-:-:S13]  /*30c0*/  ISETP.GT.U32.AND P2, PT, R7, R16, PT ;  /* 0x000000100700720c */ /* 0x000fda0003f44070 */
[----:B------:R-:W-:-:S07]  /*30d0*/  @!P2 IMAD R35, R0, R7, R10 ;  /* 0x000000070023a224 */ /* 0x000fce00078e020a */
.L_x_212:
[----:B-1----:R-:W-:Y:S01]  /*30e0*/  IMAD.HI.U32 R6, R12, R35, RZ ;  /* 0x000000230c067227 */ /* 0x002fe200078e00ff */
[----:B------:R-:W-:-:S04]  /*30f0*/  MOV R9, RZ ;  /* 0x000000ff00097202 */ /* 0x000fc80000000f00 */
[----:B------:R-:W-:Y:S01]  /*3100*/  IADD3 R7, PT, PT, -R6, RZ, RZ ;  /* 0x000000ff06077210 */ /* 0x000fe20007ffe1ff */
[----:B------:R-:W-:Y:S06]  /*3110*/  @!P0 BRA `(.L_x_213) ;  /* 0x0000000000188947 */ /* 0x000fec0003800000 */
[----:B------:R-:W-:Y:S02]  /*3120*/  ISETP.GT.U32.AND P2, PT, R13, R16, PT ;  /* 0x000000100d00720c */ /* 0x000fe40003f44070 */
[----:B------:R-:W-:-:S11]  /*3130*/  MOV R9, R14 ;  /* 0x0000000e00097202 */ /* 0x000fd60000000f00 */
[----:B------:R-:W-:Y:S05]  /*3140*/  @P2 BRA `(.L_x_213) ;  /* 0x00000000000c2947 */ /* 0x000fea0003800000 */
[----:B------:R-:W-:-:S05]  /*3150*/  IMAD R37, R13, R13, RZ ;  /* 0x0000000d0d257224 */ /* 0x000fca00078e02ff */
[----:B------:R-:W-:-:S13]  /*3160*/  ISETP.GT.U32.AND P2, PT, R37, R16, PT ;  /* 0x000000102500720c */ /* 0x000fda0003f44070 */
[----:B------:R-:W-:-:S07]  /*3170*/  @!P2 IMAD R9, R0, R37, R14 ;  /* 0x000000250009a224 */ /* 0x000fce00078e020e */
.L_x_213:
        /* <DEDUP_REMOVED lines=16> */
[----:B------:R-:W-:-:S03]  /*3280*/  SHF.L.U32 R9, R9, 0x2, RZ ;  /* 0x0000000209097819 */ /* 0x000fc600000006ff */
[----:B------:R-:W-:Y:S01]  /*3290*/  HFMA2 R45, -RZ, RZ, 0, 0 ;  /* 0x00000000ff2d7431 */ /* 0x000fe200000001ff */
[----:B------:R0:W5:Y:S01]  /*32a0*/  LDG.E.CONSTANT R34, desc[UR6][R6.64] ;  /* 0x0000000606227981 */ /* 0x000162000c1e9900 */
[----:B------:R-:W-:-:S03]  /*32b0*/  IMAD.WIDE.U32 R8, R9, 0x4, R2 ;  /* 0x0000000409087825 */ /* 0x000fc600078e0002 */
[----:B------:R0:W5:Y:S01]  /*32c0*/  LDG.E.CONSTANT R35, desc[UR6][R6.64+0x4] ;  /* 0x0000040606237981 */ /* 0x000162000c1e9900 */
[----:B------:R-:W-:-:S03]  /*32d0*/  IADD3 R43, PT, PT, R0, 0x1, RZ ;  /* 0x00000001002b7810 */ /* 0x000fc60007ffe0ff */
        /* <DEDUP_REMOVED lines=13> */
.L_x_214:
[----:B0-----:R-:W-:-:S04]  /*33b0*/  IMAD.HI.U32 R6, R12, R45, RZ ;  /* 0x0000002d0c067227 */ /* 0x001fc800078e00ff */
[----:B-----5:R-:W-:Y:S01]  /*33c0*/  FADD R22, R22, -R19 ;  /* 0x8000001316167221 */ /* 0x020fe20000000000 */
        /* <DEDUP_REMOVED lines=10> */
.L_x_215:
[----:B------:R-:W-:Y:S01]  /*3470*/  IMAD.HI.U32 R6, R12, R9, RZ ;  /* 0x000000090c067227 */ /* 0x000fe200078e00ff */
[----:B------:R-:W-:-:S03]  /*3480*/  ISETP.GE.U32.AND P2, PT, R7, R16, PT ;  /* 0x000000100700720c */ /* 0x000fc60003f46070 */
[----:B------:R-:W-:Y:S01]  /*3490*/  FMUL R25, R36, R25 ;  /* 0x0000001924197220 */ /* 0x000fe20000400000 */
[----:B------:R-:W-:Y:S01]  /*34a0*/  FADD R17, R20, -R17 ;  /* 0x8000001114117221 */ /* 0x000fe20000000000 */
[----:B------:R-:W-:Y:S01]  /*34b0*/  FADD R15, R18, -R15 ;  /* 0x8000000f120f7221 */ /* 0x000fe20000000000 */
[----:B------:R-:W-:Y:S01]  /*34c0*/  IADD3 R6, PT, PT, -R6, RZ, RZ ;  /* 0x000000ff06067210 */ /* 0x000fe20007ffe1ff */
[----:B------:R-:W-:Y:S01]  /*34d0*/  FMUL R20, R25, R33 ;  /* 0x0000002119147220 */ /* 0x000fe20000400000 */
[----:B------:R-:W-:-:S03]  /*34e0*/  FADD R42, R21, -R42 ;  /* 0x8000002a152a7221 */ /* 0x000fc60000000000 */
[----:B------:R-:W-:Y:S02]  /*34f0*/  IMAD R9, R16, R6, R9 ;  /* 0x0000000610097224 */ /* 0x000fe400078e0209 */
[----:B------:R-:W-:Y:S01]  /*3500*/  FFMA R22, R20, R22, R23 ;  /* 0x0000001614167223 */ /* 0x000fe20000000017 */
[----:B------:R-:W-:Y:S02]  /*3510*/  @P2 IADD3 R7, PT, PT, -R16, R7, RZ ;  /* 0x0000000710072210 */ /* 0x000fe40007ffe1ff */
[-C--:B------:R-:W-:Y:S02]  /*3520*/  ISETP.GE.U32.AND P3, PT, R9, R16.reuse, PT ;  /* 0x000000100900720c */ /* 0x080fe40003f66070 */
[----:B------:R-:W-:-:S11]  /*3530*/  ISETP.GE.U32.AND P2, PT, R7, R16, PT ;  /* 0x000000100700720c */ /* 0x000fd60003f46070 */
        /* <DEDUP_REMOVED lines=8> */
[C---:B------:R-:W-:Y:S01]  /*35c0*/  FFMA R15, R20.reuse, R15, R26 ;  /* 0x0000000f140f7223 */ /* 0x040fe2000000001a */
[----:B------:R-:W-:Y:S01]  /*35d0*/  FFMA R29, R20, R42, R29 ;  /* 0x0000002a141d7223 */ /* 0x000fe2000000001d */
[----:B------:R0:W5:Y:S01]  /*35e0*/  LDG.E.CONSTANT R19, desc[UR6][R6.64] ;  /* 0x0000000606137981 */ /* 0x000162000c1e9900 */
[----:B------:R-:W-:-:S03]  /*35f0*/  SEL R9, R11, R9, !P1 ;  /* 0x000000090b097207 */ /* 0x000fc60004800000 */
        /* <DEDUP_REMOVED lines=17> */
.L_x_216:
[----:B0-----:R-:W-:-:S04]  /*3710*/  IMAD.HI.U32 R6, R12, R42, RZ ;  /* 0x0000002a0c067227 */ /* 0x001fc800078e00ff */
[----:B------:R-:W-:Y:S01]  /*3720*/  FMUL R31, R36, R31 ;  /* 0x0000001f241f7220 */ /* 0x000fe20000400000 */
        /* <DEDUP_REMOVED lines=10> */
.L_x_217:
[----:B------:R-:W-:Y:S01]  /*37d0*/  IMAD.HI.U32 R6, R12, R9, RZ ;  /* 0x000000090c067227 */ /* 0x000fe200078e00ff */
[----:B------:R-:W-:-:S03]  /*37e0*/  ISETP.GE.U32.AND P2, PT, R7, R16, PT ;  /* 0x000000100700720c */ /* 0x000fc60003f46070 */
[----:B------:R-:W-:Y:S01]  /*37f0*/  FADD R39, R39, -R34 ;  /* 0x8000002227277221 */ /* 0x000fe20000000000 */
[----:B------:R-:W-:Y:S01]  /*3800*/  FADD R40, R40, -R35 ;  /* 0x8000002328287221 */ /* 0x000fe20000000000 */
[----:B------:R-:W-:Y:S01]  /*3810*/  FMUL R34, R33, R31 ;  /* 0x0000001f21227220 */ /* 0x000fe20000400000 */
[----:B------:R-:W-:Y:S01]  /*3820*/  IADD3 R6, PT, PT, -R6, RZ, RZ ;  /* 0x000000ff06067210 */ /* 0x000fe20007ffe1ff */
[----:B------:R-:W-:Y:S01]  /*3830*/  FADD R37, R38, -R37 ;  /* 0x8000002526257221 */ /* 0x000fe20000000000 */
[----:B------:R-:W-:Y:S01]  /*3840*/  FADD R44, R44, -R41 ;  /* 0x800000292c2c7221 */ /* 0x000fe20000000000 */
[C---:B------:R-:W-:Y:S01]  /*3850*/  FFMA R22, R34.reuse, R39, R22 ;  /* 0x0000002722167223 */ /* 0x040fe20000000016 */
[----:B------:R-:W-:Y:S01]  /*3860*/  FFMA R17, R34, R40, R17 ;  /* 0x0000002822117223 */ /* 0x000fe20000000011 */
[----:B------:R-:W-:Y:S02]  /*3870*/  IMAD R9, R16, R6, R9 ;  /* 0x0000000610097224 */ /* 0x000fe400078e0209 */
[----:B-----5:R-:W-:Y:S01]  /*3880*/  FADD R35, R18, -R19 ;  /* 0x8000001312237221 */ /* 0x020fe20000000000 */
[----:B------:R-:W-:-:S02]  /*3890*/  @P2 IADD3 R7, PT, PT, -R16, R7, RZ ;  /* 0x0000000710072210 */ /* 0x000fc40007ffe1ff */
        /* <DEDUP_REMOVED lines=14> */
[----:B------:R-:W-:Y:S02]  /*3980*/  IMAD.WIDE.U32 R8, R9, 0x4, R2 ;  /* 0x0000000409087825 */ /* 0x000fe400078e0002 */
[----:B------:R0:W4:Y:S04]  /*3990*/  LDG.E.CONSTANT R38, desc[UR6][R6.64+0xc] ;  /* 0x00000c0606267981 */ /* 0x000128000c1e9900 */
[----:B------:R-:W2:Y:S04]  /*39a0*/  LDG.E.CONSTANT R36, desc[UR6][R8.64] ;  /* 0x0000000608247981 */ /* 0x000ea8000c1e9900 */
[----:B------:R-:W3:Y:S04]  /*39b0*/  LDG.E.CONSTANT R39, desc[UR6][R8.64+0x4] ;  /* 0x0000040608277981 */ /* 0x000ee8000c1e9900 */
[----:B------:R-:W4:Y:S04]  /*39c0*/  LDG.E.CONSTANT R40, desc[UR6][R8.64+0x8] ;  /* 0x0000080608287981 */ /* 0x000f28000c1e9900 */
[----:B------:R-:W4:Y:S01]  /*39d0*/  LDG.E.CONSTANT R41, desc[UR6][R8.64+0xc] ;  /* 0x00000c0608297981 */ /* 0x000f22000c1e9900 */
[----:B------:R-:W-:Y:S01]  /*39e0*/  FADD R42, R24, -R21 ;  /* 0x80000015182a7221 */ /* 0x000fe20000000000 */
[----:B------:R-:W-:Y:S01]  /*39f0*/  FMUL R21, R30, R25 ;  /* 0x000000191e157220 */ /* 0x000fe20000400000 */
[C---:B------:R-:W-:Y:S01]  /*3a00*/  FFMA R24, R34.reuse, R37, R15 ;  /* 0x0000002522187223 */ /* 0x040fe2000000000f */
[----:B------:R-:W-:Y:S01]  /*3a10*/  FFMA R29, R34, R44, R29 ;  /* 0x0000002c221d7223 */ /* 0x000fe2000000001d */
[----:B------:R-:W-:Y:S01]  /*3a20*/  FADD R20, R23, -R20 ;  /* 0x8000001417147221 */ /* 0x000fe20000000000 */
[----:B------:R-:W-:Y:S01]  /*3a30*/  FADD R26, R45, -R26 ;  /* 0x8000001a2d1a7221 */ /* 0x000fe20000000000 */
[C---:B------:R-:W-:Y:S01]  /*3a40*/  FFMA R35, R21.reuse, R35, R22 ;  /* 0x0000002315237223 */ /* 0x040fe20000000016 */
[C---:B------:R-:W-:Y:S01]  /*3a50*/  FFMA R42, R21.reuse, R42, R17 ;  /* 0x0000002a152a7223 */ /* 0x040fe20000000011 */
[----:B------:R-:W-:Y:S01]  /*3a60*/  FMUL R30, R30, R31 ;  /* 0x0000001f1e1e7220 */ /* 0x000fe20000400000 */
[C---:B------:R-:W-:Y:S01]  /*3a70*/  FFMA R20, R21.reuse, R20, R24 ;  /* 0x0000001415147223 */ /* 0x040fe20000000018 */
[----:B------:R-:W-:Y:S01]  /*3a80*/  FFMA R26, R21, R26, R29 ;  /* 0x0000001a151a7223 */ /* 0x000fe2000000001d */
[----:B0-----:R-:W-:Y:S01]  /*3a90*/  MOV R7, 0x4f9ffb7 ;  /* 0x04f9ffb700077802 */ /* 0x001fe20000000f00 */
[----:B------:R-:W-:-:S02]  /*3aa0*/  HFMA2 R6, -RZ, RZ, 0, 0 ;  /* 0x00000000ff067431 */ /* 0x000fc400000001ff */
[----:B------:R-:W-:Y:S02]  /*3ab0*/  IMAD R22, R27, 0x127409f, RZ ;  /* 0x0127409f1b167824 */ /* 0x000fe400078e02ff */
[----:B------:R-:W-:Y:S01]  /*3ac0*/  IMAD R24, R0, R7, 0x4f9ffb7 ;  /* 0x04f9ffb700187424 */ /* 0x000fe200078e0207 */
[----:B------:R-:W-:Y:S01]  /*3ad0*/  MOV R7, 0x1 ;  /* 0x0000000100077802 */ /* 0x000fe20000000f00 */
[----:B--2---:R-:W-:Y:S01]  /*3ae0*/  FADD R33, R36, -R33 ;  /* 0x8000002124217221 */ /* 0x004fe20000000000 */
[----:B---3--:R-:W-:Y:S01]  /*3af0*/  FADD R39, R39, -R18 ;  /* 0x8000001227277221 */ /* 0x008fe20000000000 */
[----:B----4-:R-:W-:Y:S01]  /*3b00*/  FADD R19, R40, -R19 ;  /* 0x8000001328137221 */ /* 0x010fe20000000000 */
[----:B------:R-:W-:Y:S01]  /*3b10*/  FADD R41, R41, -R38 ;  /* 0x8000002629297221 */ /* 0x000fe20000000000 */
[C---:B------:R-:W-:Y:S01]  /*3b20*/  FFMA R33, R30.reuse, R33, R35 ;  /* 0x000000211e217223 */ /* 0x040fe20000000023 */
[C---:B------:R-:W-:Y:S01]  /*3b30*/  FFMA R39, R30.reuse, R39, R42 ;  /* 0x000000271e277223 */ /* 0x040fe2000000002a */
[C---:B------:R-:W-:Y:S01]  /*3b40*/  FFMA R19, R30.reuse, R19, R20 ;  /* 0x000000131e137223 */ /* 0x040fe20000000014 */
[----:B------:R-:W-:-:S02]  /*3b50*/  FFMA R41, R30, R41, R26 ;  /* 0x000000291e297223 */ /* 0x000fc4000000001a */
        /* <DEDUP_REMOVED lines=14> */
.L_x_218:
[C---:B------:R-:W-:Y:S02]  /*3c40*/  IADD3 R15, PT, PT, R22.reuse, 0x127409f, RZ ;  /* 0x0127409f160f7810 */ /* 0x040fe40007ffe0ff */
[----:B------:R-:W-:Y:S02]  /*3c50*/  ISETP.GT.U32.AND P2, PT, R7, R16, PT ;  /* 0x000000100700720c */ /* 0x000fe40003f44070 */
[----:B------:R-:W-:Y:S02]  /*3c60*/  IADD3 R17, PT, PT, R27, 0x1, RZ ;  /* 0x000000011b117810 */ /* 0x000fe40007ffe0ff */
[----:B------:R-:W-:Y:S02]  /*3c70*/  MOV R8, RZ ;  /* 0x000000ff00087202 */ /* 0x000fe40000000f00 */
[-C--:B------:R-:W-:Y:S02]  /*3c80*/  LOP3.LUT R21, R22, R24.reuse, RZ, 0x3c, !PT ;  /* 0x0000001816157212 */ /* 0x080fe400078e3cff */
[----:B0-----:R-:W-:-:S02]  /*3c90*/  LOP3.LUT R19, R15, R24, RZ, 0x3c, !PT ;  /* 0x000000180f137212 */ /* 0x001fc400078e3cff */
        /* <DEDUP_REMOVED lines=11> */
.L_x_219:
[----:B------:R-:W-:Y:S01]  /*3d50*/  ISETP.GT.U32.AND P3, PT, R7, R16, PT ;  /* 0x000000100700720c */ /* 0x000fe20003f64070 */
[----:B------:R0:W5:Y:S01]  /*3d60*/  LDG.E R45, desc[UR6][R4.64+0x10] ;  /* 0x00001006042d7981 */ /* 0x000162000c1e1900 */
[-C--:B------:R-:W-:Y:S02]  /*3d70*/  LOP3.LUT R23, R21, R10.reuse, RZ, 0x3c, !PT ;  /* 0x0000000a15177212 */ /* 0x080fe400078e3cff */
[----:B------:R-:W-:Y:S01]  /*3d80*/  LOP3.LUT R18, R19, R10, RZ, 0x3c, !PT ;  /* 0x0000000a13127212 */ /* 0x000fe200078e3cff */
[----:B------:R0:W5:Y:S01]  /*3d90*/  LDG.E R33, desc[UR6][R4.64+0x14] ;  /* 0x0000140604217981 */ /* 0x000162000c1e1900 */
[----:B------:R-:W-:Y:S02]  /*3da0*/  SEL R7, R23, R6, P2 ;  /* 0x0000000617077207 */ /* 0x000fe40001000000 */
[----:B------:R-:W-:Y:S01]  /*3db0*/  SEL R9, R18, R8, P3 ;  /* 0x0000000812097207 */ /* 0x000fe20001800000 */
[----:B------:R0:W5:Y:S02]  /*3dc0*/  LDG.E R29, desc[UR6][R4.64+0x18] ;  /* 0x00001806041d7981 */ /* 0x000164000c1e1900 */
[----:B------:R-:W-:-:S04]  /*3dd0*/  IMAD.HI.U32 R6, R12, R7, RZ ;  /* 0x000000070c067227 */ /* 0x000fc800078e00ff */
[----:B------:R-:W-:Y:S01]  /*3de0*/  HFMA2 R34, -RZ, RZ, 0, 0 ;  /* 0x00000000ff227431 */ /* 0x000fe200000001ff */
[----:B------:R0:W5:Y:S01]  /*3df0*/  LDG.E R41, desc[UR6][R4.64+0x1c] ;  /* 0x00001c0604297981 */ /* 0x000162000c1e1900 */
        /* <DEDUP_REMOVED lines=38> */
.L_x_220:
        /* <DEDUP_REMOVED lines=13> */
.L_x_221:
[----:B------:R-:W-:Y:S01]  /*4130*/  ISETP.GT.U32.AND P3, PT, R7, R16, PT ;  /* 0x000000100700720c */ /* 0x000fe20003f64070 */
[----:B-----5:R-:W-:Y:S01]  /*4140*/  FADD R30, R39, -R30 ;  /* 0x8000001e271e7221 */ /* 0x020fe20000000000 */
        /* <DEDUP_REMOVED lines=22> */
[----:B------:R-:W-:Y:S01]  /*42b0*/  FADD R34, R35, -R20 ;  /* 0x8000001423227221 */ /* 0x000fe20000000000 */
[----:B------:R-:W-:Y:S01]  /*42c0*/  FADD R26, R37, -R26 ;  /* 0x8000001a251a7221 */ /* 0x000fe20000000000 */
[----:B------:R-:W-:-:S04]  /*42d0*/  IMAD.WIDE.U32 R6, R7, 0x4, R2 ;  /* 0x0000000407067825 */ /* 0x000fc800078e0002 */
[----:B------:R-:W-:Y:S01]  /*42e0*/  FMUL R20, R25, R28 ;  /* 0x0000001c19147220 */ /* 0x000fe20000400000 */
[----:B------:R-:W-:-:S04]  /*42f0*/  IMAD.WIDE.U32 R8, R9, 0x4, R2 ;  /* 0x0000000409087825 */ /* 0x000fc800078e0002 */
        /* <DEDUP_REMOVED lines=23> */
.L_x_222:
[----:B------:R-:W-:Y:S01]  /*4470*/  ISETP.GT.U32.AND P2, PT, R7, R16, PT ;  /* 0x000000100700720c */ /* 0x000fe20003f44070 */
[----:B------:R-:W-:Y:S01]  /*4480*/  FADD R36, R38, -R36 ;  /* 0x8000002426247221 */ /* 0x000fe20000000000 */
        /* <DEDUP_REMOVED lines=16> */
.L_x_223:
[----:B------:R-:W-:Y:S01]  /*4590*/  ISETP.GT.U32.AND P2, PT, R9, R16, PT ;  /* 0x000000100900720c */ /* 0x000fe20003f44070 */
[----:B-----5:R-:W-:Y:S01]  /*45a0*/  FADD R40, R42, -R40 ;  /* 0x800000282a287221 */ /* 0x020fe20000000000 */
[----:B------:R-:W-:Y:S01]  /*45b0*/  FMUL R28, R31, R28 ;  /* 0x0000001c1f1c7220 */ /* 0x000fe20000400000 */
[----:B------:R-:W-:Y:S01]  /*45c0*/  FADD R30, R35, -R30 ;  /* 0x8000001e231e7221 */ /* 0x000fe20000000000 */
[----:B------:R-:W-:Y:S01]  /*45d0*/  SEL R9, R18, R6, P2 ;  /* 0x0000000612097207 */ /* 0x000fe20001000000 */
[----:B------:R-:W-:Y:S01]  /*45e0*/  FADD R34, R37, -R34 ;  /* 0x8000002225227221 */ /* 0x000fe20000000000 */
[----:B------:R-:W-:Y:S01]  /*45f0*/  ISETP.GE.U32.AND P2, PT, R7, R16, PT ;  /* 0x000000100700720c */ /* 0x000fe20003f46070 */
[----:B------:R-:W-:Y:S01]  /*4600*/  FFMA R41, R20, R36, R41 ;  /* 0x0000002414297223 */ /* 0x000fe20000000029 */
[----:B------:R-:W-:Y:S01]  /*4610*/  FFMA R36, R28, R40, R45 ;  /* 0x000000281c247223 */ /* 0x000fe2000000002d */
        /* <DEDUP_REMOVED lines=14> */
[----:B------:R-:W-:Y:S01]  /*4700*/  FFMA R34, R28, R34, R29 ;  /* 0x000000221c227223 */ /* 0x000fe2000000001d */
[----:B------:R-:W-:Y:S01]  /*4710*/  HFMA2 R45, -RZ, RZ, 0, 0 ;  /* 0x00000000ff2d7431 */ /* 0x000fe200000001ff */
[----:B------:R-:W5:Y:S01]  /*4720*/  LDG.E.CONSTANT R38, desc[UR6][R6.64] ;  /* 0x0000000606267981 */ /* 0x000f62000c1e9900 */
[----:B------:R-:W-:-:S03]  /*4730*/  SEL R9, R11, R9, !P1 ;  /* 0x000000090b097207 */ /* 0x000fc60004800000 */
[----:B------:R-:W5:Y:S01]  /*4740*/  LDG.E.CONSTANT R33, desc[UR6][R6.64+0x4] ;  /* 0x0000040606217981 */ /* 0x000f62000c1e9900 */
[----:B------:R-:W-:-:S03]  /*4750*/  SHF.L.U32 R9, R9, 0x2, RZ ;  /* 0x0000000209097819 */ /* 0x000fc600000006ff */
[----:B------:R-:W5:Y:S02]  /*4760*/  LDG.E.CONSTANT R29, desc[UR6][R6.64+0x8] ;  /* 0x00000806061d7981 */ /* 0x000f64000c1e9900 */
[----:B------:R-:W-:Y:S02]  /*4770*/  IMAD.WIDE.U32 R8, R9, 0x4, R2 ;  /* 0x0000000409087825 */ /* 0x000fe400078e0002 */
        /* <DEDUP_REMOVED lines=16> */
.L_x_224:
[----:B------:R-:W-:Y:S01]  /*4880*/  ISETP.GT.U32.AND P2, PT, R6, R16, PT ;  /* 0x000000100600720c */ /* 0x000fe20003f44070 */
[C---:B------:R-:W-:Y:S01]  /*4890*/  FMUL R25, R32.reuse, R25 ;  /* 0x0000001920197220 */ /* 0x040fe20000400000 */
[----:B------:R-:W-:Y:S01]  /*48a0*/  FMUL R31, R32, R31 ;  /* 0x0000001f201f7220 */ /* 0x000fe20000400000 */
        /* <DEDUP_REMOVED lines=16> */
.L_x_225:
[----:B------:R-:W-:Y:S01]  /*49b0*/  ISETP.GT.U32.AND P2, PT, R9, R16, PT ;  /* 0x000000100900720c */ /* 0x000fe20003f44070 */
[----:B-----5:R-:W-:Y:S01]  /*49c0*/  FADD R35, R35, -R38 ;  /* 0x8000002623237221 */ /* 0x020fe20000000000 */
[----:B------:R-:W-:Y:S01]  /*49d0*/  FADD R26, R39, -R26 ;  /* 0x8000001a271a7221 */ /* 0x000fe20000000000 */
[----:B------:R-:W-:Y:S01]  /*49e0*/  FADD R33, R42, -R33 ;  /* 0x800000212a217221 */ /* 0x000fe20000000000 */
[----:B------:R-:W-:Y:S01]  /*49f0*/  SEL R9, R19, R6, P2 ;  /* 0x0000000613097207 */ /* 0x000fe20001000000 */
[----:B------:R-:W-:Y:S01]  /*4a00*/  FFMA R36, R25, R35, R36 ;  /* 0x0000002319247223 */ /* 0x000fe20000000024 */
[----:B------:R-:W-:Y:S01]  /*4a10*/  ISETP.GE.U32.AND P2, PT, R7, R16, PT ;  /* 0x000000100700720c */ /* 0x000fe20003f46070 */
[----:B------:R-:W-:Y:S01]  /*4a20*/  FFMA R26, R28, R26, R41 ;  /* 0x0000001a1c1a7223 */ /* 0x000fe20000000029 */
[----:B------:R-:W-:Y:S01]  /*4a30*/  FADD R29, R40, -R29 ;  /* 0x8000001d281d7221 */ /* 0x000fe20000000000 */
[----:B------:R-:W-:-:S04]  /*4a40*/  IMAD.HI.U32 R6, R12, R9, RZ ;  /* 0x000000090c067227 */ /* 0x000fc800078e00ff */
[----:B------:R-:W-:Y:S01]  /*4a50*/  FADD R37, R44, -R37 ;  /* 0x800000252c257221 */ /* 0x000fe20000000000 */
        /* <DEDUP_REMOVED lines=22> */
[----:B------:R-:W4:Y:S01]  /*4bc0*/  LDG.E.CONSTANT R45, desc[UR6][R8.64+0xc] ;  /* 0x00000c06082d7981 */ /* 0x000f22000c1e9900 */
[C---:B------:R-:W-:Y:S01]  /*4bd0*/  FFMA R30, R25.reuse, R33, R30 ;  /* 0x00000021191e7223 */ /* 0x040fe2000000001e */
[C---:B------:R-:W-:Y:S01]  /*4be0*/  FFMA R29, R25.reuse, R29, R34 ;  /* 0x0000001d191d7223 */ /* 0x040fe20000000022 */
[----:B------:R-:W-:Y:S01]  /*4bf0*/  FFMA R37, R25, R37, R26 ;  /* 0x0000002519257223 */ /* 0x000fe2000000001a */
        /* <DEDUP_REMOVED lines=8> */
[----:B------:R-:W-:Y:S01]  /*4c80*/  FFMA R9, R31, R38, R37 ;  /* 0x000000261f097223 */ /* 0x000fe20000000025 */
[----:B------:R-:W-:Y:S01]  /*4c90*/  HFMA2 R29, -RZ, RZ, 0, 0 ;  /* 0x00000000ff1d7431 */ /* 0x000fe200000001ff */
        /* <DEDUP_REMOVED lines=14> */
.L_x_226:
[----:B------:R-:W-:Y:S02]  /*4d80*/  IADD3 R24, PT, PT, R24, -0x4f9ffb7, RZ ;  /* 0xfb06004918187810 */ /* 0x000fe40007ffe0ff */
[----:B------:R-:W-:Y:S02]  /*4d90*/  ISETP.GT.U32.AND P2, PT, R33, R16, PT ;  /* 0x000000102100720c */ /* 0x000fe40003f44070 */
[----:B------:R-:W-:Y:S02]  /*4da0*/  MOV R6, RZ ;  /* 0x000000ff00067202 */ /* 0x000fe40000000f00 */
[----:B------:R-:W-:Y:S02]  /*4db0*/  LOP3.LUT R45, R22, R24, RZ, 0x3c, !PT ;  /* 0x00000018162d7212 */ /* 0x000fe400078e3cff */
        /* <DEDUP_REMOVED lines=11> */
.L_x_227:
[----:B------:R-:W-:Y:S01]  /*4e70*/  ISETP.GT.U32.AND P3, PT, R7, R16, PT ;  /* 0x000000100700720c */ /* 0x000fe20003f64070 */
[----:B------:R0:W5:Y:S01]  /*4e80*/  LDG.E R37, desc[UR6][R4.64+0x20] ;  /* 0x0000200604257981 */ /* 0x000162000c1e1900 */
[----:B------:R-:W-:Y:S02]  /*4e90*/  @P2 LOP3.LUT R29, R45, R10, RZ, 0x3c, !PT ;  /* 0x0000000a2d1d2212 */ /* 0x000fe400078e3cff */
[----:B------:R-:W-:Y:S01]  /*4ea0*/  SEL R23, R23, R6, P3 ;  /* 0x0000000617177207 */ /* 0x000fe20001800000 */
[----:B------:R0:W5:Y:S02]  /*4eb0*/  LDG.E R35, desc[UR6][R4.64+0x24] ;  /* 0x0000240604237981 */ /* 0x000164000c1e1900 */
        /* <DEDUP_REMOVED lines=15> */
[----:B------:R-:W-:Y:S01]  /*4fb0*/  SEL R23, R11, R23, !P1 ;  /* 0x000000170b177207 */ /* 0x000fe20004800000 */
[----:B------:R0:W5:Y:S01]  /*4fc0*/  LDG.E R29, desc[UR6][R4.64+0x28] ;  /* 0x00002806041d7981 */ /* 0x000162000c1e1900 */
[----:B------:R-:W-:Y:S02]  /*4fd0*/  SHF.L.U32 R7, R7, 0x2, RZ ;  /* 0x0000000207077819 */ /* 0x000fe400000006ff */
[----:B------:R-:W-:Y:S01]  /*4fe0*/  SHF.L.U32 R9, R23, 0x2, RZ ;  /* 0x0000000217097819 */ /* 0x000fe200000006ff */
[----:B------:R-:W-:Y:S01]  /*4ff0*/  HFMA2 R34, -RZ, RZ, 0, 0 ;  /* 0x00000000ff227431 */ /* 0x000fe200000001ff */
[----:B------:R0:W5:Y:S01]  /*5000*/  LDG.E R23, desc[UR6][R4.64+0x2c] ;  /* 0x00002c0604177981 */ /* 0x000162000c1e1900 */
        /* <DEDUP_REMOVED lines=21> */
.L_x_228:
[----:B------:R-:W-:Y:S02]  /*5160*/  ISETP.GT.U32.AND P2, PT, R36, R16, PT ;  /* 0x000000102400720c */ /* 0x000fe40003f44070 */
[----:B0-----:R-:W-:Y:S02]  /*5170*/  MOV R8, RZ ;  /* 0x000000ff00087202 */ /* 0x001fe40000000f00 */
        /* <DEDUP_REMOVED lines=12> */
.L_x_229:
[----:B------:R-:W-:Y:S01]  /*5240*/  ISETP.GT.U32.AND P2, PT, R7, R16, PT ;  /* 0x000000100700720c */ /* 0x000fe20003f44070 */
[----:B------:R-:W-:-:S04]  /*5250*/  IMAD.HI.U32 R6, R12, R34, RZ ;  /* 0x000000220c067227 */ /* 0x000fc800078e00ff */
[----:B-----5:R-:W-:Y:S01]  /*5260*/  FADD R42, R32, -R42 ;  /* 0x8000002a202a7221 */ /* 0x020fe20000000000 */
        /* <DEDUP_REMOVED lines=20> */
[----:B------:R-:W5:Y:S01]  /*53b0*/  LDG.E.CONSTANT R32, desc[UR6][R6.64] ;  /* 0x0000000606207981 */ /* 0x000f62000c1e9900 */
[----:B------:R-:W-:-:S03]  /*53c0*/  IMAD.WIDE.U32 R8, R9, 0x4, R2 ;  /* 0x0000000409087825 */ /* 0x000fc600078e0002 */
[----:B------:R-:W5:Y:S04]  /*53d0*/  LDG.E.CONSTANT R27, desc[UR6][R6.64+0x4] ;  /* 0x00000406061b7981 */ /* 0x000f68000c1e9900 */
[----:B------:R-:W5:Y:S04]  /*53e0*/  LDG.E.CONSTANT R21, desc[UR6][R6.64+0x8] ;  /* 0x0000080606157981 */ /* 0x000f68000c1e9900 */
        /* <DEDUP_REMOVED lines=16> */
.L_x_230:
[----:B------:R-:W-:Y:S02]  /*54f0*/  ISETP.GT.U32.AND P2, PT, R7, R16, PT ;  /* 0x000000100700720c */ /* 0x000fe40003f44070 */
[----:B------:R-:W-:Y:S02]  /*5500*/  LOP3.LUT R15, R15, R24, RZ, 0x3c, !PT ;  /* 0x000000180f0f7212 */ /* 0x000fe400078e3cff */
[----:B-1----:R-:W-:-:S09]  /*5510*/  MOV R9, 0x1 ;  /* 0x0000000100097802 */ /* 0x002fd20000000f00 */
[----:B------:R-:W-:-:S05]  /*5520*/  @P2 LOP3.LUT R44, R15, R10, RZ, 0x3c, !PT ;  /* 0x0000000a0f2c2212 */ /* 0x000fca00078e3cff */
[----:B------:R-:W-:-:S05]  /*5530*/  IMAD.HI.U32 R6, R12, R44, RZ ;  /* 0x0000002c0c067227 */ /* 0x000fca00078e00ff */
[----:B------:R-:W-:Y:S02]  /*5540*/  IADD3 R7, PT, PT, -R6, RZ, RZ ;  /* 0x000000ff06077210 */ /* 0x000fe40007ffe1ff */
[----:B------:R-:W-:-:S03]  /*5550*/  MOV R6, RZ ;  /* 0x000000ff00067202 */ /* 0x000fc60000000f00 */
        /* <DEDUP_REMOVED lines=11> */
.L_x_231:
[----:B------:R-:W-:Y:S01]  /*5610*/  ISETP.GT.U32.AND P2, PT, R9, R16, PT ;  /* 0x000000100900720c */ /* 0x000fe20003f44070 */
[----:B------:R-:W-:Y:S01]  /*5620*/  FADD R30, R30, -R39 ;  /* 0x800000271e1e7221 */ /* 0x000fe20000000000 */
[----:B------:R-:W-:Y:S01]  /*5630*/  FFMA R37, R20, R42, R37 ;  /* 0x0000002a14257223 */ /* 0x000fe20000000025 */
[----:B------:R-:W-:Y:S01]  /*5640*/  FADD R22, R33, -R22 ;  /* 0x8000001621167221 */ /* 0x000fe20000000000 */
[----:B------:R-:W-:Y:S01]  /*5650*/  SEL R9, R18, R6, P2 ;  /* 0x0000000612097207 */ /* 0x000fe20001000000 */
[----:B------:R-:W-:Y:S01]  /*5660*/  FFMA R35, R20, R30, R35 ;  /* 0x0000001e14237223 */ /* 0x000fe20000000023 */
        /* <DEDUP_REMOVED lines=14> */
[----:B------:R-:W-:Y:S02]  /*5750*/  @P3 IADD3 R9, PT, PT, -R16, R9, RZ ;  /* 0x0000000910093210 */ /* 0x000fe40007ffe1ff */
        /* <DEDUP_REMOVED lines=23> */
.L_x_232:
[----:B------:R-:W-:Y:S02]  /*58d0*/  ISETP.GT.U32.AND P2, PT, R7, R16, PT ;  /* 0x000000100700720c */ /* 0x000fe40003f44070 */
[----:B------:R-:W-:Y:S02]  /*58e0*/  MOV R7, R44 ;  /* 0x0000002c00077202 */ /* 0x000fe40000000f00 */
[----:B------:R-:W-:Y:S02]  /*58f0*/  MOV R0, RZ ;  /* 0x000000ff00007202 */ /* 0x000fe40000000f00 */
[----:B-1----:R-:W-:-:S07]  /*5900*/  MOV R9, 0x1 ;  /* 0x0000000100097802 */ /* 0x002fce0000000f00 */
        /* <DEDUP_REMOVED lines=11> */
.L_x_233:
        /* <DEDUP_REMOVED lines=28> */
[----:B------:R0:W4:Y:S04]  /*5b80*/  LDG.E.CONSTANT R11, desc[UR6][R6.64+0xc] ;  /* 0x00000c06060b7981 */ /* 0x000128000c1e9900 */
[----:B------:R1:W4:Y:S01]  /*5b90*/  LDG.E.CONSTANT R14, desc[UR6][R2.64+0xc] ;  /* 0x00000c06020e7981 */ /* 0x000322000c1e9900 */
[----:B------:R-:W-:Y:S01]  /*5ba0*/  FFMA R22, R20, R22, R29 ;  /* 0x0000001614167223 */ /* 0x000fe2000000001d */
[----:B-----5:R-:W-:Y:S01]  /*5bb0*/  FADD R32, R45, -R32 ;  /* 0x800000202d207221 */ /* 0x020fe20000000000 */
[----:B------:R-:W-:Y:S01]  /*5bc0*/  FADD R36, R36, -R27 ;  /* 0x8000001b24247221 */ /* 0x000fe20000000000 */
[----:B------:R-:W-:Y:S01]  /*5bd0*/  FADD R21, R34, -R21 ;  /* 0x8000001522157221 */ /* 0x000fe20000000000 */
[----:B------:R-:W-:Y:S01]  /*5be0*/  FFMA R26, R20, R26, R23 ;  /* 0x0000001a141a7223 */ /* 0x000fe20000000017 */
[----:B------:R-:W-:Y:S01]  /*5bf0*/  FADD R17, R40, -R38 ;  /* 0x8000002628117221 */ /* 0x000fe20000000000 */
[C---:B------:R-:W-:Y:S01]  /*5c00*/  FFMA R32, R28.reuse, R32, R37 ;  /* 0x000000201c207223 */ /* 0x040fe20000000025 */
[C---:B------:R-:W-:Y:S01]  /*5c10*/  FFMA R35, R28.reuse, R36, R35 ;  /* 0x000000241c237223 */ /* 0x040fe20000000023 */
[C---:B------:R-:W-:Y:S01]  /*5c20*/  FFMA R21, R28.reuse, R21, R22 ;  /* 0x000000151c157223 */ /* 0x040fe20000000016 */
[----:B------:R-:W-:Y:S01]  /*5c30*/  FADD R24, R41, -R24 ;  /* 0x8000001829187221 */ /* 0x000fe20000000000 */
[----:B------:R-:W-:Y:S01]  /*5c40*/  FADD R18, R39, -R18 ;  /* 0x8000001227127221 */ /* 0x000fe20000000000 */
[----:B------:R-:W-:Y:S01]  /*5c50*/  FADD R10, R33, -R10 ;  /* 0x8000000a210a7221 */ /* 0x000fe20000000000 */
[----:B------:R-:W-:Y:S01]  /*5c60*/  FFMA R17, R28, R17, R26 ;  /* 0x000000111c117223 */ /* 0x000fe2000000001a */
[----:B------:R-:W-:Y:S01]  /*5c70*/  FADD R30, R42, -R30 ;  /* 0x8000001e2a1e7221 */ /* 0x000fe20000000000 */
[C---:B------:R-:W-:Y:S01]  /*5c80*/  FFMA R24, R25.reuse, R24, R32 ;  /* 0x0000001819187223 */ /* 0x040fe20000000020 */
[C---:B0-----:R-:W-:Y:S01]  /*5c90*/  FFMA R7, R25.reuse, R18, R35 ;  /* 0x0000001219077223 */ /* 0x041fe20000000023 */
[C---:B------:R-:W-:Y:S01]  /*5ca0*/  FFMA R21, R25.reuse, R10, R21 ;  /* 0x0000000a19157223 */ /* 0x040fe20000000015 */
[----:B------:R-:W-:Y:S01]  /*5cb0*/  FFMA R17, R25, R30, R17 ;  /* 0x0000001e19117223 */ /* 0x000fe20000000011 */
[----:B--2---:R-:W-:Y:S01]  /*5cc0*/  FADD R0, R15, -R0 ;  /* 0x800000000f007221 */ /* 0x004fe20000000000 */
[----:B---3--:R-:W-:Y:S01]  /*5cd0*/  FADD R12, R12, -R9 ;  /* 0x800000090c0c7221 */ /* 0x008fe20000000000 */
[----:B----4-:R-:W-:-:S02]  /*5ce0*/  FADD R8, R13, -R8 ;  /* 0x800000080d087221 */ /* 0x010fc40000000000 */
        /* <DEDUP_REMOVED lines=8> */
[----:B------:R-:W-:Y:S01]  /*5d70*/  STG.E desc[UR6][R4.64+0x2c], R31 ;  /* 0x00002c1f04007986 */ /* 0x000fe2000c101906 */
[----:B------:R-:W-:Y:S05]  /*5d80*/  EXIT ;  /* 0x000000000000794d */ /* 0x000fea0003800000 */
.L_x_209:
[----:B012---:R-:W0:Y:S01]  /*5d90*/  LDC.64 R4, c[0x0][0x3b8] ;  /* 0x0000ee00ff047b82 */ /* 0x007e220000000a00 */
[----:B------:R-:W2:Y:S04]  /*5da0*/  LDG.E.CONSTANT R18, desc[UR6][R2.64+0x4] ;  /* 0x0000040602127981 */ /* 0x000ea8000c1e9900 */
[----:B------:R-:W3:Y:S04]  /*5db0*/  LDG.E.CONSTANT R14, desc[UR6][R2.64] ;  /* 0x00000006020e7981 */ /* 0x000ee8000c1e9900 */
[----:B------:R-:W4:Y:S04]  /*5dc0*/  LDG.E.CONSTANT R15, desc[UR6][R2.64+0x8] ;  /* 0x00000806020f7981 */ /* 0x000f28000c1e9900 */
[----:B------:R2:W5:Y:S01]  /*5dd0*/  LDG.E.CONSTANT R17, desc[UR6][R2.64+0xc] ;  /* 0x00000c0602117981 */ /* 0x000562000c1e9900 */
[----:B0-----:R-:W-:-:S05]  /*5de0*/  IMAD.WIDE.U32 R4, R29, 0x4, R4 ;  /* 0x000000041d047825 */ /* 0x001fca00078e0004 */
        /* <DEDUP_REMOVED lines=14> */
[C---:B------:R-:W-:Y:S01]  /*5ed0*/  FMUL R19, R33.reuse, R25 ;  /* 0x0000001921137220 */ /* 0x040fe20000400000 */
[----:B--2---:R-:W-:Y:S01]  /*5ee0*/  FADD R2, R18, -R18 ;  /* 0x8000001212027221 */ /* 0x004fe20000000000 */
[----:B------:R-:W-:Y:S01]  /*5ef0*/  FMUL R18, R33, R31 ;  /* 0x0000001f21127220 */ /* 0x000fe20000400000 */
[----:B---3--:R-:W-:Y:S01]  /*5f00*/  FADD R3, R14, -R14 ;  /* 0x8000000e0e037221 */ /* 0x008fe20000000000 */
[----:B----4-:R-:W-:Y:S01]  /*5f10*/  FADD R15, R15, -R15 ;  /* 0x8000000f0f0f7221 */ /* 0x010fe20000000000 */
[----:B-----5:R-:W-:Y:S01]  /*5f20*/  FADD R17, R17, -R17 ;  /* 0x8000001111117221 */ /* 0x020fe20000000000 */
[C---:B------:R-:W-:Y:S01]  /*5f30*/  FFMA R13, R19.reuse, R2, R13 ;  /* 0x00000002130d7223 */ /* 0x040fe2000000000d */
[----:B------:R-:W-:Y:S01]  /*5f40*/  FFMA R14, R19, R3, R12 ;  /* 0x00000003130e7223 */ /* 0x000fe2000000000c */
[----:B------:R-:W-:Y:S02]  /*5f50*/  FMUL R12, R30, R25 ;  /* 0x000000191e0c7220 */ /* 0x000fe40000400000 */
[-C--:B------:R-:W-:Y:S01]  /*5f60*/  FFMA R21, R2, R18.reuse, R13 ;  /* 0x0000001202157223 */ /* 0x080fe2000000000d */
[----:B------:R-:W-:Y:S01]  /*5f70*/  FFMA R14, R3, R18, R14 ;  /* 0x00000012030e7223 */ /* 0x000fe2000000000e */
[----:B------:R-:W-:-:S02]  /*5f80*/  FMUL R30, R30, R31 ;  /* 0x0000001f1e1e7220 */ /* 0x000fc40000400000 */
[-C--:B------:R-:W-:Y:S01]  /*5f90*/  FFMA R21, R2, R12.reuse, R21 ;  /* 0x0000000c02157223 */ /* 0x080fe20000000015 */
[-C--:B------:R-:W-:Y:S01]  /*5fa0*/  FMUL R13, R28, R25.reuse ;  /* 0x000000191c0d7220 */ /* 0x080fe20000400000 */
[----:B------:R-:W-:Y:S01]  /*5fb0*/  FFMA R24, R3, R12, R14 ;  /* 0x0000000c03187223 */ /* 0x000fe2000000000e */
[----:B------:R-:W-:Y:S01]  /*5fc0*/  FMUL R14, R32, R25 ;  /* 0x00000019200e7220 */ /* 0x000fe20000400000 */
[----:B------:R-:W-:Y:S01]  /*5fd0*/  FFMA R25, R2, R30, R21 ;  /* 0x0000001e02197223 */ /* 0x000fe20000000015 */
[----:B------:R-:W-:Y:S01]  /*5fe0*/  FMUL R28, R28, R31 ;  /* 0x0000001f1c1c7220 */ /* 0x000fe20000400000 */
[C---:B------:R-:W-:Y:S01]  /*5ff0*/  FFMA R21, R19.reuse, R15, R22 ;  /* 0x0000000f13157223 */ /* 0x040fe20000000016 */
[----:B------:R-:W-:Y:S01]  /*6000*/  FFMA R20, R19, R17, R20 ;  /* 0x0000001113147223 */ /* 0x000fe20000000014 */
[-C--:B------:R-:W-:Y:S01]  /*6010*/  FFMA R16, R3, R13.reuse, R16 ;  /* 0x0000000d03107223 */ /* 0x080fe20000000010 */
[-C--:B------:R-:W-:Y:S01]  /*6020*/  FFMA R10, R15, R13.reuse, R10 ;  /* 0x0000000d0f0a7223 */ /* 0x080fe2000000000a */
[-C--:B------:R-:W-:Y:S01]  /*6030*/  FFMA R9, R17, R13.reuse, R9 ;  /* 0x0000000d11097223 */ /* 0x080fe20000000009 */
[-C--:B------:R-:W-:Y:S01]  /*6040*/  FFMA R21, R15, R18.reuse, R21 ;  /* 0x000000120f157223 */ /* 0x080fe20000000015 */
[CC--:B------:R-:W-:Y:S01]  /*6050*/  FFMA R11, R2.reuse, R13.reuse, R11 ;  /* 0x0000000d020b7223 */ /* 0x0c0fe2000000000b */
[----:B------:R-:W-:Y:S01]  /*6060*/  FFMA R20, R17, R18, R20 ;  /* 0x0000001211147223 */ /* 0x000fe20000000014 */
[CC--:B------:R-:W-:Y:S01]  /*6070*/  FFMA R8, R3.reuse, R13.reuse, R8 ;  /* 0x0000000d03087223 */ /* 0x0c0fe20000000008 */
[-C--:B------:R-:W-:Y:S01]  /*6080*/  FFMA R16, R3, R28.reuse, R16 ;  /* 0x0000001c03107223 */ /* 0x080fe20000000010 */
[CC--:B------:R-:W-:Y:S01]  /*6090*/  FFMA R7, R2.reuse, R13.reuse, R7 ;  /* 0x0000000d02077223 */ /* 0x0c0fe20000000007 */
[CC--:B------:R-:W-:Y:S01]  /*60a0*/  FFMA R10, R15.reuse, R28.reuse, R10 ;  /* 0x0000001c0f0a7223 */ /* 0x0c0fe2000000000a */
[-C--:B------:R-:W-:Y:S01]  /*60b0*/  FFMA R6, R15, R13.reuse, R6 ;  /* 0x0000000d0f067223 */ /* 0x080fe20000000006 */
[CC--:B------:R-:W-:Y:S01]  /*60c0*/  FFMA R9, R17.reuse, R28.reuse, R9 ;  /* 0x0000001c11097223 */ /* 0x0c0fe20000000009 */
[----:B------:R-:W-:Y:S01]  /*60d0*/  FFMA R0, R17, R13, R0 ;  /* 0x0000000d11007223 */ /* 0x000fe20000000000 */
[CC--:B------:R-:W-:Y:S01]  /*60e0*/  FFMA R11, R2.reuse, R28.reuse, R11 ;  /* 0x0000001c020b7223 */ /* 0x0c0fe2000000000b */
[-C--:B------:R-:W-:Y:S01]  /*60f0*/  FFMA R8, R3, R28.reuse, R8 ;  /* 0x0000001c03087223 */ /* 0x080fe20000000008 */
[-C--:B------:R-:W-:Y:S01]  /*6100*/  FFMA R7, R2, R28.reuse, R7 ;  /* 0x0000001c02077223 */ /* 0x080fe20000000007 */
[-C--:B------:R-:W-:Y:S01]  /*6110*/  FFMA R6, R15, R28.reuse, R6 ;  /* 0x0000001c0f067223 */ /* 0x080fe20000000006 */
[----:B------:R-:W-:Y:S01]  /*6120*/  FFMA R0, R17, R28, R0 ;  /* 0x0000001c11007223 */ /* 0x000fe20000000000 */
[----:B------:R-:W-:Y:S01]  /*6130*/  FFMA R23, R3, R30, R24 ;  /* 0x0000001e03177223 */ /* 0x000fe20000000018 */
[----:B------:R-:W-:Y:S01]  /*6140*/  FMUL R32, R32, R31 ;  /* 0x0000001f20207220 */ /* 0x000fe20000400000 */
[-C--:B------:R-:W-:Y:S01]  /*6150*/  FFMA R21, R15, R12.reuse, R21 ;  /* 0x0000000c0f157223 */ /* 0x080fe20000000015 */
[----:B------:R-:W-:Y:S01]  /*6160*/  FFMA R20, R17, R12, R20 ;  /* 0x0000000c11147223 */ /* 0x000fe20000000014 */
[-C--:B------:R-:W-:Y:S01]  /*6170*/  FFMA R16, R3, R14.reuse, R16 ;  /* 0x0000000e03107223 */ /* 0x080fe20000000010 */
[-C--:B------:R-:W-:Y:S01]  /*6180*/  FFMA R10, R15, R14.reuse, R10 ;  /* 0x0000000e0f0a7223 */ /* 0x080fe2000000000a */
[-C--:B------:R-:W-:Y:S01]  /*6190*/  FFMA R9, R17, R14.reuse, R9 ;  /* 0x0000000e11097223 */ /* 0x080fe20000000009 */
[CC--:B------:R-:W-:Y:S01]  /*61a0*/  FFMA R19, R2.reuse, R14.reuse, R11 ;  /* 0x0000000e02137223 */ /* 0x0c0fe2000000000b */
[-C--:B------:R-:W-:Y:S01]  /*61b0*/  FFMA R8, R3, R14.reuse, R8 ;  /* 0x0000000e03087223 */ /* 0x080fe20000000008 */
[CC--:B------:R-:W-:Y:S01]  /*61c0*/  FFMA R7, R2.reuse, R14.reuse, R7 ;  /* 0x0000000e02077223 */ /* 0x0c0fe20000000007 */
[-C--:B------:R-:W-:Y:S01]  /*61d0*/  FFMA R6, R15, R14.reuse, R6 ;  /* 0x0000000e0f067223 */ /* 0x080fe20000000006 */
[----:B------:R-:W-:Y:S01]  /*61e0*/  FFMA R0, R17, R14, R0 ;  /* 0x0000000e11007223 */ /* 0x000fe20000000000 */
[----:B------:R0:W-:Y:S01]  /*61f0*/  STG.E desc[UR6][R4.64], R23 ;  /* 0x0000001704007986 */ /* 0x0001e2000c101906 */
[-C--:B------:R-:W-:Y:S01]  /*6200*/  FFMA R21, R15, R30.reuse, R21 ;  /* 0x0000001e0f157223 */ /* 0x080fe20000000015 */
[C---:B------:R-:W-:Y:S01]  /*6210*/  FFMA R11, R17.reuse, R30, R20 ;  /* 0x0000001e110b7223 */ /* 0x040fe20000000014 */
[CC--:B------:R-:W-:Y:S01]  /*6220*/  FFMA R9, R17.reuse, R32.reuse, R9 ;  /* 0x0000002011097223 */ /* 0x0c0fe20000000009 */
[----:B------:R1:W-:Y:S01]  /*6230*/  STG.E desc[UR6][R4.64+0x4], R25 ;  /* 0x0000041904007986 */ /* 0x0003e2000c101906 */
[CC--:B------:R-:W-:Y:S01]  /*6240*/  FFMA R19, R2.reuse, R32.reuse, R19 ;  /* 0x0000002002137223 */ /* 0x0c0fe20000000013 */
[-C--:B------:R-:W-:Y:S01]  /*6250*/  FFMA R7, R2, R32.reuse, R7 ;  /* 0x0000002002077223 */ /* 0x080fe20000000007 */
[-C--:B------:R-:W-:Y:S01]  /*6260*/  FFMA R17, R17, R32.reuse, R0 ;  /* 0x0000002011117223 */ /* 0x080fe20000000000 */
[CC--:B0-----:R-:W-:Y:S01]  /*6270*/  FFMA R23, R3.reuse, R32.reuse, R16 ;  /* 0x0000002003177223 */ /* 0x0c1fe20000000010 */
[-C--:B------:R-:W-:Y:S01]  /*6280*/  FFMA R3, R3, R32.reuse, R8 ;  /* 0x0000002003037223 */ /* 0x080fe20000000008 */
[CC--:B-1----:R-:W-:Y:S01]  /*6290*/  FFMA R25, R15.reuse, R32.reuse, R10 ;  /* 0x000000200f197223 */ /* 0x0c2fe2000000000a */
        /* <DEDUP_REMOVED lines=12> */
.L_x_208:
[C---:B012---:R-:W-:Y:S01]  /*6360*/  FMUL R4, |R11|.reuse, 16777216 ;  /* 0x4b8000000b047820 */ /* 0x047fe20000400200 */
[C---:B------:R-:W-:Y:S01]  /*6370*/  FSETP.GEU.AND P0, PT, |R11|.reuse, 1.175494350822287508e-38, PT ;  /* 0x008000000b00780b */ /* 0x040fe20003f0e200 */
[----:B------:R-:W-:-:S03]  /*6380*/  FADD R6, R11, R11 ;  /* 0x0000000b0b067221 */ /* 0x000fc60000000000 */
[----:B------:R-:W-:-:S04]  /*6390*/  FSEL R4, R4, |R11|, !P0 ;  /* 0x4000000b04047208 */ /* 0x000fc80004000000 */
[----:B------:R0:W1:Y:S02]  /*63a0*/  MUFU.LG2 R5, R4 ;  /* 0x0000000400057308 */ /* 0x0000640000000c00 */
[----:B0-----:R-:W-:-:S03]  /*63b0*/  HFMA2 R4, -RZ, RZ, 0, 0 ;  /* 0x00000000ff047431 */ /* 0x001fc600000001ff */
[----:B-1----:R-:W-:Y:S01]  /*63c0*/  @!P0 FADD R5, R5, -24 ;  /* 0xc1c0000005058421 */ /* 0x002fe20000000000 */
        /* <DEDUP_REMOVED lines=10> */
[-C--:B------:R-:W-:Y:S02]  /*6470*/  IADD3 R9, PT, PT, RZ, -R15.reuse, RZ ;  /* 0x8000000fff097210 */ /* 0x080fe40007ffe0ff */
[----:B------:R-:W-:-:S05]  /*6480*/  LOP3.LUT R24, RZ, R15, RZ, 0x33, !PT ;  /* 0x0000000fff187212 */ /* 0x000fca00078e33ff */
[----:B0-----:R-:W0:Y:S02]  /*6490*/  MUFU.RCP R7, R7 ;  /* 0x0000000700077308 */ /* 0x001e240000001000 */
[----:B0-----:R-:W-:-:S06]  /*64a0*/  IADD3 R5, PT, PT, R7, 0xffffffe, RZ ;  /* 0x0ffffffe07057810 */ /* 0x001fcc0007ffe0ff */
[----:B------:R-:W0:Y:S02]  /*64b0*/  F2I.FTZ.U32.TRUNC.NTZ R5, R5 ;  /* 0x0000000500057305 */ /* 0x000e24000021f000 */
[----:B0-----:R-:W-:-:S04]  /*64c0*/  IMAD R9, R9, R5, RZ ;  /* 0x0000000509097224 */ /* 0x001fc800078e02ff */
[----:B------:R-:W-:Y:S01]  /*64d0*/  IMAD.HI.U32 R26, R5, R9, R4 ;  /* 0x00000009051a7227 */ /* 0x000fe200078e0004 */
[----:B------:R-:W-:Y:S02]  /*64e0*/  IADD3 R4, PT, PT, R10, 0x1, RZ ;  /* 0x000000010a047810 */ /* 0x000fe40007ffe0ff */
[----:B------:R-:W-:-:S03]  /*64f0*/  IADD3 R5, PT, PT, R0, 0x1, RZ ;  /* 0x0000000100057810 */ /* 0x000fc60007ffe0ff */
        /* <DEDUP_REMOVED lines=8> */
[----:B------:R-:W-:Y:S01]  /*6580*/  IMAD.HI.U32 R7, R26, R5, RZ ;  /* 0x000000051a077227 */ /* 0x000fe200078e00ff */
[-C--:B------:R-:W-:Y:S02]  /*6590*/  ISETP.GE.U32.AND P2, PT, R4, R15.reuse, PT ;  /* 0x0000000f0400720c */ /* 0x080fe40003f46070 */
[-C--:B------:R-:W-:Y:S01]  /*65a0*/  ISETP.GE.U32.AND P0, PT, R6, R15.reuse, PT ;  /* 0x0000000f0600720c */ /* 0x080fe20003f06070 */
[----:B------:R-:W-:Y:S01]  /*65b0*/  IMAD R0, R15, R8, R0 ;  /* 0x000000080f007224 */ /* 0x000fe200078e0200 */
[----:B------:R-:W-:Y:S01]  /*65c0*/  IADD3 R8, PT, PT, -R7, RZ, RZ ;  /* 0x000000ff07087210 */ /* 0x000fe20007ffe1ff */
[----:B------:R-:W-:-:S03]  /*65d0*/  IMAD R9, R15, R15, RZ ;  /* 0x0000000f0f097224 */ /* 0x000fc600078e02ff */
[----:B------:R-:W-:Y:S01]  /*65e0*/  ISETP.GE.U32.AND P1, PT, R0, R15, PT ;  /* 0x0000000f0000720c */ /* 0x000fe20003f26070 */
[----:B------:R-:W-:-:S04]  /*65f0*/  IMAD R8, R15, R8, R5 ;  /* 0x000000080f087224 */ /* 0x000fc800078e0205 */
[C---:B------:R-:W-:Y:S02]  /*6600*/  @P2 IADD3 R4, PT, PT, -R15.reuse, R4, RZ ;  /* 0x000000040f042210 */ /* 0x040fe40007ffe1ff */
[C---:B------:R-:W-:Y:S02]  /*6610*/  @P0 IADD3 R6, PT, PT, -R15.reuse, R6, RZ ;  /* 0x000000060f060210 */ /* 0x040fe40007ffe1ff */
[-C--:B------:R-:W-:Y:S02]  /*6620*/  ISETP.GE.U32.AND P3, PT, R4, R15.reuse, PT ;  /* 0x0000000f0400720c */ /* 0x080fe40003f66070 */
[-C--:B------:R-:W-:Y:S02]  /*6630*/  ISETP.GE.U32.AND P4, PT, R8, R15.reuse, PT ;  /* 0x0000000f0800720c */ /* 0x080fe40003f86070 */
[----:B------:R-:W-:Y:S02]  /*6640*/  @P1 IADD3 R0, PT, PT, -R15, R0, RZ ;  /* 0x000000000f001210 */ /* 0x000fe40007ffe1ff */
[----:B------:R-:W-:-:S02]  /*6650*/  ISETP.GE.U32.AND P1, PT, R6, R15, PT ;  /* 0x0000000f0600720c */ /* 0x000fc40003f26070 */
[----:B------:R-:W-:Y:S02]  /*6660*/  ISETP.GE.U32.AND P2, PT, R0, R15, PT ;  /* 0x0000000f0000720c */ /* 0x000fe40003f46070 */
[----:B------:R-:W-:-:S03]  /*6670*/  ISETP.NE.U32.AND P0, PT, R15, RZ, PT ;  /* 0x000000ff0f00720c */ /* 0x000fc60003f05070 */
[C---:B------:R-:W-:Y:S02]  /*6680*/  @P3 IADD3 R4, PT, PT, -R15.reuse, R4, RZ ;  /* 0x000000040f043210 */ /* 0x040fe40007ffe1ff */
[C---:B------:R-:W-:Y:S02]  /*6690*/  @P4 IADD3 R8, PT, PT, -R15.reuse, R8, RZ ;  /* 0x000000080f084210 */ /* 0x040fe40007ffe1ff */
[----:B------:R-:W-:Y:S02]  /*66a0*/  SEL R20, R24, R4, !P0 ;  /* 0x0000000418147207 */ /* 0x000fe40004000000 */
[C---:B------:R-:W-:Y:S01]  /*66b0*/  @P1 IADD3 R6, PT, PT, -R15.reuse, R6, RZ ;  /* 0x000000060f061210 */ /* 0x040fe20007ffe1ff */
[----:B------:R-:W0:Y:S01]  /*66c0*/  LDC.64 R4, c[0x0][0x3b8] ;  /* 0x0000ee00ff047b82 */ /* 0x000e220000000a00 */
[----:B------:R-:W-:Y:S02]  /*66d0*/  @P2 IADD3 R0, PT, PT, -R15, R0, RZ ;  /* 0x000000000f002210 */ /* 0x000fe40007ffe1ff */
[----:B------:R-:W-:-:S02]  /*66e0*/  ISETP.GE.U32.AND P1, PT, R8, R15, PT ;  /* 0x0000000f0800720c */ /* 0x000fc40003f26070 */
[C---:B------:R-:W-:Y:S02]  /*66f0*/  SEL R0, R24.reuse, R0, !P0 ;  /* 0x0000000018007207 */ /* 0x040fe40004000000 */
[----:B------:R-:W-:-:S03]  /*6700*/  SEL R22, R24, R6, !P0 ;  /* 0x0000000618167207 */ /* 0x000fc60004000000 */
[CC--:B------:R-:W-:Y:S02]  /*6710*/  IMAD R16, R9.reuse, R0.reuse, R20 ;  /* 0x0000000009107224 */ /* 0x0c0fe400078e0214 */
[----:B------:R-:W-:-:S03]  /*6720*/  IMAD R0, R9, R0, R22 ;  /* 0x0000000009007224 */ /* 0x000fc600078e0216 */
[----:B------:R-:W-:Y:S02]  /*6730*/  SHF.L.U32 R13, R16, 0x2, RZ ;  /* 0x00000002100d7819 */ /* 0x000fe400000006ff */
[----:B------:R-:W-:Y:S02]  /*6740*/  @P1 IADD3 R8, PT, PT, -R15, R8, RZ ;  /* 0x000000080f081210 */ /* 0x000fe40007ffe1ff */
[----:B------:R-:W-:Y:S01]  /*6750*/  SHF.L.U32 R7, R0, 0x2, RZ ;  /* 0x0000000200077819 */ /* 0x000fe200000006ff */
[----:B------:R-:W-:Y:S01]  /*6760*/  IMAD.WIDE.U32 R12, R13, 0x4, R2 ;  /* 0x000000040d0c7825 */ /* 0x000fe200078e0002 */
[----:B------:R-:W-:-:S03]  /*6770*/  SEL R8, R24, R8, !P0 ;  /* 0x0000000818087207 */ /* 0x000fc60004000000 */
[----:B------:R-:W-:Y:S01]  /*6780*/  IMAD.WIDE.U32 R6, R7, 0x4, R2 ;  /* 0x0000000407067825 */ /* 0x000fe200078e0002 */
[----:B------:R-:W2:Y:S03]  /*6790*/  LDG.E.CONSTANT R18, desc[UR6][R12.64+0x8] ;  /* 0x000008060c127981 */ /* 0x000ea6000c1e9900 */
[CC--:B------:R-:W-:Y:S01]  /*67a0*/  IMAD R22, R9.reuse, R8.reuse, R22 ;  /* 0x0000000809167224 */ /* 0x0c0fe200078e0216 */
[----:B------:R-:W2:Y:S01]  /*67b0*/  LDG.E.CONSTANT R17, desc[UR6][R6.64+0x8] ;  /* 0x0000080606117981 */ /* 0x000ea2000c1e9900 */
[----:B------:R-:W-:Y:S02]  /*67c0*/  IMAD R20, R9, R8, R20 ;  /* 0x0000000809147224 */ /* 0x000fe400078e0214 */
[----:B0-----:R-:W-:Y:S01]  /*67d0*/  IMAD.WIDE.U32 R4, R29, 0x4, R4 ;  /* 0x000000041d047825 */ /* 0x001fe200078e0004 */
[----:B------:R-:W3:Y:S01]  /*67e0*/  LDG.E.CONSTANT R14, desc[UR6][R12.64+0x4] ;  /* 0x000004060c0e7981 */ /* 0x000ee2000c1e9900 */
[----:B------:R-:W-:-:S02]  /*67f0*/  SHF.L.U32 R11, R22, 0x2, RZ ;  /* 0x00000002160b7819 */ /* 0x000fc400000006ff */
[----:B------:R-:W-:Y:S01]  /*6800*/  SHF.L.U32 R9, R20, 0x2, RZ ;  /* 0x0000000214097819 */ /* 0x000fe200000006ff */
[----:B------:R-:W3:Y:S04]  /*6810*/  LDG.E.CONSTANT R19, desc[UR6][R6.64+0x4] ;  /* 0x0000040606137981 */ /* 0x000ee8000c1e9900 */
[----:B------:R-:W4:Y:S04]  /*6820*/  LDG.E.CONSTANT R34, desc[UR6][R12.64] ;  /* 0x000000060c227981 */ /* 0x000f28000c1e9900 */
[----:B------:R-:W4:Y:S04]  /*6830*/  LDG.E.CONSTANT R23, desc[UR6][R6.64] ;  /* 0x0000000606177981 */ /* 0x000f28000c1e9900 */
[----:B------:R-:W5:Y:S04]  /*6840*/  LDG.E.CONSTANT R29, desc[UR6][R12.64+0xc] ;  /* 0x00000c060c1d7981 */ /* 0x000f68000c1e9900 */
[----:B------:R0:W5:Y:S01]  /*6850*/  LDG.E.CONSTANT R38, desc[UR6][R6.64+0xc] ;  /* 0x00000c0606267981 */ /* 0x000162000c1e9900 */
[----:B------:R-:W-:-:S03]  /*6860*/  IMAD.WIDE.U32 R8, R9, 0x4, R2 ;  /* 0x0000000409087825 */ /* 0x000fc600078e0002 */
[----:B------:R-:W5:Y:S01]  /*6870*/  LDG.E R35, desc[UR6][R4.64+0x4] ;  /* 0x0000040604237981 */ /* 0x000f62000c1e1900 */
[----:B------:R-:W-:-:S03]  /*6880*/  IMAD.WIDE.U32 R10, R11, 0x4, R2 ;  /* 0x000000040b0a7825 */ /* 0x000fc600078e0002 */
        /* <DEDUP_REMOVED lines=11> */
[----:B0-----:R-:W-:-:S05]  /*6940*/  IADD3 R6, PT, PT, R27, 0x1, RZ ;  /* 0x000000011b067810 */ /* 0x001fca0007ffe0ff */
        /* <DEDUP_REMOVED lines=9> */
[----:B------:R-:W-:Y:S02]  /*69e0*/  ISETP.GE.U32.AND P2, PT, R6, R15, PT ;  /* 0x0000000f0600720c */ /* 0x000fe40003f46070 */
[----:B------:R-:W-:-:S04]  /*69f0*/  @P1 IADD3 R26, PT, PT, -R15, R26, RZ ;  /* 0x0000001a0f1a1210 */ /* 0x000fc80007ffe1ff */
[----:B------:R-:W-:-:S07]  /*6a00*/  ISETP.GE.U32.AND P1, PT, R26, R15, PT ;  /* 0x0000000f1a00720c */ /* 0x000fce0003f26070 */
[----:B------:R-:W-:-:S04]  /*6a10*/  @P2 IADD3 R6, PT, PT, -R15, R6, RZ ;  /* 0x000000060f062210 */ /* 0x000fc80007ffe1ff */
[----:B-1----:R-:W-:Y:S02]  /*6a20*/  SEL R11, R24, R6, !P0 ;  /* 0x00000006180b7207 */ /* 0x002fe40004000000 */
[----:B------:R-:W-:-:S03]  /*6a30*/  @P1 IADD3 R26, PT, PT, -R15, R26, RZ ;  /* 0x0000001a0f1a1210 */ /* 0x000fc60007ffe1ff */
[----:B------:R-:W-:Y:S01]  /*6a40*/  IMAD R6, R15, R11, R22 ;  /* 0x0000000b0f067224 */ /* 0x000fe200078e0216 */
[----:B------:R-:W-:Y:S01]  /*6a50*/  SEL R24, R24, R26, !P0 ;  /* 0x0000001a18187207 */ /* 0x000fe20004000000 */
[----:B------:R-:W-:-:S03]  /*6a60*/  FMUL R25, R36, R25 ;  /* 0x0000001924197220 */ /* 0x000fc60000400000 */
[----:B------:R-:W-:Y:S01]  /*6a70*/  SHF.L.U32 R7, R6, 0x2, RZ ;  /* 0x0000000206077819 */ /* 0x000fe200000006ff */
[----:B------:R-:W-:Y:S02]  /*6a80*/  IMAD R22, R15, R24, R22 ;  /* 0x000000180f167224 */ /* 0x000fe400078e0216 */
[----:B------:R-:W-:Y:S01]  /*6a90*/  FMUL R31, R36, R31 ;  /* 0x0000001f241f7220 */ /* 0x000fe20000400000 */
[----:B------:R-:W-:Y:S01]  /*6aa0*/  FMUL R8, R33, R25 ;  /* 0x0000001921087220 */ /* 0x000fe20000400000 */
[----:B------:R-:W-:-:S04]  /*6ab0*/  IMAD.WIDE.U32 R6, R7, 0x4, R2 ;  /* 0x0000000407067825 */ /* 0x000fc800078e0002 */
[-C--:B------:R-:W-:Y:S01]  /*6ac0*/  FMUL R9, R30, R25.reuse ;  /* 0x000000191e097220 */ /* 0x080fe20000400000 */
[----:B------:R-:W-:Y:S01]  /*6ad0*/  FMUL R10, R28, R25 ;  /* 0x000000191c0a7220 */ /* 0x000fe20000400000 */
[-C--:B------:R-:W-:Y:S01]  /*6ae0*/  FMUL R33, R33, R31.reuse ;  /* 0x0000001f21217220 */ /* 0x080fe20000400000 */
[-C--:B------:R-:W-:Y:S01]  /*6af0*/  FMUL R30, R30, R31.reuse ;  /* 0x0000001f1e1e7220 */ /* 0x080fe20000400000 */
[----:B------:R-:W-:Y:S01]  /*6b00*/  FMUL R28, R28, R31 ;  /* 0x0000001f1c1c7220 */ /* 0x000fe20000400000 */
[C---:B------:R-:W-:Y:S01]  /*6b10*/  FMUL R25, R32.reuse, R25 ;  /* 0x0000001920197220 */ /* 0x040fe20000400000 */
[----:B------:R-:W-:Y:S01]  /*6b20*/  FMUL R31, R32, R31 ;  /* 0x0000001f201f7220 */ /* 0x000fe20000400000 */
[----:B------:R-:W5:Y:S04]  /*6b30*/  LDG.E.CONSTANT R26, desc[UR6][R6.64] ;  /* 0x00000006061a7981 */ /* 0x000f68000c1e9900 */
[----:B------:R-:W5:Y:S01]  /*6b40*/  LDG.E.CONSTANT R27, desc[UR6][R6.64+0xc] ;  /* 0x00000c06061b7981 */ /* 0x000f62000c1e9900 */
[----:B--2---:R-:W-:Y:S01]  /*6b50*/  FADD R18, R18, -R17 ;  /* 0x8000001112127221 */ /* 0x004fe20000000000 */
[----:B------:R-:W-:Y:S01]  /*6b60*/  SHF.L.U32 R17, R22, 0x2, RZ ;  /* 0x0000000216117819 */ /* 0x000fe200000006ff */
[----:B---3--:R-:W-:-:S02]  /*6b70*/  FADD R36, R14, -R19 ;  /* 0x800000130e247221 */ /* 0x008fc40000000000 */
[----:B------:R-:W2:Y:S01]  /*6b80*/  LDG.E.CONSTANT R14, desc[UR6][R6.64+0x8] ;  /* 0x00000806060e7981 */ /* 0x000ea2000c1e9900 */
[----:B------:R-:W-:Y:S02]  /*6b90*/  IMAD R19, R15, R24, R0 ;  /* 0x000000180f137224 */ /* 0x000fe400078e0200 */
[----:B----4-:R-:W-:Y:S02]  /*6ba0*/  FADD R34, R34, -R23 ;  /* 0x8000001722227221 */ /* 0x010fe40000000000 */
[----:B------:R0:W3:Y:S01]  /*6bb0*/  LDG.E.CONSTANT R23, desc[UR6][R6.64+0x4] ;  /* 0x0000040606177981 */ /* 0x0000e2000c1e9900 */
[----:B-----5:R-:W-:Y:S01]  /*6bc0*/  FADD R38, R29, -R38 ;  /* 0x800000261d267221 */ /* 0x020fe20000000000 */
[----:B------:R-:W-:Y:S01]  /*6bd0*/  FFMA R35, R36, R8, R35 ;  /* 0x0000000824237223 */ /* 0x000fe20000000023 */
[----:B0-----:R-:W-:-:S04]  /*6be0*/  IMAD.WIDE.U32 R6, R17, 0x4, R2 ;  /* 0x0000000411067825 */ /* 0x001fc800078e0002 */
[-C--:B------:R-:W-:Y:S01]  /*6bf0*/  FFMA R32, R34, R8.reuse, R21 ;  /* 0x0000000822207223 */ /* 0x080fe20000000015 */
[-C--:B------:R-:W-:Y:S01]  /*6c00*/  FFMA R22, R36, R33.reuse, R35 ;  /* 0x0000002124167223 */ /* 0x080fe20000000023 */
[----:B------:R-:W4:Y:S01]  /*6c10*/  LDG.E.CONSTANT R17, desc[UR6][R6.64] ;  /* 0x0000000606117981 */ /* 0x000f22000c1e9900 */
[-C--:B------:R-:W-:Y:S01]  /*6c20*/  FFMA R39, R38, R8.reuse, R39 ;  /* 0x0000000826277223 */ /* 0x080fe20000000027 */
[-C--:B------:R-:W-:Y:S02]  /*6c30*/  FFMA R32, R34, R33.reuse, R32 ;  /* 0x0000002122207223 */ /* 0x080fe40000000020 */
[----:B------:R-:W5:Y:S01]  /*6c40*/  LDG.E.CONSTANT R21, desc[UR6][R6.64+0x8] ;  /* 0x0000080606157981 */ /* 0x000f62000c1e9900 */
[----:B------:R-:W-:Y:S01]  /*6c50*/  FFMA R36, R38, R33, R39 ;  /* 0x0000002126247223 */ /* 0x000fe20000000027 */
[----:B------:R-:W-:Y:S02]  /*6c60*/  FFMA R37, R18, R8, R37 ;  /* 0x0000000812257223 */ /* 0x000fe40000000025 */
[----:B------:R-:W2:Y:S01]  /*6c70*/  LDG.E.CONSTANT R34, desc[UR6][R6.64+0x4] ;  /* 0x0000040606227981 */ /* 0x000ea2000c1e9900 */
[----:B------:R-:W-:-:S03]  /*6c80*/  SHF.L.U32 R19, R19, 0x2, RZ ;  /* 0x0000000213137819 */ /* 0x000fc600000006ff */
[----:B------:R0:W3:Y:S01]  /*6c90*/  LDG.E.CONSTANT R38, desc[UR6][R6.64+0xc] ;  /* 0x00000c0606267981 */ /* 0x0000e2000c1e9900 */
[----:B------:R-:W-:Y:S01]  /*6ca0*/  FADD R41, R40, -R41 ;  /* 0x8000002928297221 */ /* 0x000fe20000000000 */
[C-C-:B------:R-:W-:Y:S02]  /*6cb0*/  IMAD R29, R15.reuse, R11, R20.reuse ;  /* 0x0000000b0f1d7224 */ /* 0x140fe400078e0214 */
[----:B------:R-:W-:Y:S01]  /*6cc0*/  FFMA R8, R18, R33, R37 ;  /* 0x0000002112087223 */ /* 0x000fe20000000025 */
[----:B------:R-:W-:Y:S02]  /*6cd0*/  IMAD R20, R15, R24, R20 ;  /* 0x000000180f147224 */ /* 0x000fe400078e0214 */
[----:B------:R-:W-:Y:S01]  /*6ce0*/  FFMA R32, R41, R9, R32 ;  /* 0x0000000929207223 */ /* 0x000fe20000000020 */
[----:B0-----:R-:W-:Y:S01]  /*6cf0*/  FADD R6, R12, -R13 ;  /* 0x8000000d0c067221 */ /* 0x001fe20000000000 */
[----:B------:R-:W-:-:S04]  /*6d00*/  IMAD.WIDE.U32 R18, R19, 0x4, R2 ;  /* 0x0000000413127825 */ /* 0x000fc800078e0002 */
[-C--:B------:R-:W-:Y:S01]  /*6d10*/  FFMA R22, R6, R9.reuse, R22 ;  /* 0x0000000906167223 */ /* 0x080fe20000000016 */
[-C--:B------:R-:W-:Y:S01]  /*6d20*/  FFMA R7, R41, R30.reuse, R32 ;  /* 0x0000001e29077223 */ /* 0x080fe20000000020 */
[----:B------:R-:W-:Y:S02]  /*6d30*/  FADD R43, R42, -R43 ;  /* 0x8000002b2a2b7221 */ /* 0x000fe40000000000 */
[-C--:B------:R-:W-:Y:S01]  /*6d40*/  FFMA R42, R6, R30.reuse, R22 ;  /* 0x0000001e062a7223 */ /* 0x080fe20000000016 */
[----:B------:R-:W-:Y:S01]  /*6d50*/  SHF.L.U32 R33, R29, 0x2, RZ ;  /* 0x000000021d217819 */ /* 0x000fe200000006ff */
[----:B------:R0:W-:Y:S01]  /*6d60*/  STG.E desc[UR6][R4.64], R7 ;  /* 0x0000000704007986 */ /* 0x0001e2000c101906 */
[CC--:B------:R-:W-:Y:S01]  /*6d70*/  FFMA R8, R43.reuse, R9.reuse, R8 ;  /* 0x000000092b087223 */ /* 0x0c0fe20000000008 */
[----:B------:R-:W-:Y:S02]  /*6d80*/  SHF.L.U32 R6, R20, 0x2, RZ ;  /* 0x0000000214067819 */ /* 0x000fe400000006ff */
[----:B------:R-:W2:Y:S01]  /*6d90*/  LDG.E.CONSTANT R29, desc[UR6][R18.64+0x4] ;  /* 0x00000406121d7981 */ /* 0x000ea2000c1e9900 */
[----:B------:R-:W-:Y:S01]  /*6da0*/  FADD R44, R44, -R45 ;  /* 0x8000002d2c2c7221 */ /* 0x000fe20000000000 */
[-C--:B------:R-:W-:Y:S01]  /*6db0*/  FFMA R8, R43, R30.reuse, R8 ;  /* 0x0000001e2b087223 */ /* 0x080fe20000000008 */
[----:B------:R-:W-:Y:S01]  /*6dc0*/  IMAD.WIDE.U32 R32, R33, 0x4, R2 ;  /* 0x0000000421207825 */ /* 0x000fe200078e0002 */
[----:B------:R-:W4:Y:S03]  /*6dd0*/  LDG.E R43, desc[UR6][R4.64+0x24] ;  /* 0x00002406042b7981 */ /* 0x000f26000c1e1900 */
[----:B------:R-:W-:Y:S01]  /*6de0*/  FFMA R9, R44, R9, R36 ;  /* 0x000000092c097223 */ /* 0x000fe20000000024 */
[----:B0-----:R-:W-:Y:S01]  /*6df0*/  IMAD.WIDE.U32 R6, R6, 0x4, R2 ;  /* 0x0000000406067825 */ /* 0x001fe200078e0002 */
[----:B------:R-:W5:Y:S03]  /*6e00*/  LDG.E.CONSTANT R35, desc[UR6][R18.64+0x8] ;  /* 0x0000080612237981 */ /* 0x000f66000c1e9900 */
[----:B------:R-:W-:Y:S01]  /*6e10*/  FFMA R9, R44, R30, R9 ;  /* 0x0000001e2c097223 */ /* 0x000fe20000000009 */
[----:B------:R-:W3:Y:S04]  /*6e20*/  LDG.E.CONSTANT R40, desc[UR6][R18.64] ;  /* 0x0000000612287981 */ /* 0x000ee8000c1e9900 */
[----:B------:R-:W3:Y:S04]  /*6e30*/  LDG.E.CONSTANT R37, desc[UR6][R18.64+0xc] ;  /* 0x00000c0612257981 */ /* 0x000ee8000c1e9900 */
[----:B------:R-:W3:Y:S04]  /*6e40*/  LDG.E.CONSTANT R39, desc[UR6][R32.64] ;  /* 0x0000000620277981 */ /* 0x000ee8000c1e9900 */
[----:B------:R-:W3:Y:S04]  /*6e50*/  LDG.E R30, desc[UR6][R4.64+0x10] ;  /* 0x00001006041e7981 */ /* 0x000ee8000c1e1900 */
[----:B------:R-:W3:Y:S04]  /*6e60*/  LDG.E.CONSTANT R18, desc[UR6][R6.64] ;  /* 0x0000000606127981 */ /* 0x000ee8000c1e9900 */
[----:B------:R-:W3:Y:S04]  /*6e70*/  LDG.E.CONSTANT R13, desc[UR6][R32.64+0x4] ;  /* 0x00000406200d7981 */ /* 0x000ee8000c1e9900 */
[----:B------:R-:W3:Y:S04]  /*6e80*/  LDG.E.CONSTANT R12, desc[UR6][R32.64+0x8] ;  /* 0x00000806200c7981 */ /* 0x000ee8000c1e9900 */
[----:B------:R-:W3:Y:S04]  /*6e90*/  LDG.E.CONSTANT R41, desc[UR6][R32.64+0xc] ;  /* 0x00000c0620297981 */ /* 0x000ee8000c1e9900 */
[----:B------:R-:W3:Y:S04]  /*6ea0*/  LDG.E R22, desc[UR6][R4.64+0x18] ;  /* 0x0000180604167981 */ /* 0x000ee8000c1e1900 */
[----:B------:R-:W3:Y:S04]  /*6eb0*/  LDG.E R20, desc[UR6][R4.64+0x2c] ;  /* 0x00002c0604147981 */ /* 0x000ee8000c1e1900 */
[----:B------:R-:W3:Y:S04]  /*6ec0*/  LDG.E.CONSTANT R33, desc[UR6][R6.64+0x8] ;  /* 0x0000080606217981 */ /* 0x000ee8000c1e9900 */
[----:B------:R0:W-:Y:S04]  /*6ed0*/  STG.E desc[UR6][R4.64+0x8], R8 ;  /* 0x0000080804007986 */ /* 0x0001e8000c101906 */
[----:B------:R-:W3:Y:S04]  /*6ee0*/  LDG.E R32, desc[UR6][R4.64+0x14] ;  /* 0x0000140604207981 */ /* 0x000ee8000c1e1900 */
[----:B------:R-:W3:Y:S04]  /*6ef0*/  LDG.E R45, desc[UR6][R4.64+0x20] ;  /* 0x00002006042d7981 */ /* 0x000ee8000c1e1900 */
[----:B0-----:R-:W3:Y:S04]  /*6f00*/  LDG.E.CONSTANT R8, desc[UR6][R6.64+0x4] ;  /* 0x0000040606087981 */ /* 0x001ee8000c1e9900 */
[----:B------:R-:W3:Y:S01]  /*6f10*/  LDG.E R19, desc[UR6][R4.64+0x28] ;  /* 0x0000280604137981 */ /* 0x000ee2000c1e1900 */
[----:B------:R-:W-:-:S03]  /*6f20*/  IMAD R24, R15, R24, R16 ;  /* 0x000000180f187224 */ /* 0x000fc600078e0210 */
[----:B------:R5:W-:Y:S01]  /*6f30*/  STG.E desc[UR6][R4.64+0x4], R42 ;  /* 0x0000042a04007986 */ /* 0x000be2000c101906 */
[CC--:B------:R-:W-:Y:S02]  /*6f40*/  IMAD R0, R15.reuse, R11.reuse, R0 ;  /* 0x0000000b0f007224 */ /* 0x0c0fe400078e0200 */
[----:B------:R-:W-:Y:S02]  /*6f50*/  IMAD R11, R15, R11, R16 ;  /* 0x0000000b0f0b7224 */ /* 0x000fe400078e0210 */
[----:B------:R0:W3:Y:S04]  /*6f60*/  LDG.E.CONSTANT R16, desc[UR6][R6.64+0xc] ;  /* 0x00000c0606107981 */ /* 0x0000e8000c1e9900 */
[----:B------:R-:W3:Y:S01]  /*6f70*/  LDG.E R15, desc[UR6][R4.64+0x1c] ;  /* 0x00001c06040f7981 */ /* 0x000ee2000c1e1900 */
[----:B--2---:R-:W-:-:S04]  /*6f80*/  FADD R36, R34, -R29 ;  /* 0x8000001d22247221 */ /* 0x004fc80000000000 */
[-C--:B----4-:R-:W-:Y:S01]  /*6f90*/  FFMA R43, R36, R10.reuse, R43 ;  /* 0x0000000a242b7223 */ /* 0x090fe2000000002b */
[----:B------:R-:W-:Y:S01]  /*6fa0*/  FADD R36, R26, -R17 ;  /* 0x800000111a247221 */ /* 0x000fe20000000000 */
[----:B-----5:R-:W-:Y:S01]  /*6fb0*/  FADD R42, R21, -R35 ;  /* 0x80000023152a7221 */ /* 0x020fe20000000000 */
[----:B------:R-:W-:Y:S01]  /*6fc0*/  FADD R21, R14, -R21 ;  /* 0x800000150e157221 */ /* 0x000fe20000000000 */
[----:B------:R-:W-:Y:S01]  /*6fd0*/  SHF.L.U32 R35, R24, 0x2, RZ ;  /* 0x0000000218237819 */ /* 0x000fe200000006ff */
[----:B---3--:R-:W-:Y:S01]  /*6fe0*/  FADD R34, R23, -R34 ;  /* 0x8000002217227221 */ /* 0x008fe20000000000 */
[----:B------:R-:W-:Y:S01]  /*6ff0*/  FADD R29, R38, -R37 ;  /* 0x80000025261d7221 */ /* 0x000fe20000000000 */
[----:B------:R-:W-:Y:S01]  /*7000*/  FADD R40, R17, -R40 ;  /* 0x8000002811287221 */ /* 0x000fe20000000000 */
[----:B0-----:R-:W-:Y:S01]  /*7010*/  FFMA R7, R36, R10, R30 ;  /* 0x0000000a24077223 */ /* 0x001fe2000000001e */
[----:B------:R-:W-:-:S04]  /*7020*/  FADD R24, R39, -R18 ;  /* 0x8000001227187221 */ /* 0x000fc80000000000 */
[----:B------:R-:W-:Y:S01]  /*7030*/  FFMA R7, R24, R28, R7 ;  /* 0x0000001c18077223 */ /* 0x000fe20000000007 */
[-C--:B------:R-:W-:Y:S01]  /*7040*/  FFMA R37, R21, R10.reuse, R22 ;  /* 0x0000000a15257223 */ /* 0x080fe20000000016 */
[----:B------:R-:W-:Y:S01]  /*7050*/  FFMA R29, R29, R10, R20 ;  /* 0x0000000a1d1d7223 */ /* 0x000fe20000000014 */
[----:B------:R-:W-:-:S04]  /*7060*/  FADD R22, R12, -R33 ;  /* 0x800000210c167221 */ /* 0x000fc80000000000 */
[----:B------:R-:W-:Y:S01]  /*7070*/  FFMA R20, R22, R28, R37 ;  /* 0x0000001c16147223 */ /* 0x000fe20000000025 */
[----:B------:R-:W-:Y:S01]  /*7080*/  FFMA R37, R36, R25, R7 ;  /* 0x0000001924257223 */ /* 0x000fe20000000007 */
[----:B------:R-:W-:-:S04]  /*7090*/  IMAD.WIDE.U32 R6, R35, 0x4, R2 ;  /* 0x0000000423067825 */ /* 0x000fc800078e0002 */
[----:B------:R-:W-:Y:S01]  /*70a0*/  FFMA R32, R34, R10, R32 ;  /* 0x0000000a22207223 */ /* 0x000fe20000000020 */
[----:B------:R-:W-:Y:S01]  /*70b0*/  FFMA R35, R21, R25, R20 ;  /* 0x0000001915237223 */ /* 0x000fe20000000014 */
[----:B------:R-:W-:Y:S01]  /*70c0*/  SHF.L.U32 R21, R0, 0x2, RZ ;  /* 0x0000000200157819 */ /* 0x000fe200000006ff */
[----:B------:R-:W-:Y:S01]  /*70d0*/  FADD R17, R13, -R8 ;  /* 0x800000080d117221 */ /* 0x000fe20000000000 */
[----:B------:R-:W-:-:S03]  /*70e0*/  SHF.L.U32 R36, R11, 0x2, RZ ;  /* 0x000000020b247819 */ /* 0x000fc600000006ff */
[----:B------:R-:W-:Y:S01]  /*70f0*/  IMAD.WIDE.U32 R20, R21, 0x4, R2 ;  /* 0x0000000415147825 */ /* 0x000fe200078e0002 */
[----:B------:R-:W2:Y:S03]  /*7100*/  LDG.E.CONSTANT R11, desc[UR6][R6.64] ;  /* 0x00000006060b7981 */ /* 0x000ea6000c1e9900 */
[C---:B------:R-:W-:Y:S02]  /*7110*/  FFMA R30, R17.reuse, R28, R32 ;  /* 0x0000001c111e7223 */ /* 0x040fe40000000020 */
[----:B------:R-:W3:Y:S02]  /*7120*/  LDG.E.CONSTANT R32, desc[UR6][R6.64+0x4] ;  /* 0x0000040606207981 */ /* 0x000ee4000c1e9900 */
[----:B------:R-:W-:Y:S02]  /*7130*/  FFMA R30, R34, R25, R30 ;  /* 0x00000019221e7223 */ /* 0x000fe4000000001e */
[----:B------:R-:W4:Y:S02]  /*7140*/  LDG.E.CONSTANT R0, desc[UR6][R6.64+0x8] ;  /* 0x0000080606007981 */ /* 0x000f24000c1e9900 */
[----:B------:R-:W-:-:S02]  /*7150*/  FFMA R17, R17, R31, R30 ;  /* 0x0000001f11117223 */ /* 0x000fc4000000001e */
[----:B------:R-:W5:Y:S01]  /*7160*/  LDG.E.CONSTANT R34, desc[UR6][R6.64+0xc] ;  /* 0x00000c0606227981 */ /* 0x000f62000c1e9900 */
[----:B------:R-:W-:Y:S01]  /*7170*/  FFMA R45, R40, R10, R45 ;  /* 0x0000000a282d7223 */ /* 0x000fe2000000002d */
[----:B------:R-:W-:-:S04]  /*7180*/  IMAD.WIDE.U32 R2, R36, 0x4, R2 ;  /* 0x0000000424027825 */ /* 0x000fc800078e0002 */
[-C--:B------:R-:W-:Y:S01]  /*7190*/  FFMA R37, R24, R31.reuse, R37 ;  /* 0x0000001f18257223 */ /* 0x080fe20000000025 */
[----:B------:R-:W-:Y:S01]  /*71a0*/  FFMA R30, R22, R31, R35 ;  /* 0x0000001f161e7223 */ /* 0x000fe20000000023 */
        /* <DEDUP_REMOVED lines=8> */
[----:B------:R0:W5:Y:S01]  /*7230*/  LDG.E.CONSTANT R42, desc[UR6][R2.64+0xc] ;  /* 0x00000c06022a7981 */ /* 0x000162000c1e9900 */
[----:B------:R-:W-:-:S04]  /*7240*/  FADD R38, R27, -R38 ;  /* 0x800000261b267221 */ /* 0x000fc80000000000 */
[----:B------:R-:W-:Y:S01]  /*7250*/  FFMA R15, R38, R10, R15 ;  /* 0x0000000a260f7223 */ /* 0x000fe2000000000f */
[----:B------:R-:W-:-:S04]  /*7260*/  FADD R10, R41, -R16 ;  /* 0x80000010290a7221 */ /* 0x000fc80000000000 */
[----:B------:R-:W-:-:S04]  /*7270*/  FFMA R15, R10, R28, R15 ;  /* 0x0000001c0a0f7223 */ /* 0x000fc8000000000f */
[----:B------:R-:W-:-:S04]  /*7280*/  FFMA R15, R38, R25, R15 ;  /* 0x00000019260f7223 */ /* 0x000fc8000000000f */
[----:B------:R-:W-:Y:S01]  /*7290*/  FFMA R15, R10, R31, R15 ;  /* 0x0000001f0a0f7223 */ /* 0x000fe2000000000f */
[----:B------:R-:W-:Y:S04]  /*72a0*/  STG.E desc[UR6][R4.64+0xc], R9 ;  /* 0x00000c0904007986 */ /* 0x000fe8000c101906 */
[----:B------:R-:W-:Y:S04]  /*72b0*/  STG.E desc[UR6][R4.64+0x10], R37 ;  /* 0x0000102504007986 */ /* 0x000fe8000c101906 */
[----:B------:R-:W-:Y:S04]  /*72c0*/  STG.E desc[UR6][R4.64+0x14], R17 ;  /* 0x0000141104007986 */ /* 0x000fe8000c101906 */
[----:B------:R-:W-:Y:S04]  /*72d0*/  STG.E desc[UR6][R4.64+0x18], R30 ;  /* 0x0000181e04007986 */ /* 0x000fe8000c101906 */
[----:B------:R-:W-:Y:S01]  /*72e0*/  STG.E desc[UR6][R4.64+0x1c], R15 ;  /* 0x00001c0f04007986 */ /* 0x000fe2000c101906 */
[----:B--2---:R-:W-:Y:S01]  /*72f0*/  FADD R18, R18, -R11 ;  /* 0x8000000b12127221 */ /* 0x004fe20000000000 */
[----:B---3--:R-:W-:Y:S01]  /*7300*/  FADD R32, R8, -R32 ;  /* 0x8000002008207221 */ /* 0x008fe20000000000 */
[----:B----4-:R-:W-:Y:S01]  /*7310*/  FADD R0, R33, -R0 ;  /* 0x8000000021007221 */ /* 0x010fe20000000000 */
[----:B-----5:R-:W-:Y:S01]  /*7320*/  FADD R34, R16, -R34 ;  /* 0x8000002210227221 */ /* 0x020fe20000000000 */
[-C--:B------:R-:W-:Y:S01]  /*7330*/  FFMA R18, R18, R28.reuse, R45 ;  /* 0x0000001c12127223 */ /* 0x080fe2000000002d */
[-C--:B------:R-:W-:Y:S01]  /*7340*/  FFMA R32, R32, R28.reuse, R43 ;  /* 0x0000001c20207223 */ /* 0x080fe2000000002b */
[-C--:B------:R-:W-:Y:S01]  /*7350*/  FFMA R0, R0, R28.reuse, R19 ;  /* 0x0000001c00007223 */ /* 0x080fe20000000013 */
[----:B------:R-:W-:Y:S01]  /*7360*/  FFMA R34, R34, R28, R29 ;  /* 0x0000001c22227223 */ /* 0x000fe2000000001d */
[----:B------:R-:W-:Y:S01]  /*7370*/  FADD R23, R23, -R24 ;  /* 0x8000001817177221 */ /* 0x000fe20000000000 */
[----:B------:R-:W-:Y:S01]  /*7380*/  FADD R35, R26, -R35 ;  /* 0x800000231a237221 */ /* 0x000fe20000000000 */
[----:B0-----:R-:W-:Y:S01]  /*7390*/  FADD R3, R14, -R22 ;  /* 0x800000160e037221 */ /* 0x001fe20000000000 */
[----:B------:R-:W-:-:S02]  /*73a0*/  FADD R27, R27, -R40 ;  /* 0x800000281b1b7221 */ /* 0x000fc40000000000 */
        /* <DEDUP_REMOVED lines=16> */
[----:B------:R-:W-:Y:S05]  /*74b0*/  EXIT ;  /* 0x000000000000794d */ /* 0x000fea0003800000 */
.L_x_234:
        /* <DEDUP_REMOVED lines=12> */
.L_x_370:


//--------------------- .text._Z11kernel_gridILj3ELj2EEvPKfS1_PKiPffjjjjbS4_j --------------------------
	.section	.text._Z11kernel_gridILj3ELj2EEvPKfS1_PKiPffjjjjbS4_j,"ax",@progbits
	.align	128
        .global         _Z11kernel_gridILj3ELj2EEvPKfS1_PKiPffjjjjbS4_j
        .type           _Z11kernel_gridILj3ELj2EEvPKfS1_PKiPffjjjjbS4_j,@function
        .size           _Z11kernel_gridILj3ELj2EEvPKfS1_PKiPffjjjjbS4_j,(.L_x_371 - _Z11kernel_gridILj3ELj2EEvPKfS1_PKiPffjjjjbS4_j)
        .other          _Z11kernel_gridILj3ELj2EEvPKfS1_PKiPffjjjjbS4_j,@"STO_CUDA_ENTRY STV_DEFAULT"
_Z11kernel_gridILj3ELj2EEvPKfS1_PKiPffjjjjbS4_j:
.text._Z11kernel_gridILj3ELj2EEvPKfS1_PKiPffjjjjbS4_j:
        /* <DEDUP_REMOVED lines=31> */
[----:B------:R-:W0:Y:S03]  /*01f0*/  MUFU.RCP R13, R13 ;  /* 0x0000000d000d7308 */ /* 0x000e260000001000 */
        /* <DEDUP_REMOVED lines=18> */
[----:B------:R-:W-:Y:S01]  /*0320*/  I2FP.F32.U32 R9, R3 ;  /* 0x0000000300097245 */ /* 0x000fe20000201000 */
[----:B------:R-:W0:Y:S02]  /*0330*/  S2R R15, SR_CTAID.Z ;  /* 0x00000000000f7919 */ /* 0x000e240000002700 */
[----:B------:R-:W-:-:S04]  /*0340*/  FADD R8, R17, R6 ;  /* 0x0000000611087221 */ /* 0x000fc80000000000 */
[----:B------:R-:W-:Y:S01]  /*0350*/  FMUL R4, R9, R8 ;  /* 0x0000000809047220 */ /* 0x000fe20000400000 */
[----:B------:R-:W-:-:S03]  /*0360*/  FADD R17, -R17, R8 ;  /* 0x0000000811117221 */ /* 0x000fc60000000100 */
[----:B------:R-:W1:Y:S01]  /*0370*/  FRND R13, R4 ;  /* 0x00000004000d7307 */ /* 0x000e620000201000 */
[----:B------:R-:W-:Y:S01]  /*0380*/  FADD R6, R6, -R17 ;  /* 0x8000001106067221 */ /* 0x000fe20000000000 */
[C---:B------:R-:W-:Y:S01]  /*0390*/  FFMA R11, R9.reuse, R8, -R4 ;  /* 0x00000008090b7223 */ /* 0x040fe20000000804 */
[----:B------:R-:W-:Y:S01]  /*03a0*/  MOV R8, 0x391fcb8e ;  /* 0x391fcb8e00087802 */ /* 0x000fe20000000f00 */
[----:B------:R-:W3:Y:S01]  /*03b0*/  LDC.64 R16, c[0x0][0x388] ;  /* 0x0000e200ff107b82 */ /* 0x000ee20000000a00 */
[C---:B------:R-:W-:Y:S01]  /*03c0*/  FSETP.GT.AND P1, PT, |R4|.reuse, 152, PT ;  /* 0x431800000400780b */ /* 0x040fe20003f24200 */
[----:B------:R-:W-:Y:S01]  /*03d0*/  FFMA R6, R9, R6, R11 ;  /* 0x0000000609067223 */ /* 0x000fe2000000000b */
[C---:B------:R-:W-:Y:S01]  /*03e0*/  FSETP.GEU.AND P2, PT, R4.reuse, RZ, PT ;  /* 0x000000ff0400720b */ /* 0x040fe20003f4e000 */
[----:B------:R-:W5:Y:S01]  /*03f0*/  F2I.NTZ R10, R4 ;  /* 0x00000004000a7305 */ /* 0x000f620000203100 */
[----:B-1----:R-:W-:Y:S01]  /*0400*/  FADD R11, R4, -R13 ;  /* 0x8000000d040b7221 */ /* 0x002fe20000000000 */
[----:B------:R-:W-:-:S03]  /*0410*/  FSETP.GT.AND P0, PT, R13, RZ, PT ;  /* 0x000000ff0d00720b */ /* 0x000fc60003f04000 */
[----:B------:R-:W-:Y:S01]  /*0420*/  FADD R11, R6, R11 ;  /* 0x0000000b060b7221 */ /* 0x000fe20000000000 */
[----:B------:R-:W-:Y:S02]  /*0430*/  SEL R13, RZ, 0x83000000, P0 ;  /* 0x83000000ff0d7807 */ /* 0x000fe40000000000 */
[----:B------:R-:W-:Y:S01]  /*0440*/  FSETP.NEU.AND P0, PT, R0, 1, PT ;  /* 0x3f8000000000780b */ /* 0x000fe20003f0d000 */
[----:B------:R-:W-:Y:S01]  /*0450*/  FFMA R6, R11, R8, 0.0013391353422775864601 ;  /* 0x3aaf85ed0b067423 */ /* 0x000fe20000000008 */
[----:B0-----:R-:W-:Y:S02]  /*0460*/  IMAD R2, R15, UR5, R2 ;  /* 0x000000050f027c24 */ /* 0x001fe4000f8e0202 */
[----:B------:R-:W-:Y:S01]  /*0470*/  ISETP.EQ.OR P0, PT, R3, RZ, !P0 ;  /* 0x000000ff0300720c */ /* 0x000fe20004702670 */
[----:B------:R-:W-:Y:S01]  /*0480*/  FFMA R6, R11, R6, 0.0096188392490148544312 ;  /* 0x3c1d98560b067423 */ /* 0x000fe20000000006 */
[----:B------:R-:W-:-:S03]  /*0490*/  IMAD R12, R2, R12, R3 ;  /* 0x0000000c020c7224 */ /* 0x000fc600078e0203 */
[----:B------:R-:W-:-:S04]  /*04a0*/  FFMA R6, R11, R6, 0.055503588169813156128 ;  /* 0x3d6357bb0b067423 */ /* 0x000fc80000000006 */
[----:B------:R-:W-:-:S04]  /*04b0*/  FFMA R6, R11, R6, 0.24022644758224487305 ;  /* 0x3e75fdec0b067423 */ /* 0x000fc80000000006 */
[----:B------:R-:W-:Y:S01]  /*04c0*/  FFMA R8, R11, R6, 0.69314718246459960938 ;  /* 0x3f3172180b087423 */ /* 0x000fe20000000006 */
[----:B------:R-:W-:-:S03]  /*04d0*/  FMUL R6, R9, 0.5 ;  /* 0x3f00000009067820 */ /* 0x000fc60000400000 */
[----:B------:R-:W-:Y:S01]  /*04e0*/  FFMA R8, R11, R8, 1 ;  /* 0x3f8000000b087423 */ /* 0x000fe20000000008 */
[----:B------:R-:W-:Y:S02]  /*04f0*/  IADD3 R11, PT, PT, R13, 0x7f000000, RZ ;  /* 0x7f0000000d0b7810 */ /* 0x000fe40007ffe0ff */
[----:B------:R-:W0:Y:S01]  /*0500*/  FRND.TRUNC R6, R6 ;  /* 0x0000000600067307 */ /* 0x000e22000020d000 */
[----:B-----5:R-:W-:Y:S02]  /*0510*/  LEA R13, R10, -R13, 0x17 ;  /* 0x8000000d0a0d7211 */ /* 0x020fe400078eb8ff */
[----:B------:R-:W-:-:S04]  /*0520*/  FMUL R8, R8, R11 ;  /* 0x0000000b08087220 */ /* 0x000fc80000400000 */
[----:B------:R-:W-:Y:S01]  /*0530*/  FMUL R8, R8, R13 ;  /* 0x0000000d08087220 */ /* 0x000fe20000400000 */
[----:B------:R-:W-:Y:S01]  /*0540*/  @P1 FSEL R8, RZ, +INF , !P2 ;  /* 0x7f800000ff081808 */ /* 0x000fe20005000000 */
[----:B0-----:R-:W-:Y:S01]  /*0550*/  FADD R6, R6, R6 ;  /* 0x0000000606067221 */ /* 0x001fe20000000000 */
[----:B--2---:R-:W-:Y:S01]  /*0560*/  IMAD R7, R7, R15, R14 ;  /* 0x0000000f07077224 */ /* 0x004fe200078e020e */
[----:B----4-:R-:W-:Y:S01]  /*0570*/  IADD3 R14, PT, PT, -R14, R5, RZ ;  /* 0x000000050e0e7210 */ /* 0x010fe20007ffe1ff */
[----:B------:R-:W-:-:S03]  /*0580*/  HFMA2 R5, -RZ, RZ, 1.875, 0 ;  /* 0x3f800000ff057431 */ /* 0x000fc600000001ff */
[----:B------:R-:W-:-:S05]  /*0590*/  SHF.L.U32 R7, R7, 0x1, RZ ;  /* 0x0000000107077819 */ /* 0x000fca00000006ff */
[----:B---3--:R-:W-:Y:S01]  /*05a0*/  IMAD.WIDE.U32 R16, R7, 0x4, R16 ;  /* 0x0000000407107825 */ /* 0x008fe200078e0010 */
        /* <DEDUP_REMOVED lines=20> */
.L_x_235:
[----:B------:R-:W0:Y:S01]  /*06f0*/  LDC.64 R8, c[0x0][0x380] ;  /* 0x0000e000ff087b82 */ /* 0x000e220000000a00 */
[----:B------:R-:W-:Y:S01]  /*0700*/  IMAD R3, R2, 0x3, RZ ;  /* 0x0000000302037824 */ /* 0x000fe200078e02ff */
[----:B------:R-:W1:Y:S03]  /*0710*/  LDCU UR4, c[0x0][0x3b0] ;  /* 0x00007600ff0477ac */ /* 0x000e660008000800 */
[----:B0-----:R-:W-:-:S05]  /*0720*/  IMAD.WIDE.U32 R8, R3, 0x4, R8 ;  /* 0x0000000403087825 */ /* 0x001fca00078e0008 */
[----:B------:R-:W2:Y:S04]  /*0730*/  LDG.E.CONSTANT R2, desc[UR6][R8.64] ;  /* 0x0000000608027981 */ /* 0x000ea8000c1e9900 */
[----:B------:R-:W3:Y:S04]  /*0740*/  LDG.E.CONSTANT R4, desc[UR6][R8.64+0x4] ;  /* 0x0000040608047981 */ /* 0x000ee8000c1e9900 */
[----:B------:R-:W4:Y:S01]  /*0750*/  LDG.E.CONSTANT R6, desc[UR6][R8.64+0x8] ;  /* 0x0000080608067981 */ /* 0x000f22000c1e9900 */
[----:B-1----:R-:W-:Y:S01]  /*0760*/  I2FP.F32.U32 R0, UR4 ;  /* 0x0000000400007c45 */ /* 0x002fe20008201000 */
[----:B------:R-:W0:Y:S01]  /*0770*/  LDCU UR4, c[0x0][0x3c0] ;  /* 0x00007800ff0477ac */ /* 0x000e220008000800 */
[----:B------:R-:W-:-:S03]  /*0780*/  I2FP.F32.U32 R23, R14 ;  /* 0x0000000e00177245 */ /* 0x000fc60000201000 */
[----:B------:R-:W-:-:S04]  /*0790*/  FFMA R5, R0, R5, -1 ;  /* 0xbf80000000057423 */ /* 0x000fc80000000005 */
[----:B------:R-:W1:Y:S01]  /*07a0*/  F2I.U32.CEIL.NTZ R13, R5 ;  /* 0x00000005000d7305 */ /* 0x000e62000020b000 */
[----:B0-----:R-:W-:Y:S01]  /*07b0*/  UISETP.NE.AND UP0, UPT, UR4, 0x1, UPT ;  /* 0x000000010400788c */ /* 0x001fe2000bf05270 */
[----:B-1----:R-:W-:Y:S01]  /*07c0*/  IADD3 R13, PT, PT, R13, 0x2, RZ ;  /* 0x000000020d0d7810 */ /* 0x002fe20007ffe0ff */
[C---:B--2---:R-:W-:Y:S01]  /*07d0*/  FFMA R0, R5.reuse, R2, 0.5 ;  /* 0x3f00000005007423 */ /* 0x044fe20000000002 */
[----:B---3--:R-:W-:-:S04]  /*07e0*/  FFMA R4, R5, R4, 0.5 ;  /* 0x3f00000005047423 */ /* 0x008fc80000000004 */
        /* <DEDUP_REMOVED lines=15> */
[----:B------:R-:W-:Y:S02]  /*08e0*/  HFMA2 R0, -RZ, RZ, 0, 0 ;  /* 0x00000000ff007431 */ /* 0x000fe400000001ff */
[----:B------:R-:W-:-:S04]  /*08f0*/  IMAD.MOV.U32 R9, RZ, RZ, 0x1 ;  /* 0x00000001ff097424 */ /* 0x000fc800078e00ff */
        /* <DEDUP_REMOVED lines=13> */
.L_x_238:
[----:B------:R-:W-:Y:S02]  /*09d0*/  ISETP.GT.U32.AND P1, PT, R9, R14, PT ;  /* 0x0000000e0900720c */ /* 0x000fe40003f24070 */
[----:B------:R-:W-:Y:S02]  /*09e0*/  IADD3 R26, PT, PT, R2, 0x1, RZ ;  /* 0x00000001021a7810 */ /* 0x000fe40007ffe0ff */
[----:B------:R-:W-:Y:S02]  /*09f0*/  MOV R4, RZ ;  /* 0x000000ff00047202 */ /* 0x000fe40000000f00 */
        /* <DEDUP_REMOVED lines=11> */
.L_x_239:
[----:B------:R-:W-:Y:S01]  /*0ab0*/  HFMA2 R18, -RZ, RZ, 0, 0 ;  /* 0x00000000ff127431 */ /* 0x000fe200000001ff */
[-C--:B------:R-:W-:Y:S01]  /*0ac0*/  ISETP.GT.U32.AND P2, PT, R9, R14.reuse, PT ;  /* 0x0000000e0900720c */ /* 0x080fe20003f44070 */
[----:B------:R-:W-:Y:S01]  /*0ad0*/  IMAD R30, R15, 0x127409f, RZ ;  /* 0x0127409f0f1e7824 */ /* 0x000fe200078e02ff */
[----:B------:R-:W-:Y:S01]  /*0ae0*/  IADD3 R27, PT, PT, RZ, -R14, RZ ;  /* 0x8000000eff1b7210 */ /* 0x000fe20007ffe0ff */
[----:B------:R-:W-:Y:S01]  /*0af0*/  IMAD R29, R7, 0x4f9ffb7, RZ ;  /* 0x04f9ffb7071d7824 */ /* 0x000fe200078e02ff */
[----:B------:R-:W-:Y:S01]  /*0b00*/  MOV R9, 0x1 ;  /* 0x0000000100097802 */ /* 0x000fe20000000f00 */
[----:B------:R-:W-:Y:S08]  /*0b10*/  @!P0 BRA `(.L_x_240) ;  /* 0x0000000000288947 */ /* 0x000ff00003800000 */
[----:B------:R-:W-:Y:S02]  /*0b20*/  ISETP.GT.U32.AND P3, PT, R13, R14, PT ;  /* 0x0000000e0d00720c */ /* 0x000fe40003f64070 */
[----:B------:R-:W-:Y:S02]  /*0b30*/  MOV R9, R13 ;  /* 0x0000000d00097202 */ /* 0x000fe40000000f00 */
[----:B------:R-:W-:-:S09]  /*0b40*/  MOV R18, R2 ;  /* 0x0000000200127202 */ /* 0x000fd20000000f00 */
[----:B------:R-:W-:Y:S05]  /*0b50*/  @P3 BRA `(.L_x_240) ;  /* 0x0000000000183947 */ /* 0x000fea0003800000 */
[----:B------:R-:W-:Y:S01]  /*0b60*/  IMAD R9, R13, R13, RZ ;  /* 0x0000000d0d097224 */ /* 0x000fe200078e02ff */
[----:B------:R-:W-:-:S04]  /*0b70*/  IADD3 R18, PT, PT, R15, 0x1, RZ ;  /* 0x000000010f127810 */ /* 0x000fc80007ffe0ff */
[----:B------:R-:W-:Y:S01]  /*0b80*/  ISETP.GT.U32.AND P3, PT, R9, R14, PT ;  /* 0x0000000e0900720c */ /* 0x000fe20003f64070 */
[----:B------:R-:W-:-:S12]  /*0b90*/  IMAD R18, R13, R18, R2 ;  /* 0x000000120d127224 */ /* 0x000fd800078e0202 */
[-C--:B------:R-:W-:Y:S02]  /*0ba0*/  @!P3 IMAD R18, R7, R9.reuse, R18 ;  /* 0x000000090712b224 */ /* 0x080fe400078e0212 */
[----:B------:R-:W-:-:S07]  /*0bb0*/  @!P3 IMAD R9, R13, R9, RZ ;  /* 0x000000090d09b224 */ /* 0x000fce00078e02ff */
.L_x_240:
[----:B------:R-:W-:Y:S01]  /*0bc0*/  ISETP.GT.U32.AND P3, PT, R9, R14, PT ;  /* 0x0000000e0900720c */ /* 0x000fe20003f64070 */
[----:B-1----:R-:W-:Y:S01]  /*0bd0*/  IMAD R27, R27, R11, RZ ;  /* 0x0000000b1b1b7224 */ /* 0x002fe200078e02ff */
[C---:B------:R-:W-:Y:S01]  /*0be0*/  LOP3.LUT R9, R30.reuse, R29, RZ, 0x3c, !PT ;  /* 0x0000001d1e097212 */ /* 0x040fe200078e3cff */
[----:B0-----:R-:W-:Y:S01]  /*0bf0*/  IMAD.MOV.U32 R10, RZ, RZ, RZ ;  /* 0x000000ffff0a7224 */ /* 0x001fe200078e00ff */
[----:B------:R-:W-:Y:S02]  /*0c00*/  IADD3 R28, PT, PT, R30, 0x127409f, RZ ;  /* 0x0127409f1e1c7810 */ /* 0x000fe40007ffe0ff */
[----:B------:R-:W-:Y:S01]  /*0c10*/  @P1 LOP3.LUT R0, R9, R2, RZ, 0x3c, !PT ;  /* 0x0000000209001212 */ /* 0x000fe200078e3cff */
[----:B------:R-:W-:Y:S01]  /*0c20*/  IMAD.HI.U32 R27, R11, R27, R10 ;  /* 0x0000001b0b1b7227 */ /* 0x000fe200078e000a */
[----:B------:R-:W-:Y:S02]  /*0c30*/  MOV R10, R4 ;  /* 0x00000004000a7202 */ /* 0x000fe40000000f00 */
[----:B------:R-:W-:-:S02]  /*0c40*/  @P2 LOP3.LUT R10, R9, R26, RZ, 0x3c, !PT ;  /* 0x0000001a090a2212 */ /* 0x000fc400078e3cff */
[----:B------:R-:W-:Y:S01]  /*0c50*/  LOP3.LUT R31, R28, R29, RZ, 0x3c, !PT ;  /* 0x0000001d1c1f7212 */ /* 0x000fe200078e3cff */
[----:B------:R-:W-:Y:S01]  /*0c60*/  IMAD.HI.U32 R4, R27, R0, RZ ;  /* 0x000000001b047227 */ /* 0x000fe200078e00ff */
[----:B------:R-:W-:Y:S02]  /*0c70*/  SHF.L.U32 R19, R12, 0x1, RZ ;  /* 0x000000010c137819 */ /* 0x000fe400000006ff */
[----:B------:R-:W-:Y:S02]  /*0c80*/  @P3 LOP3.LUT R18, R31, R2, RZ, 0x3c, !PT ;  /* 0x000000021f123212 */ /* 0x000fe400078e3cff */
[----:B------:R-:W-:Y:S01]  /*0c90*/  IADD3 R9, PT, PT, -R4, RZ, RZ ;  /* 0x000000ff04097210 */ /* 0x000fe20007ffe1ff */
[----:B------:R-:W-:-:S04]  /*0ca0*/  IMAD.HI.U32 R4, R27, R10, RZ ;  /* 0x0000000a1b047227 */ /* 0x000fc800078e00ff */
[----:B------:R-:W-:Y:S01]  /*0cb0*/  IMAD R9, R14, R9, R0 ;  /* 0x000000090e097224 */ /* 0x000fe200078e0200 */
[----:B------:R-:W-:Y:S01]  /*0cc0*/  IADD3 R21, PT, PT, -R4, RZ, RZ ;  /* 0x000000ff04157210 */ /* 0x000fe20007ffe1ff */
[----:B------:R-:W-:Y:S01]  /*0cd0*/  IMAD.HI.U32 R11, R27, R18, RZ ;  /* 0x000000121b0b7227 */ /* 0x000fe200078e00ff */
[-C--:B------:R-:W-:Y:S02]  /*0ce0*/  LOP3.LUT R4, RZ, R14.reuse, RZ, 0x33, !PT ;  /* 0x0000000eff047212 */ /* 0x080fe400078e33ff */
[----:B------:R-:W-:Y:S01]  /*0cf0*/  ISETP.GE.U32.AND P1, PT, R9, R14, PT ;  /* 0x0000000e0900720c */ /* 0x000fe20003f26070 */
[----:B------:R-:W-:Y:S01]  /*0d00*/  IMAD R21, R14, R21, R10 ;  /* 0x000000150e157224 */ /* 0x000fe200078e020a */
[----:B------:R-:W-:-:S04]  /*0d10*/  IADD3 R11, PT, PT, -R11, RZ, RZ ;  /* 0x000000ff0b0b7210 */ /* 0x000fc80007ffe1ff */
[-C--:B------:R-:W-:Y:S01]  /*0d20*/  ISETP.GE.U32.AND P2, PT, R21, R14.reuse, PT ;  /* 0x0000000e1500720c */ /* 0x080fe20003f46070 */
[C---:B------:R-:W-:Y:S02]  /*0d30*/  IMAD R25, R14.reuse, R11, R18 ;  /* 0x0000000b0e197224 */ /* 0x040fe400078e0212 */
[----:B------:R-:W0:Y:S03]  /*0d40*/  LDC.64 R10, c[0x0][0x398] ;  /* 0x0000e600ff0a7b82 */ /* 0x000e260000000a00 */
[----:B------:R-:W-:Y:S02]  /*0d50*/  ISETP.GE.U32.AND P3, PT, R25, R14, PT ;  /* 0x0000000e1900720c */ /* 0x000fe40003f66070 */
[----:B------:R-:W-:-:S04]  /*0d60*/  @P1 IADD3 R9, PT, PT, -R14, R9, RZ ;  /* 0x000000090e091210 */ /* 0x000fc80007ffe1ff */
[----:B------:R-:W-:Y:S02]  /*0d70*/  ISETP.GE.U32.AND P1, PT, R9, R14, PT ;  /* 0x0000000e0900720c */ /* 0x000fe40003f26070 */
[C---:B------:R-:W-:Y:S02]  /*0d80*/  @P2 IADD3 R21, PT, PT, -R14.reuse, R21, RZ ;  /* 0x000000150e152210 */ /* 0x040fe40007ffe1ff */
[----:B------:R-:W-:-:S03]  /*0d90*/  ISETP.NE.U32.AND P2, PT, R14, RZ, PT ;  /* 0x000000ff0e00720c */ /* 0x000fc60003f45070 */
[C---:B------:R-:W-:Y:S02]  /*0da0*/  @P3 IADD3 R25, PT, PT, -R14.reuse, R25, RZ ;  /* 0x000000190e193210 */ /* 0x040fe40007ffe1ff */
[-C--:B------:R-:W-:Y:S02]  /*0db0*/  ISETP.GE.U32.AND P3, PT, R21, R14.reuse, PT ;  /* 0x0000000e1500720c */ /* 0x080fe40003f66070 */
[----:B------:R-:W-:Y:S02]  /*0dc0*/  ISETP.GE.U32.AND P4, PT, R25, R14, PT ;  /* 0x0000000e1900720c */ /* 0x000fe40003f86070 */
[----:B------:R-:W-:Y:S01]  /*0dd0*/  @P1 IADD3 R9, PT, PT, -R14, R9, RZ ;  /* 0x000000090e091210 */ /* 0x000fe20007ffe1ff */
[----:B0-----:R-:W-:-:S03]  /*0de0*/  IMAD.WIDE.U32 R10, R19, 0x4, R10 ;  /* 0x00000004130a7825 */ /* 0x001fc600078e000a */
[----:B------:R-:W-:Y:S02]  /*0df0*/  SEL R9, R4, R9, !P2 ;  /* 0x0000000904097207 */ /* 0x000fe40005000000 */
[----:B------:R-:W2:Y:S02]  /*0e00*/  LDG.E R36, desc[UR6][R10.64] ;  /* 0x000000060a247981 */ /* 0x000ea4000c1e1900 */
[----:B------:R-:W-:Y:S02]  /*0e10*/  SHF.L.U32 R9, R9, 0x1, RZ ;  /* 0x0000000109097819 */ /* 0x000fe400000006ff */
[C---:B------:R-:W-:Y:S02]  /*0e20*/  @P3 IADD3 R21, PT, PT, -R14.reuse, R21, RZ ;  /* 0x000000150e153210 */ /* 0x040fe40007ffe1ff */
[----:B------:R-:W-:Y:S01]  /*0e30*/  @P4 IADD3 R25, PT, PT, -R14, R25, RZ ;  /* 0x000000190e194210 */ /* 0x000fe20007ffe1ff */
[----:B------:R-:W-:Y:S01]  /*0e40*/  IMAD.WIDE.U32 R18, R9, 0x4, R16 ;  /* 0x0000000409127825 */ /* 0x000fe200078e0010 */
[----:B------:R-:W-:-:S02]  /*0e50*/  SEL R21, R4, R21, !P2 ;  /* 0x0000001504157207 */ /* 0x000fc40005000000 */
[----:B------:R-:W-:Y:S02]  /*0e60*/  SEL R25, R4, R25, !P2 ;  /* 0x0000001904197207 */ /* 0x000fe40005000000 */
[----:B------:R-:W2:Y:S01]  /*0e70*/  LDG.E.CONSTANT R37, desc[UR6][R18.64] ;  /* 0x0000000612257981 */ /* 0x000ea2000c1e9900 */
[----:B------:R-:W-:Y:S01]  /*0e80*/  IMAD.SHL.U32 R21, R21, 0x2, RZ ;  /* 0x0000000215157824 */ /* 0x000fe200078e00ff */
[----:B------:R-:W-:Y:S01]  /*0e90*/  SHF.L.U32 R25, R25, 0x1, RZ ;  /* 0x0000000119197819 */ /* 0x000fe200000006ff */
[----:B------:R-:W-:Y:S01]  /*0ea0*/  FADD R22, -R8, 1 ;  /* 0x3f80000008167421 */ /* 0x000fe20000000100 */
[----:B------:R-:W-:Y:S01]  /*0eb0*/  FADD R9, -R3, 1 ;  /* 0x3f80000003097421 */ /* 0x000fe20000000100 */
[----:B------:R-:W-:-:S04]  /*0ec0*/  IMAD.WIDE.U32 R20, R21, 0x4, R16 ;  /* 0x0000000415147825 */ /* 0x000fc800078e0010 */
[----:B------:R-:W-:Y:S01]  /*0ed0*/  FADD R0, -R6, 1 ;  /* 0x3f80000006007421 */ /* 0x000fe20000000100 */
[----:B------:R0:W5:Y:S01]  /*0ee0*/  LDG.E.CONSTANT R34, desc[UR6][R18.64+0x4] ;  /* 0x0000040612227981 */ /* 0x000162000c1e9900 */
[----:B------:R-:W-:Y:S01]  /*0ef0*/  FMUL R33, R22, R9 ;  /* 0x0000000916217220 */ /* 0x000fe20000400000 */
[----:B------:R-:W-:Y:S02]  /*0f00*/  IMAD.WIDE.U32 R24, R25, 0x4, R16 ;  /* 0x0000000419187825 */ /* 0x000fe400078e0010 */
[----:B------:R1:W5:Y:S04]  /*0f10*/  LDG.E.CONSTANT R32, desc[UR6][R20.64] ;  /* 0x0000000614207981 */ /* 0x000368000c1e9900 */
[----:B------:R1:W5:Y:S01]  /*0f20*/  LDG.E.CONSTANT R35, desc[UR6][R24.64] ;  /* 0x0000000618237981 */ /* 0x000362000c1e9900 */
[----:B0-----:R-:W-:-:S03]  /*0f30*/  FMUL R19, R33, R0 ;  /* 0x0000000021137220 */ /* 0x001fc60000400000 */
[----:B------:R1:W5:Y:S01]  /*0f40*/  LDG.E.CONSTANT R20, desc[UR6][R20.64+0x4] ;  /* 0x0000040614147981 */ /* 0x000362000c1e9900 */
[----:B------:R-:W-:-:S03]  /*0f50*/  MOV R18, RZ ;  /* 0x000000ff00127202 */ /* 0x000fc60000000f00 */
[----:B------:R1:W5:Y:S04]  /*0f60*/  LDG.E.CONSTANT R24, desc[UR6][R24.64+0x4] ;  /* 0x0000040618187981 */ /* 0x000368000c1e9900 */
[----:B------:R1:W5:Y:S01]  /*0f70*/  LDG.E R21, desc[UR6][R10.64+0x4] ;  /* 0x000004060a157981 */ /* 0x000362000c1e1900 */
[----:B--2---:R-:W-:Y:S01]  /*0f80*/  FFMA R37, R19, R37, R36 ;  /* 0x0000002513257223 */ /* 0x004fe20000000024 */
[----:B------:R-:W-:Y:S01]  /*0f90*/  MOV R36, 0x1 ;  /* 0x0000000100247802 */ /* 0x000fe20000000f00 */
[----:B-1----:R-:W-:Y:S06]  /*0fa0*/  @!P0 BRA `(.L_x_241) ;  /* 0x0000000000288947 */ /* 0x002fec0003800000 */
[----:B------:R-:W-:Y:S02]  /*0fb0*/  ISETP.GT.U32.AND P1, PT, R13, R14, PT ;  /* 0x0000000e0d00720c */ /* 0x000fe40003f24070 */
[----:B------:R-:W-:Y:S02]  /*0fc0*/  MOV R36, R13 ;  /* 0x0000000d00247202 */ /* 0x000fe40000000f00 */
[----:B------:R-:W-:-:S09]  /*0fd0*/  MOV R18, R26 ;  /* 0x0000001a00127202 */ /* 0x000fd20000000f00 */
[----:B------:R-:W-:Y:S05]  /*0fe0*/  @P1 BRA `(.L_x_241) ;  /* 0x0000000000181947 */ /* 0x000fea0003800000 */
[-C--:B------:R-:W-:Y:S02]  /*0ff0*/  IMAD R36, R13, R13.reuse, RZ ;  /* 0x0000000d0d247224 */ /* 0x080fe400078e02ff */
[----:B------:R-:W-:-:S03]  /*1000*/  IMAD R11, R15, R13, R13 ;  /* 0x0000000d0f0b7224 */ /* 0x000fc600078e020d */
[----:B------:R-:W-:Y:S02]  /*1010*/  ISETP.GT.U32.AND P1, PT, R36, R14, PT ;  /* 0x0000000e2400720c */ /* 0x000fe40003f24070 */
[----:B------:R-:W-:-:S11]  /*1020*/  IADD3 R18, PT, PT, R26, R11, RZ ;  /* 0x0000000b1a127210 */ /* 0x000fd60007ffe0ff */
[-C--:B------:R-:W-:Y:S02]  /*1030*/  @!P1 IMAD R18, R7, R36.reuse, R18 ;  /* 0x0000002407129224 */ /* 0x080fe400078e0212 */
[----:B------:R-:W-:-:S07]  /*1040*/  @!P1 IMAD R36, R13, R36, RZ ;  /* 0x000000240d249224 */ /* 0x000fce00078e02ff */
.L_x_241:
[----:B------:R-:W-:-:S13]  /*1050*/  ISETP.GT.U32.AND P1, PT, R36, R14, PT ;  /* 0x0000000e2400720c */ /* 0x000fda0003f24070 */
[----:B------:R-:W-:-:S05]  /*1060*/  @P1 LOP3.LUT R18, R31, R26, RZ, 0x3c, !PT ;  /* 0x0000001a1f121212 */ /* 0x000fca00078e3cff */
[----:B------:R-:W-:-:S05]  /*1070*/  IMAD.HI.U32 R10, R27, R18, RZ ;  /* 0x000000121b0a7227 */ /* 0x000fca00078e00ff */
[----:B------:R-:W-:-:S05]  /*1080*/  IADD3 R11, PT, PT, -R10, RZ, RZ ;  /* 0x000000ff0a0b7210 */ /* 0x000fca0007ffe1ff */
[----:B------:R-:W-:-:S05]  /*1090*/  IMAD R11, R14, R11, R18 ;  /* 0x0000000b0e0b7224 */ /* 0x000fca00078e0212 */
[----:B------:R-:W-:-:S13]  /*10a0*/  ISETP.GE.U32.AND P1, PT, R11, R14, PT ;  /* 0x0000000e0b00720c */ /* 0x000fda0003f26070 */
[----:B------:R-:W-:-:S04]  /*10b0*/  @P1 IADD3 R11, PT, PT, -R14, R11, RZ ;  /* 0x0000000b0e0b1210 */ /* 0x000fc80007ffe1ff */
[----:B------:R-:W-:Y:S01]  /*10c0*/  ISETP.GE.U32.AND P1, PT, R11, R14, PT ;  /* 0x0000000e0b00720c */ /* 0x000fe20003f26070 */
[----:B-----5:R-:W-:Y:S01]  /*10d0*/  FFMA R19, R19, R34, R21 ;  /* 0x0000002213137223 */ /* 0x020fe20000000015 */
[----:B------:R-:W-:-:S11]  /*10e0*/  FMUL R21, R8, R9 ;  /* 0x0000000908157220 */ /* 0x000fd60000400000 */
[----:B------:R-:W-:-:S04]  /*10f0*/  @P1 IADD3 R11, PT, PT, -R14, R11, RZ ;  /* 0x0000000b0e0b1210 */ /* 0x000fc80007ffe1ff */
[----:B------:R-:W-:-:S04]  /*1100*/  SEL R11, R4, R11, !P2 ;  /* 0x0000000b040b7207 */ /* 0x000fc80005000000 */
[----:B------:R-:W-:Y:S01]  /*1110*/  SHF.L.U32 R11, R11, 0x1, RZ ;  /* 0x000000010b0b7819 */ /* 0x000fe200000006ff */
[----:B------:R-:W-:-:S04]  /*1120*/  FMUL R34, R0, R21 ;  /* 0x0000001500227220 */ /* 0x000fc80000400000 */
[----:B------:R-:W-:-:S04]  /*1130*/  IMAD.WIDE.U32 R10, R11, 0x4, R16 ;  /* 0x000000040b0a7825 */ /* 0x000fc800078e0010 */
[C---:B------:R-:W-:Y:S01]  /*1140*/  FFMA R32, R34.reuse, R32, R37 ;  /* 0x0000002022207223 */ /* 0x040fe20000000025 */
[----:B------:R-:W-:Y:S01]  /*1150*/  FFMA R37, R34, R20, R19 ;  /* 0x0000001422257223 */ /* 0x000fe20000000013 */
[----:B------:R-:W-:Y:S01]  /*1160*/  HFMA2 R19, -RZ, RZ, 0, 0 ;  /* 0x00000000ff137431 */ /* 0x000fe200000001ff */
[----:B------:R0:W5:Y:S01]  /*1170*/  LDG.E.CONSTANT R18, desc[UR6][R10.64] ;  /* 0x000000060a127981 */ /* 0x000162000c1e9900 */
[----:B------:R-:W-:-:S03]  /*1180*/  MOV R20, 0x1 ;  /* 0x0000000100147802 */ /* 0x000fc60000000f00 */
        /* <DEDUP_REMOVED lines=9> */
[-C--:B0-----:R-:W-:Y:S02]  /*1220*/  @!P1 IMAD R10, R7, R20.reuse, R20 ;  /* 0x00000014070a9224 */ /* 0x081fe400078e0214 */
[----:B------:R-:W-:Y:S02]  /*1230*/  @!P1 IMAD R20, R13, R20, RZ ;  /* 0x000000140d149224 */ /* 0x000fe400078e02ff */
[----:B------:R-:W-:-:S07]  /*1240*/  @!P1 IMAD.IADD R19, R19, 0x1, R10 ;  /* 0x0000000113139824 */ /* 0x000fce00078e020a */
.L_x_242:
[----:B------:R-:W-:Y:S01]  /*1250*/  FMUL R25, R3, R22 ;  /* 0x0000001603197220 */ /* 0x000fe20000400000 */
[----:B------:R-:W-:Y:S02]  /*1260*/  ISETP.GT.U32.AND P1, PT, R20, R14, PT ;  /* 0x0000000e1400720c */ /* 0x000fe40003f24070 */
[----:B0-----:R-:W-:Y:S01]  /*1270*/  MOV R10, RZ ;  /* 0x000000ff000a7202 */ /* 0x001fe20000000f00 */
[----:B------:R-:W-:-:S04]  /*1280*/  FMUL R11, R0, R25 ;  /* 0x00000019000b7220 */ /* 0x000fc80000400000 */
[C---:B------:R-:W-:Y:S01]  /*1290*/  FFMA R35, R11.reuse, R35, R32 ;  /* 0x000000230b237223 */ /* 0x040fe20000000020 */
[----:B------:R-:W-:Y:S01]  /*12a0*/  FFMA R20, R11, R24, R37 ;  /* 0x000000180b147223 */ /* 0x000fe20000000025 */
        /* <DEDUP_REMOVED lines=10> */
[----:B------:R-:W-:-:S03]  /*1350*/  @!P3 IMAD R11, R13, R11, RZ ;  /* 0x0000000b0d0bb224 */ /* 0x000fc600078e02ff */
[----:B------:R-:W-:-:S07]  /*1360*/  @!P3 IADD3 R10, PT, PT, R10, R37, RZ ;  /* 0x000000250a0ab210 */ /* 0x000fce0007ffe0ff */
.L_x_243:
[----:B------:R-:W-:Y:S02]  /*1370*/  ISETP.GT.U32.AND P3, PT, R11, R14, PT ;  /* 0x0000000e0b00720c */ /* 0x000fe40003f64070 */
[----:B------:R-:W-:Y:S02]  /*1380*/  IADD3 R37, PT, PT, R29, 0x4f9ffb7, RZ ;  /* 0x04f9ffb71d257810 */ /* 0x000fe40007ffe0ff */
[----:B------:R-:W-:Y:S02]  /*1390*/  MOV R11, R10 ;  /* 0x0000000a000b7202 */ /* 0x000fe40000000f00 */
[----:B------:R-:W-:-:S04]  /*13a0*/  LOP3.LUT R29, R30, R37, RZ, 0x3c, !PT ;  /* 0x000000251e1d7212 */ /* 0x000fc800078e3cff */
[----:B------:R-:W-:-:S03]  /*13b0*/  @P1 LOP3.LUT R19, R29, R2, RZ, 0x3c, !PT ;  /* 0x000000021d131212 */ /* 0x000fc600078e3cff */
[----:B------:R-:W-:Y:S01]  /*13c0*/  @P3 LOP3.LUT R11, R29, R26, RZ, 0x3c, !PT ;  /* 0x0000001a1d0b3212 */ /* 0x000fe200078e3cff */
[----:B------:R-:W-:Y:S01]  /*13d0*/  FMUL R29, R8, R3 ;  /* 0x00000003081d7220 */ /* 0x000fe20000400000 */
[----:B------:R-:W-:-:S04]  /*13e0*/  IMAD.HI.U32 R10, R27, R19, RZ ;  /* 0x000000131b0a7227 */ /* 0x000fc800078e00ff */
[----:B------:R-:W-:Y:S01]  /*13f0*/  IMAD.HI.U32 R24, R27, R11, RZ ;  /* 0x0000000b1b187227 */ /* 0x000fe200078e00ff */
[----:B------:R-:W-:-:S04]  /*1400*/  IADD3 R10, PT, PT, -R10, RZ, RZ ;  /* 0x000000ff0a0a7210 */ /* 0x000fc80007ffe1ff */
[----:B------:R-:W-:Y:S01]  /*1410*/  IADD3 R24, PT, PT, -R24, RZ, RZ ;  /* 0x000000ff18187210 */ /* 0x000fe20007ffe1ff */
[----:B------:R-:W-:Y:S02]  /*1420*/  IMAD R19, R14, R10, R19 ;  /* 0x0000000a0e137224 */ /* 0x000fe400078e0213 */
[----:B------:R-:W-:Y:S02]  /*1430*/  FMUL R10, R0, R29 ;  /* 0x0000001d000a7220 */ /* 0x000fe40000400000 */
[----:B------:R-:W-:Y:S01]  /*1440*/  IMAD R11, R14, R24, R11 ;  /* 0x000000180e0b7224 */ /* 0x000fe200078e020b */
[----:B------:R-:W-:Y:S01]  /*1450*/  ISETP.GE.U32.AND P1, PT, R19, R14, PT ;  /* 0x0000000e1300720c */ /* 0x000fe20003f26070 */
[C---:B-----5:R-:W-:Y:S01]  /*1460*/  FFMA R35, R10.reuse, R18, R35 ;  /* 0x000000120a237223 */ /* 0x060fe20000000023 */
[----:B------:R-:W-:Y:S02]  /*1470*/  FFMA R20, R10, R31, R20 ;  /* 0x0000001f0a147223 */ /* 0x000fe40000000014 */
        /* <DEDUP_REMOVED lines=9> */
[----:B------:R-:W-:-:S03]  /*1510*/  SHF.L.U32 R11, R19, 0x1, RZ ;  /* 0x00000001130b7819 */ /* 0x000fc600000006ff */
[----:B------:R-:W-:Y:S02]  /*1520*/  IMAD.SHL.U32 R19, R24, 0x2, RZ ;  /* 0x0000000218137824 */ /* 0x000fe400078e00ff */
[----:B------:R-:W-:-:S04]  /*1530*/  IMAD.WIDE.U32 R10, R11, 0x4, R16 ;  /* 0x000000040b0a7825 */ /* 0x000fc800078e0010 */
[----:B------:R-:W-:Y:S01]  /*1540*/  IMAD.WIDE.U32 R18, R19, 0x4, R16 ;  /* 0x0000000413127825 */ /* 0x000fe200078e0010 */
[----:B------:R0:W5:Y:S03]  /*1550*/  LDG.E.CONSTANT R32, desc[UR6][R10.64] ;  /* 0x000000060a207981 */ /* 0x000166000c1e9900 */
[----:B------:R-:W-:Y:S01]  /*1560*/  HFMA2 R34, -RZ, RZ, 0, 0 ;  /* 0x00000000ff227431 */ /* 0x000fe200000001ff */
[----:B------:R0:W5:Y:S01]  /*1570*/  LDG.E.CONSTANT R31, desc[UR6][R10.64+0x4] ;  /* 0x000004060a1f7981 */ /* 0x000162000c1e9900 */
[----:B------:R-:W-:-:S03]  /*1580*/  MOV R36, 0x1 ;  /* 0x0000000100247802 */ /* 0x000fc60000000f00 */
        /* <DEDUP_REMOVED lines=8> */
[----:B0-----:R-:W-:-:S03]  /*1610*/  IMAD R11, R15, R13, R13 ;  /* 0x0000000d0f0b7224 */ /* 0x001fc600078e020d */
[----:B------:R-:W-:Y:S02]  /*1620*/  ISETP.GT.U32.AND P1, PT, R36, R14, PT ;  /* 0x0000000e2400720c */ /* 0x000fe40003f24070 */
[----:B------:R-:W-:Y:S02]  /*1630*/  IADD3 R34, PT, PT, R2, R11, RZ ;  /* 0x0000000b02227210 */ /* 0x000fe40007ffe0ff */
[----:B------:R-:W-:-:S09]  /*1640*/  IADD3 R11, PT, PT, R7, 0x1, RZ ;  /* 0x00000001070b7810 */ /* 0x000fd20007ffe0ff */
[-C--:B------:R-:W-:Y:S02]  /*1650*/  @!P1 IMAD R34, R11, R36.reuse, R34 ;  /* 0x000000240b229224 */ /* 0x080fe400078e0222 */
[----:B------:R-:W-:-:S07]  /*1660*/  @!P1 IMAD R36, R13, R36, RZ ;  /* 0x000000240d249224 */ /* 0x000fce00078e02ff */
.L_x_244:
[----:B------:R-:W-:Y:S02]  /*1670*/  ISETP.GT.U32.AND P1, PT, R36, R14, PT ;  /* 0x0000000e2400720c */ /* 0x000fe40003f24070 */
[----:B------:R-:W-:-:S11]  /*1680*/  LOP3.LUT R37, R28, R37, RZ, 0x3c, !PT ;  /* 0x000000251c257212 */ /* 0x000fd600078e3cff */
        /* <DEDUP_REMOVED lines=10> */
[----:B------:R-:W-:-:S04]  /*1730*/  FMUL R33, R6, R33 ;  /* 0x0000002106217220 */ /* 0x000fc80000400000 */
[----:B------:R-:W-:-:S04]  /*1740*/  IMAD.WIDE.U32 R10, R11, 0x4, R16 ;  /* 0x000000040b0a7825 */ /* 0x000fc800078e0010 */
[----:B-----5:R-:W-:Y:S01]  /*1750*/  FFMA R35, R33, R32, R35 ;  /* 0x0000002021237223 */ /* 0x020fe20000000023 */
[----:B------:R-:W-:Y:S01]  /*1760*/  MOV R18, RZ ;  /* 0x000000ff00127202 */ /* 0x000fe20000000f00 */
        /* <DEDUP_REMOVED lines=8> */
[-C--:B------:R-:W-:Y:S01]  /*17f0*/  IMAD R19, R13, R13.reuse, RZ ;  /* 0x0000000d0d137224 */ /* 0x080fe200078e02ff */
[----:B0-----:R-:W-:Y:S01]  /*1800*/  IADD3 R10, PT, PT, R7, 0x1, RZ ;  /* 0x00000001070a7810 */ /* 0x001fe20007ffe0ff */
[----:B------:R-:W-:-:S03]  /*1810*/  IMAD R11, R15, R13, R13 ;  /* 0x0000000d0f0b7224 */ /* 0x000fc600078e020d */
[----:B------:R-:W-:Y:S01]  /*1820*/  ISETP.GT.U32.AND P0, PT, R19, R14, PT ;  /* 0x0000000e1300720c */ /* 0x000fe20003f04070 */
[----:B------:R-:W-:-:S12]  /*1830*/  IMAD.IADD R18, R26, 0x1, R11 ;  /* 0x000000011a127824 */ /* 0x000fd800078e020b */
[-C--:B------:R-:W-:Y:S02]  /*1840*/  @!P0 IMAD R18, R10, R19.reuse, R18 ;  /* 0x000000130a128224 */ /* 0x080fe400078e0212 */
[----:B------:R-:W-:-:S07]  /*1850*/  @!P0 IMAD R19, R13, R19, RZ ;  /* 0x000000130d138224 */ /* 0x000fce00078e02ff */
.L_x_245:
[----:B------:R-:W-:-:S13]  /*1860*/  ISETP.GT.U32.AND P0, PT, R19, R14, PT ;  /* 0x0000000e1300720c */ /* 0x000fda0003f04070 */
[----:B------:R-:W-:-:S05]  /*1870*/  @P0 LOP3.LUT R18, R37, R26, RZ, 0x3c, !PT ;  /* 0x0000001a25120212 */ /* 0x000fca00078e3cff */
[----:B------:R-:W-:-:S05]  /*1880*/  IMAD.HI.U32 R27, R27, R18, RZ ;  /* 0x000000121b1b7227 */ /* 0x000fca00078e00ff */
[----:B------:R-:W-:-:S05]  /*1890*/  IADD3 R27, PT, PT, -R27, RZ, RZ ;  /* 0x000000ff1b1b7210 */ /* 0x000fca0007ffe1ff */
[----:B0-----:R-:W-:Y:S02]  /*18a0*/  IMAD R11, R14, R27, R18 ;  /* 0x0000001b0e0b7224 */ /* 0x001fe400078e0212 */
[----:B------:R-:W0:Y:S03]  /*18b0*/  LDC.64 R18, c[0x0][0x398] ;  /* 0x0000e600ff127b82 */ /* 0x000e260000000a00 */
        /* <DEDUP_REMOVED lines=8> */
[----:B------:R2:W3:Y:S01]  /*1940*/  LDG.E.CONSTANT R4, desc[UR6][R10.64+0x4] ;  /* 0x000004060a047981 */ /* 0x0004e2000c1e9900 */
[C---:B------:R-:W-:Y:S01]  /*1950*/  FMUL R32, R6.reuse, R21 ;  /* 0x0000001506207220 */ /* 0x040fe20000400000 */
[----:B------:R-:W-:Y:S01]  /*1960*/  FFMA R31, R33, R31, R20 ;  /* 0x0000001f211f7223 */ /* 0x000fe20000000014 */
[----:B------:R-:W-:Y:S01]  /*1970*/  FMUL R25, R6, R25 ;  /* 0x0000001906197220 */ /* 0x000fe20000400000 */
[----:B------:R-:W-:Y:S01]  /*1980*/  SHF.L.U32 R21, R12, 0x1, RZ ;  /* 0x000000010c157819 */ /* 0x000fe200000006ff */
[C---:B------:R-:W-:Y:S01]  /*1990*/  FFMA R24, R32.reuse, R24, R35 ;  /* 0x0000001820187223 */ /* 0x040fe20000000023 */
[----:B------:R-:W-:Y:S01]  /*19a0*/  FFMA R31, R32, R30, R31 ;  /* 0x0000001e201f7223 */ /* 0x000fe2000000001f */
[----:B------:R-:W-:-:S02]  /*19b0*/  FMUL R29, R6, R29 ;  /* 0x0000001d061d7220 */ /* 0x000fc40000400000 */
[C---:B-----5:R-:W-:Y:S01]  /*19c0*/  FFMA R24, R25.reuse, R28, R24 ;  /* 0x0000001c19187223 */ /* 0x060fe20000000018 */
[----:B------:R-:W-:Y:S01]  /*19d0*/  FFMA R31, R25, R34, R31 ;  /* 0x00000022191f7223 */ /* 0x000fe2000000001f */
[----:B0-----:R-:W-:-:S04]  /*19e0*/  IMAD.WIDE.U32 R18, R21, 0x4, R18 ;  /* 0x0000000415127825 */ /* 0x001fc800078e0012 */
[C---:B--2---:R-:W-:Y:S01]  /*19f0*/  FFMA R11, R29.reuse, R26, R24 ;  /* 0x0000001a1d0b7223 */ /* 0x044fe20000000018 */
[----:B---3--:R-:W-:-:S04]  /*1a00*/  FFMA R29, R29, R4, R31 ;  /* 0x000000041d1d7223 */ /* 0x008fc8000000001f */
[----:B------:R1:W-:Y:S04]  /*1a10*/  STG.E desc[UR6][R18.64], R11 ;  /* 0x0000000b12007986 */ /* 0x0003e8000c101906 */
[----:B------:R1:W-:Y:S01]  /*1a20*/  STG.E desc[UR6][R18.64+0x4], R29 ;  /* 0x0000041d12007986 */ /* 0x0003e2000c101906 */
[----:B------:R-:W-:Y:S05]  /*1a30*/  BRA `(.L_x_246) ;  /* 0x0000000c002c7947 */ /* 0x000fea0003800000 */
.L_x_237:
[----:B------:R-:W0:Y:S01]  /*1a40*/  LDC.64 R10, c[0x0][0x398] ;  /* 0x0000e600ff0a7b82 */ /* 0x000e220000000a00 */
[----:B------:R-:W-:Y:S01]  /*1a50*/  SHF.L.U32 R9, R12, 0x1, RZ ;  /* 0x000000010c097819 */ /* 0x000fe200000006ff */
[----:B------:R-:W2:Y:S04]  /*1a60*/  LDG.E.CONSTANT R18, desc[UR6][R16.64] ;  /* 0x0000000610127981 */ /* 0x000ea8000c1e9900 */
[----:B------:R-:W3:Y:S01]  /*1a70*/  LDG.E.CONSTANT R4, desc[UR6][R16.64+0x4] ;  /* 0x0000040610047981 */ /* 0x000ee2000c1e9900 */
[----:B0-----:R-:W-:-:S05]  /*1a80*/  IMAD.WIDE.U32 R10, R9, 0x4, R10 ;  /* 0x00000004090a7825 */ /* 0x001fca00078e000a */
[----:B------:R-:W2:Y:S04]  /*1a90*/  LDG.E R21, desc[UR6][R10.64] ;  /* 0x000000060a157981 */ /* 0x000ea8000c1e1900 */
[----:B------:R-:W3:Y:S01]  /*1aa0*/  LDG.E R29, desc[UR6][R10.64+0x4] ;  /* 0x000004060a1d7981 */ /* 0x000ee2000c1e1900 */
[----:B------:R-:W-:Y:S01]  /*1ab0*/  FADD R22, -R8, 1 ;  /* 0x3f80000008167421 */ /* 0x000fe20000000100 */
[----:B------:R-:W-:Y:S01]  /*1ac0*/  FADD R9, -R3, 1 ;  /* 0x3f80000003097421 */ /* 0x000fe20000000100 */
[----:B------:R-:W-:-:S03]  /*1ad0*/  FADD R0, -R6, 1 ;  /* 0x3f80000006007421 */ /* 0x000fc60000000100 */
[-C--:B------:R-:W-:Y:S01]  /*1ae0*/  FMUL R31, R22, R9.reuse ;  /* 0x00000009161f7220 */ /* 0x080fe20000400000 */
[----:B------:R-:W-:-:S03]  /*1af0*/  FMUL R25, R8, R9 ;  /* 0x0000000908197220 */ /* 0x000fc60000400000 */
[----:B------:R-:W-:Y:S01]  /*1b00*/  FMUL R20, R31, R0 ;  /* 0x000000001f147220 */ /* 0x000fe20000400000 */
[----:B------:R-:W-:Y:S01]  /*1b10*/  FMUL R19, R3, R22 ;  /* 0x0000001603137220 */ /* 0x000fe20000400000 */
[----:B------:R-:W-:-:S03]  /*1b20*/  FMUL R24, R0, R25 ;  /* 0x0000001900187220 */ /* 0x000fc60000400000 */
[----:B------:R-:W-:Y:S01]  /*1b30*/  FMUL R26, R0, R19 ;  /* 0x00000013001a7220 */ /* 0x000fe20000400000 */
[C---:B--2---:R-:W-:Y:S01]  /*1b40*/  FFMA R27, R20.reuse, R18, R21 ;  /* 0x00000012141b7223 */ /* 0x044fe20000000015 */
[----:B---3--:R-:W-:Y:S01]  /*1b50*/  FFMA R29, R20, R4, R29 ;  /* 0x00000004141d7223 */ /* 0x008fe2000000001d */
[----:B------:R-:W-:Y:S02]  /*1b60*/  FMUL R21, R8, R3 ;  /* 0x0000000308157220 */ /* 0x000fe40000400000 */
[C---:B------:R-:W-:Y:S01]  /*1b70*/  FFMA R27, R24.reuse, R18, R27 ;  /* 0x00000012181b7223 */ /* 0x040fe2000000001b */
[----:B------:R-:W-:Y:S01]  /*1b80*/  FFMA R29, R24, R4, R29 ;  /* 0x00000004181d7223 */ /* 0x000fe2000000001d */
[----:B------:R-:W-:Y:S02]  /*1b90*/  FMUL R20, R0, R21 ;  /* 0x0000001500147220 */ /* 0x000fe40000400000 */
[C---:B------:R-:W-:Y:S01]  /*1ba0*/  FFMA R27, R26.reuse, R18, R27 ;  /* 0x000000121a1b7223 */ /* 0x040fe2000000001b */
[----:B------:R-:W-:Y:S01]  /*1bb0*/  FFMA R29, R26, R4, R29 ;  /* 0x000000041a1d7223 */ /* 0x000fe2000000001d */
[----:B------:R-:W-:-:S02]  /*1bc0*/  FMUL R24, R6, R31 ;  /* 0x0000001f06187220 */ /* 0x000fc40000400000 */
[-C--:B------:R-:W-:Y:S01]  /*1bd0*/  FFMA R27, R18, R20.reuse, R27 ;  /* 0x00000014121b7223 */ /* 0x080fe2000000001b */
[----:B------:R-:W-:Y:S01]  /*1be0*/  FFMA R29, R4, R20, R29 ;  /* 0x00000014041d7223 */ /* 0x000fe2000000001d */
[----:B------:R-:W-:Y:S02]  /*1bf0*/  FMUL R20, R6, R25 ;  /* 0x0000001906147220 */ /* 0x000fe40000400000 */
[C---:B------:R-:W-:Y:S01]  /*1c00*/  FFMA R27, R24.reuse, R18, R27 ;  /* 0x00000012181b7223 */ /* 0x040fe2000000001b */
[----:B------:R-:W-:Y:S01]  /*1c10*/  FFMA R29, R24, R4, R29 ;  /* 0x00000004181d7223 */ /* 0x000fe2000000001d */
[----:B------:R-:W-:Y:S02]  /*1c20*/  FMUL R24, R6, R19 ;  /* 0x0000001306187220 */ /* 0x000fe40000400000 */
[C---:B------:R-:W-:Y:S01]  /*1c30*/  FFMA R27, R20.reuse, R18, R27 ;  /* 0x00000012141b7223 */ /* 0x040fe2000000001b */
[----:B------:R-:W-:Y:S01]  /*1c40*/  FFMA R29, R20, R4, R29 ;  /* 0x00000004141d7223 */ /* 0x000fe2000000001d */
[----:B------:R-:W-:-:S02]  /*1c50*/  FMUL R21, R6, R21 ;  /* 0x0000001506157220 */ /* 0x000fc40000400000 */
[C---:B------:R-:W-:Y:S01]  /*1c60*/  FFMA R27, R24.reuse, R18, R27 ;  /* 0x00000012181b7223 */ /* 0x040fe2000000001b */
[----:B------:R-:W-:-:S03]  /*1c70*/  FFMA R29, R24, R4, R29 ;  /* 0x00000004181d7223 */ /* 0x000fc6000000001d */
[-C--:B------:R-:W-:Y:S01]  /*1c80*/  FFMA R27, R18, R21.reuse, R27 ;  /* 0x00000015121b7223 */ /* 0x080fe2000000001b */
[----:B------:R-:W-:-:S04]  /*1c90*/  FFMA R29, R4, R21, R29 ;  /* 0x00000015041d7223 */ /* 0x000fc8000000001d */
[----:B------:R2:W-:Y:S04]  /*1ca0*/  STG.E desc[UR6][R10.64], R27 ;  /* 0x0000001b0a007986 */ /* 0x0005e8000c101906 */
[----:B------:R2:W-:Y:S01]  /*1cb0*/  STG.E desc[UR6][R10.64+0x4], R29 ;  /* 0x0000041d0a007986 */ /* 0x0005e2000c101906 */
[----:B------:R-:W-:Y:S05]  /*1cc0*/  BRA `(.L_x_246) ;  /* 0x0000000800887947 */ /* 0x000fea0003800000 */
.L_x_236:
[C---:B------:R-:W-:Y:S01]  /*1cd0*/  FMUL R0, |R23|.reuse, 16777216 ;  /* 0x4b80000017007820 */ /* 0x040fe20000400200 */
[C---:B------:R-:W-:Y:S01]  /*1ce0*/  FSETP.GEU.AND P0, PT, |R23|.reuse, 1.175494350822287508e-38, PT ;  /* 0x008000001700780b */ /* 0x040fe20003f0e200 */
[----:B------:R-:W-:Y:S01]  /*1cf0*/  FADD R20, R23, R23 ;  /* 0x0000001717147221 */ /* 0x000fe20000000000 */
[----:B------:R-:W-:Y:S02]  /*1d00*/  HFMA2 R36, -RZ, RZ, 0, 0 ;  /* 0x00000000ff247431 */ /* 0x000fe400000001ff */
[----:B------:R-:W-:-:S04]  /*1d10*/  FSEL R0, R0, |R23|, !P0 ;  /* 0x4000001700007208 */ /* 0x000fc80004000000 */
[----:B------:R-:W0:Y:S05]  /*1d20*/  MUFU.LG2 R4, R0 ;  /* 0x0000000000047308 */ /* 0x000e2a0000000c00 */
[----:B0-----:R-:W-:Y:S01]  /*1d30*/  @!P0 FADD R4, R4, -24 ;  /* 0xc1c0000004048421 */ /* 0x001fe20000000000 */
[----:B------:R-:W-:-:S03]  /*1d40*/  FSETP.NEU.AND P0, PT, R20, R23, PT ;  /* 0x000000171400720b */ /* 0x000fc60003f0d000 */
[----:B------:R-:W-:-:S06]  /*1d50*/  FMUL R4, R4, -0.6666666865348815918 ;  /* 0xbf2aaaab04047820 */ /* 0x000fcc0000400000 */
[----:B------:R-:W0:Y:S02]  /*1d60*/  MUFU.EX2 R4, R4 ;  /* 0x0000000400047308 */ /* 0x000e240000000800 */
[----:B0-----:R-:W-:-:S04]  /*1d70*/  FMUL R9, |R23|, R4 ;  /* 0x0000000417097220 */ /* 0x001fc80000400200 */
[----:B------:R-:W-:-:S04]  /*1d80*/  FMUL R10, R4, -R9 ;  /* 0x80000009040a7220 */ /* 0x000fc80000400000 */
[----:B------:R-:W-:-:S04]  /*1d90*/  FFMA R10, R9, R10, 1 ;  /* 0x3f800000090a7423 */ /* 0x000fc8000000000a */
[----:B------:R-:W-:-:S04]  /*1da0*/  FMUL R10, R10, 0.3333333432674407959 ;  /* 0x3eaaaaab0a0a7820 */ /* 0x000fc80000400000 */
[----:B------:R-:W-:-:S06]  /*1db0*/  @P0 FFMA R20, R9, R10, R9 ;  /* 0x0000000a09140223 */ /* 0x000fcc0000000009 */
[----:B------:R-:W0:Y:S08]  /*1dc0*/  F2I.U32.TRUNC.NTZ R20, R20 ;  /* 0x0000001400147305 */ /* 0x000e30000020f000 */
[----:B0-----:R-:W0:Y:S01]  /*1dd0*/  I2F.U32.RP R0, R20 ;  /* 0x0000001400007306 */ /* 0x001e220000209000 */
[----:B------:R-:W-:-:S07]  /*1de0*/  IADD3 R9, PT, PT, RZ, -R20, RZ ;  /* 0x80000014ff097210 */ /* 0x000fce0007ffe0ff */
[----:B0-----:R-:W0:Y:S02]  /*1df0*/  MUFU.RCP R0, R0 ;  /* 0x0000000000007308 */ /* 0x001e240000001000 */
[----:B0-----:R-:W-:Y:S02]  /*1e00*/  IADD3 R37, PT, PT, R0, 0xffffffe, RZ ;  /* 0x0ffffffe00257810 */ /* 0x001fe40007ffe0ff */
[----:B------:R-:W-:-:S04]  /*1e10*/  LOP3.LUT R0, RZ, R20, RZ, 0x33, !PT ;  /* 0x00000014ff007212 */ /* 0x000fc800078e33ff */
        /* <DEDUP_REMOVED lines=10> */
[----:B------:R-:W-:Y:S01]  /*1ec0*/  IMAD R31, R20, R31, R2 ;  /* 0x0000001f141f7224 */ /* 0x000fe200078e0202 */
[----:B------:R-:W-:Y:S01]  /*1ed0*/  SHF.L.U32 R9, R12, 0x1, RZ ;  /* 0x000000010c097819 */ /* 0x000fe200000006ff */
[CC--:B------:R-:W-:Y:S01]  /*1ee0*/  IMAD R4, R20.reuse, R20.reuse, RZ ;  /* 0x0000001414047224 */ /* 0x0c0fe200078e02ff */
[----:B------:R-:W-:Y:S01]  /*1ef0*/  ISETP.GE.U32.AND P1, PT, R33, R20, PT ;  /* 0x000000142100720c */ /* 0x000fe20003f26070 */
[----:B------:R-:W-:Y:S01]  /*1f00*/  IMAD R25, R20, R10, R7 ;  /* 0x0000000a14197224 */ /* 0x000fe200078e0207 */
[-C--:B------:R-:W-:Y:S01]  /*1f10*/  ISETP.GE.U32.AND P0, PT, R31, R20.reuse, PT ;  /* 0x000000141f00720c */ /* 0x080fe20003f06070 */
[----:B------:R-:W0:Y:S03]  /*1f20*/  LDC.64 R10, c[0x0][0x398] ;  /* 0x0000e600ff0a7b82 */ /* 0x000e260000000a00 */
[----:B------:R-:W-:-:S07]  /*1f30*/  ISETP.GE.U32.AND P2, PT, R25, R20, PT ;  /* 0x000000141900720c */ /* 0x000fce0003f46070 */
[----:B------:R-:W-:Y:S02]  /*1f40*/  @P1 IMAD.IADD R33, R33, 0x1, -R20 ;  /* 0x0000000121211824 */ /* 0x000fe400078e0a14 */
[C---:B------:R-:W-:Y:S02]  /*1f50*/  @P0 IADD3 R31, PT, PT, -R20.reuse, R31, RZ ;  /* 0x0000001f141f0210 */ /* 0x040fe40007ffe1ff */
[C---:B------:R-:W-:Y:S02]  /*1f60*/  ISETP.NE.U32.AND P0, PT, R20.reuse, RZ, PT ;  /* 0x000000ff1400720c */ /* 0x040fe40003f05070 */
[----:B------:R-:W-:Y:S02]  /*1f70*/  @P2 IADD3 R25, PT, PT, -R20, R25, RZ ;  /* 0x0000001914192210 */ /* 0x000fe40007ffe1ff */
[-C--:B------:R-:W-:Y:S02]  /*1f80*/  ISETP.GE.U32.AND P1, PT, R31, R20.reuse, PT ;  /* 0x000000141f00720c */ /* 0x080fe40003f26070 */
[----:B------:R-:W-:-:S02]  /*1f90*/  ISETP.GE.U32.AND P2, PT, R33, R20, PT ;  /* 0x000000142100720c */ /* 0x000fc40003f46070 */
[----:B------:R-:W-:Y:S01]  /*1fa0*/  ISETP.GE.U32.AND P3, PT, R25, R20, PT ;  /* 0x000000141900720c */ /* 0x000fe20003f66070 */
[----:B0-----:R-:W-:-:S05]  /*1fb0*/  IMAD.WIDE.U32 R10, R9, 0x4, R10 ;  /* 0x00000004090a7825 */ /* 0x001fca00078e000a */
[----:B------:R-:W2:Y:S03]  /*1fc0*/  LDG.E R26, desc[UR6][R10.64] ;  /* 0x000000060a1a7981 */ /* 0x000ea6000c1e1900 */
[C---:B------:R-:W-:Y:S02]  /*1fd0*/  @P1 IADD3 R31, PT, PT, -R20.reuse, R31, RZ ;  /* 0x0000001f141f1210 */ /* 0x040fe40007ffe1ff */
[C---:B------:R-:W-:Y:S01]  /*1fe0*/  @P2 IADD3 R33, PT, PT, -R20.reuse, R33, RZ ;  /* 0x0000002114212210 */ /* 0x040fe20007ffe1ff */
[----:B------:R-:W3:Y:S01]  /*1ff0*/  LDG.E R37, desc[UR6][R10.64+0x4] ;  /* 0x000004060a257981 */ /* 0x000ee2000c1e1900 */
[----:B------:R-:W-:Y:S02]  /*2000*/  @P3 IADD3 R25, PT, PT, -R20, R25, RZ ;  /* 0x0000001914193210 */ /* 0x000fe40007ffe1ff */
[C---:B------:R-:W-:Y:S02]  /*2010*/  SEL R31, R0.reuse, R31, !P0 ;  /* 0x0000001f001f7207 */ /* 0x040fe40004000000 */
[----:B------:R-:W-:-:S02]  /*2020*/  SEL R33, R0, R33, !P0 ;  /* 0x0000002100217207 */ /* 0x000fc40004000000 */
[----:B------:R-:W-:-:S03]  /*2030*/  SEL R25, R0, R25, !P0 ;  /* 0x0000001900197207 */ /* 0x000fc60004000000 */
[----:B------:R-:W-:-:S04]  /*2040*/  IMAD R0, R20, R33, R31 ;  /* 0x0000002114007224 */ /* 0x000fc800078e021f */
[----:B------:R-:W-:-:S05]  /*2050*/  IMAD R0, R4, R25, R0 ;  /* 0x0000001904007224 */ /* 0x000fca00078e0200 */
[----:B------:R-:W-:-:S05]  /*2060*/  SHF.L.U32 R19, R0, 0x1, RZ ;  /* 0x0000000100137819 */ /* 0x000fca00000006ff */
[----:B------:R-:W-:-:S05]  /*2070*/  IMAD.WIDE.U32 R18, R19, 0x4, R16 ;  /* 0x0000000413127825 */ /* 0x000fca00078e0010 */
[----:B------:R-:W2:Y:S04]  /*2080*/  LDG.E.CONSTANT R29, desc[UR6][R18.64] ;  /* 0x00000006121d7981 */ /* 0x000ea8000c1e9900 */
[----:B------:R0:W3:Y:S01]  /*2090*/  LDG.E.CONSTANT R28, desc[UR6][R18.64+0x4] ;  /* 0x00000406121c7981 */ /* 0x0000e2000c1e9900 */
[----:B------:R-:W-:-:S05]  /*20a0*/  IADD3 R9, PT, PT, R2, 0x1, RZ ;  /* 0x0000000102097810 */ /* 0x000fca0007ffe0ff */
[----:B------:R-:W-:-:S05]  /*20b0*/  IMAD.HI.U32 R0, R36, R9, RZ ;  /* 0x0000000924007227 */ /* 0x000fca00078e00ff */
[----:B------:R-:W-:-:S05]  /*20c0*/  IADD3 R35, PT, PT, -R0, RZ, RZ ;  /* 0x000000ff00237210 */ /* 0x000fca0007ffe1ff */
[----:B------:R-:W-:-:S05]  /*20d0*/  IMAD R35, R20, R35, R9 ;  /* 0x0000002314237224 */ /* 0x000fca00078e0209 */
[----:B------:R-:W-:-:S13]  /*20e0*/  ISETP.GE.U32.AND P1, PT, R35, R20, PT ;  /* 0x000000142300720c */ /* 0x000fda0003f26070 */
[----:B------:R-:W-:-:S04]  /*20f0*/  @P1 IADD3 R35, PT, PT, -R20, R35, RZ ;  /* 0x0000002314231210 */ /* 0x000fc80007ffe1ff */
[-C--:B------:R-:W-:Y:S02]  /*2100*/  ISETP.GE.U32.AND P1, PT, R35, R20.reuse, PT ;  /* 0x000000142300720c */ /* 0x080fe40003f26070 */
[-C--:B------:R-:W-:Y:S01]  /*2110*/  LOP3.LUT R24, RZ, R20.reuse, RZ, 0x33, !PT ;  /* 0x00000014ff187212 */ /* 0x080fe200078e33ff */
[----:B------:R-:W-:-:S10]  /*2120*/  IMAD R21, R20, R20, RZ ;  /* 0x0000001414157224 */ /* 0x000fd400078e02ff */
[----:B------:R-:W-:-:S04]  /*2130*/  @P1 IADD3 R35, PT, PT, -R20, R35, RZ ;  /* 0x0000002314231210 */ /* 0x000fc80007ffe1ff */
[----:B------:R-:W-:Y:S01]  /*2140*/  SEL R35, R24, R35, !P0 ;  /* 0x0000002318237207 */ /* 0x000fe20004000000 */
[----:B------:R-:W-:Y:S01]  /*2150*/  FADD R22, -R8, 1 ;  /* 0x3f80000008167421 */ /* 0x000fe20000000100 */
[----:B------:R-:W-:-:S03]  /*2160*/  FADD R9, -R3, 1 ;  /* 0x3f80000003097421 */ /* 0x000fc60000000100 */
[----:B------:R-:W-:Y:S02]  /*2170*/  IMAD R4, R20, R33, R35 ;  /* 0x0000002114047224 */ /* 0x000fe400078e0223 */
[----:B------:R-:W-:Y:S01]  /*2180*/  FADD R0, -R6, 1 ;  /* 0x3f80000006007421 */ /* 0x000fe20000000100 */
[----:B------:R-:W-:Y:S01]  /*2190*/  FMUL R27, R22, R9 ;  /* 0x00000009161b7220 */ /* 0x000fe20000400000 */
[----:B0-----:R-:W-:-:S05]  /*21a0*/  IMAD R18, R21, R25, R4 ;  /* 0x0000001915127224 */ /* 0x001fca00078e0204 */
[----:B------:R-:W-:Y:S01]  /*21b0*/  SHF.L.U32 R19, R18, 0x1, RZ ;  /* 0x0000000112137819 */ /* 0x000fe200000006ff */
[----:B------:R-:W-:-:S04]  /*21c0*/  FMUL R18, R27, R0 ;  /* 0x000000001b127220 */ /* 0x000fc80000400000 */
[C---:B--2---:R-:W-:Y:S01]  /*21d0*/  FFMA R26, R18.reuse, R29, R26 ;  /* 0x0000001d121a7223 */ /* 0x044fe2000000001a */
[----:B---3--:R-:W-:Y:S01]  /*21e0*/  FFMA R28, R18, R28, R37 ;  /* 0x0000001c121c7223 */ /* 0x008fe20000000025 */
[----:B------:R-:W-:-:S05]  /*21f0*/  IMAD.WIDE.U32 R18, R19, 0x4, R16 ;  /* 0x0000000413127825 */ /* 0x000fca00078e0010 */
[----:B------:R-:W2:Y:S04]  /*2200*/  LDG.E.CONSTANT R30, desc[UR6][R18.64+0x4] ;  /* 0x00000406121e7981 */ /* 0x000ea8000c1e9900 */
[----:B------:R-:W3:Y:S01]  /*2210*/  LDG.E.CONSTANT R37, desc[UR6][R18.64] ;  /* 0x0000000612257981 */ /* 0x000ee2000c1e9900 */
[----:B------:R-:W-:-:S04]  /*2220*/  FMUL R29, R8, R9 ;  /* 0x00000009081d7220 */ /* 0x000fc80000400000 */
[----:B------:R-:W-:-:S04]  /*2230*/  FMUL R34, R0, R29 ;  /* 0x0000001d00227220 */ /* 0x000fc80000400000 */
[C---:B--2---:R-:W-:Y:S01]  /*2240*/  FFMA R30, R34.reuse, R30, R28 ;  /* 0x0000001e221e7223 */ /* 0x044fe2000000001c */
[----:B------:R-:W-:Y:S01]  /*2250*/  IADD3 R28, PT, PT, R15, 0x1, RZ ;  /* 0x000000010f1c7810 */ /* 0x000fe20007ffe0ff */
[----:B---3--:R-:W-:-:S04]  /*2260*/  FFMA R32, R34, R37, R26 ;  /* 0x0000002522207223 */ /* 0x008fc8000000001a */
[----:B------:R-:W-:-:S05]  /*2270*/  IMAD.HI.U32 R26, R36, R28, RZ ;  /* 0x0000001c241a7227 */ /* 0x000fca00078e00ff */
[----:B------:R-:W-:-:S05]  /*2280*/  IADD3 R37, PT, PT, -R26, RZ, RZ ;  /* 0x000000ff1a257210 */ /* 0x000fca0007ffe1ff */
[----:B------:R-:W-:-:S05]  /*2290*/  IMAD R37, R20, R37, R28 ;  /* 0x0000002514257224 */ /* 0x000fca00078e021c */
[----:B------:R-:W-:-:S13]  /*22a0*/  ISETP.GE.U32.AND P1, PT, R37, R20, PT ;  /* 0x000000142500720c */ /* 0x000fda0003f26070 */
[----:B------:R-:W-:-:S04]  /*22b0*/  @P1 IADD3 R37, PT, PT, -R20, R37, RZ ;  /* 0x0000002514251210 */ /* 0x000fc80007ffe1ff */
[----:B------:R-:W-:-:S13]  /*22c0*/  ISETP.GE.U32.AND P1, PT, R37, R20, PT ;  /* 0x000000142500720c */ /* 0x000fda0003f26070 */
[----:B------:R-:W-:-:S05]  /*22d0*/  @P1 IMAD.IADD R37, R37, 0x1, -R20 ;  /* 0x0000000125251824 */ /* 0x000fca00078e0a14 */
[----:B------:R-:W-:-:S05]  /*22e0*/  SEL R28, R24, R37, !P0 ;  /* 0x00000025181c7207 */ /* 0x000fca0004000000 */
[----:B------:R-:W-:-:S04]  /*22f0*/  IMAD R26, R20, R28, R31 ;  /* 0x0000001c141a7224 */ /* 0x000fc800078e021f */
[----:B------:R-:W-:-:S05]  /*2300*/  IMAD R18, R21, R25, R26 ;  /* 0x0000001915127224 */ /* 0x000fca00078e021a */
[----:B------:R-:W-:Y:S01]  /*2310*/  SHF.L.U32 R19, R18, 0x1, RZ ;  /* 0x0000000112137819 */ /* 0x000fe200000006ff */
[----:B------:R-:W-:-:S04]  /*2320*/  IMAD R34, R20, R33, R31 ;  /* 0x0000002114227224 */ /* 0x000fc800078e021f */
[----:B------:R-:W-:-:S05]  /*2330*/  IMAD.WIDE.U32 R18, R19, 0x4, R16 ;  /* 0x0000000413127825 */ /* 0x000fca00078e0010 */
[----:B------:R-:W2:Y:S01]  /*2340*/  LDG.E.CONSTANT R33, desc[UR6][R18.64] ;  /* 0x0000000612217981 */ /* 0x000ea2000c1e9900 */
[----:B------:R-:W-:-:S03]  /*2350*/  IMAD R28, R20, R28, R35 ;  /* 0x0000001c141c7224 */ /* 0x000fc600078e0223 */
[----:B------:R0:W3:Y:S01]  /*2360*/  LDG.E.CONSTANT R35, desc[UR6][R18.64+0x4] ;  /* 0x0000040612237981 */ /* 0x0000e2000c1e9900 */
[----:B------:R-:W-:-:S04]  /*2370*/  FMUL R31, R3, R22 ;  /* 0x00000016031f7220 */ /* 0x000fc80000400000 */
[----:B------:R-:W-:Y:S01]  /*2380*/  FMUL R37, R0, R31 ;  /* 0x0000001f00257220 */ /* 0x000fe20000400000 */
[----:B------:R-:W-:-:S05]  /*2390*/  IMAD R25, R21, R25, R28 ;  /* 0x0000001915197224 */ /* 0x000fca00078e021c */
[----:B------:R-:W-:-:S05]  /*23a0*/  SHF.L.U32 R25, R25, 0x1, RZ ;  /* 0x0000000119197819 */ /* 0x000fca00000006ff */
[----:B0-----:R-:W-:-:S04]  /*23b0*/  IMAD.WIDE.U32 R18, R25, 0x4, R16 ;  /* 0x0000000419127825 */ /* 0x001fc800078e0010 */
[----:B--2---:R-:W-:Y:S01]  /*23c0*/  FFMA R32, R37, R33, R32 ;  /* 0x0000002125207223 */ /* 0x004fe20000000020 */
[----:B------:R-:W-:-:S05]  /*23d0*/  IADD3 R33, PT, PT, R7, 0x1, RZ ;  /* 0x0000000107217810 */ /* 0x000fca0007ffe0ff */
[----:B------:R-:W-:-:S04]  /*23e0*/  IMAD.HI.U32 R36, R36, R33, RZ ;  /* 0x0000002124247227 */ /* 0x000fc800078e00ff */
[----:B---3--:R-:W-:Y:S02]  /*23f0*/  FFMA R30, R37, R35, R30 ;  /* 0x00000023251e7223 */ /* 0x008fe4000000001e */
[----:B------:R-:W2:Y:S01]  /*2400*/  LDG.E.CONSTANT R35, desc[UR6][R18.64+0x4] ;  /* 0x0000040612237981 */ /* 0x000ea2000c1e9900 */
[----:B------:R-:W-:-:S05]  /*2410*/  IADD3 R37, PT, PT, -R36, RZ, RZ ;  /* 0x000000ff24257210 */ /* 0x000fca0007ffe1ff */
[----:B------:R-:W-:Y:S02]  /*2420*/  IMAD R37, R20, R37, R33 ;  /* 0x0000002514257224 */ /* 0x000fe400078e0221 */
[----:B------:R0:W3:Y:S03]  /*2430*/  LDG.E.CONSTANT R33, desc[UR6][R18.64] ;  /* 0x0000000612217981 */ /* 0x0000e6000c1e9900 */
[----:B------:R-:W-:-:S13]  /*2440*/  ISETP.GE.U32.AND P1, PT, R37, R20, PT ;  /* 0x000000142500720c */ /* 0x000fda0003f26070 */
[----:B------:R-:W-:-:S04]  /*2450*/  @P1 IADD3 R37, PT, PT, -R20, R37, RZ ;  /* 0x0000002514251210 */ /* 0x000fc80007ffe1ff */
[----:B------:R-:W-:-:S13]  /*2460*/  ISETP.GE.U32.AND P1, PT, R37, R20, PT ;  /* 0x000000142500720c */ /* 0x000fda0003f26070 */
[----:B------:R-:W-:-:S04]  /*2470*/  @P1 IADD3 R37, PT, PT, -R20, R37, RZ ;  /* 0x0000002514251210 */ /* 0x000fc80007ffe1ff */
[----:B------:R-:W-:-:S05]  /*2480*/  SEL R37, R24, R37, !P0 ;  /* 0x0000002518257207 */ /* 0x000fca0004000000 */
[CC--:B------:R-:W-:Y:S02]  /*2490*/  IMAD R34, R21.reuse, R37.reuse, R34 ;  /* 0x0000002515227224 */ /* 0x0c0fe400078e0222 */
[----:B------:R-:W-:-:S03]  /*24a0*/  IMAD R20, R21, R37, R26 ;  /* 0x0000002515147224 */ /* 0x000fc600078e021a */
[----:B------:R-:W-:Y:S01]  /*24b0*/  SHF.L.U32 R25, R34, 0x1, RZ ;  /* 0x0000000122197819 */ /* 0x000fe200000006ff */
[CC--:B------:R-:W-:Y:S02]  /*24c0*/  IMAD R34, R21.reuse, R37.reuse, R4 ;  /* 0x0000002515227224 */ /* 0x0c0fe400078e0204 */
[----:B------:R-:W-:Y:S02]  /*24d0*/  IMAD R28, R21, R37, R28 ;  /* 0x00000025151c7224 */ /* 0x000fe400078e021c */
[----:B------:R-:W-:Y:S01]  /*24e0*/  FMUL R37, R8, R3 ;  /* 0x0000000308257220 */ /* 0x000fe20000400000 */
[----:B------:R-:W-:Y:S01]  /*24f0*/  IMAD.WIDE.U32 R24, R25, 0x4, R16 ;  /* 0x0000000419187825 */ /* 0x000fe200078e0010 */
[----:B0-----:R-:W-:-:S03]  /*2500*/  SHF.L.U32 R19, R34, 0x1, RZ ;  /* 0x0000000122137819 */ /* 0x001fc600000006ff */
[----:B------:R-:W-:Y:S01]  /*2510*/  FMUL R34, R0, R37 ;  /* 0x0000002500227220 */ /* 0x000fe20000400000 */
[----:B------:R-:W-:Y:S01]  /*2520*/  SHF.L.U32 R21, R20, 0x1, RZ ;  /* 0x0000000114157819 */ /* 0x000fe200000006ff */
[----:B------:R-:W4:Y:S01]  /*2530*/  LDG.E.CONSTANT R4, desc[UR6][R24.64] ;  /* 0x0000000618047981 */ /* 0x000f22000c1e9900 */
[----:B------:R-:W-:-:S03]  /*2540*/  IMAD.WIDE.U32 R18, R19, 0x4, R16 ;  /* 0x0000000413127825 */ /* 0x000fc600078e0010 */
[----:B------:R0:W5:Y:S01]  /*2550*/  LDG.E.CONSTANT R26, desc[UR6][R24.64+0x4] ;  /* 0x00000406181a7981 */ /* 0x000162000c1e9900 */
[----:B------:R-:W-:-:S05]  /*2560*/  IMAD.WIDE.U32 R20, R21, 0x4, R16 ;  /* 0x0000000415147825 */ /* 0x000fca00078e0010 */
[----:B------:R-:W5:Y:S01]  /*2570*/  LDG.E.CONSTANT R36, desc[UR6][R20.64+0x4] ;  /* 0x0000040614247981 */ /* 0x000f62000c1e9900 */
[----:B--2---:R-:W-:-:S03]  /*2580*/  FFMA R35, R35, R34, R30 ;  /* 0x0000002223237223 */ /* 0x004fc6000000001e */
[----:B------:R-:W2:Y:S01]  /*2590*/  LDG.E.CONSTANT R30, desc[UR6][R20.64] ;  /* 0x00000006141e7981 */ /* 0x000ea2000c1e9900 */
[----:B---3--:R-:W-:Y:S01]  /*25a0*/  FFMA R33, R33, R34, R32 ;  /* 0x0000002221217223 */ /* 0x008fe20000000020 */
[----:B------:R-:W-:Y:S02]  /*25b0*/  SHF.L.U32 R34, R28, 0x1, RZ ;  /* 0x000000011c227819 */ /* 0x000fe400000006ff */
[----:B------:R-:W3:Y:S04]  /*25c0*/  LDG.E.CONSTANT R32, desc[UR6][R18.64+0x4] ;  /* 0x0000040612207981 */ /* 0x000ee8000c1e9900 */
[----:B------:R1:W2:Y:S01]  /*25d0*/  LDG.E.CONSTANT R28, desc[UR6][R18.64] ;  /* 0x00000006121c7981 */ /* 0x0002a2000c1e9900 */
[----:B0-----:R-:W-:-:S05]  /*25e0*/  IMAD.WIDE.U32 R24, R34, 0x4, R16 ;  /* 0x0000000422187825 */ /* 0x001fca00078e0010 */
[----:B------:R-:W2:Y:S04]  /*25f0*/  LDG.E.CONSTANT R34, desc[UR6][R24.64] ;  /* 0x0000000618227981 */ /* 0x000ea8000c1e9900 */
[----:B------:R-:W2:Y:S01]  /*2600*/  LDG.E.CONSTANT R24, desc[UR6][R24.64+0x4] ;  /* 0x0000040618187981 */ /* 0x000ea2000c1e9900 */
[C---:B------:R-:W-:Y:S01]  /*2610*/  FMUL R27, R6.reuse, R27 ;  /* 0x0000001b061b7220 */ /* 0x040fe20000400000 */
[C---:B-1----:R-:W-:Y:S01]  /*2620*/  FMUL R18, R6.reuse, R31 ;  /* 0x0000001f06127220 */ /* 0x042fe20000400000 */
[C---:B------:R-:W-:Y:S02]  /*2630*/  FMUL R37, R6.reuse, R37 ;  /* 0x0000002506257220 */ /* 0x040fe40000400000 */
[C---:B----4-:R-:W-:Y:S01]  /*2640*/  FFMA R33, R27.reuse, R4, R33 ;  /* 0x000000041b217223 */ /* 0x050fe20000000021 */
[----:B------:R-:W-:Y:S01]  /*2650*/  FMUL R4, R6, R29 ;  /* 0x0000001d06047220 */ /* 0x000fe20000400000 */
[----:B-----5:R-:W-:-:S04]  /*2660*/  FFMA R35, R27, R26, R35 ;  /* 0x0000001a1b237223 */ /* 0x020fc80000000023 */
[C---:B---3--:R-:W-:Y:S01]  /*2670*/  FFMA R35, R4.reuse, R32, R35 ;  /* 0x0000002004237223 */ /* 0x048fe20000000023 */
[----:B--2---:R-:W-:-:S03]  /*2680*/  FFMA R33, R4, R28, R33 ;  /* 0x0000001c04217223 */ /* 0x004fc60000000021 */
[C---:B------:R-:W-:Y:S01]  /*2690*/  FFMA R35, R18.reuse, R36, R35 ;  /* 0x0000002412237223 */ /* 0x040fe20000000023 */
[----:B------:R-:W-:-:S04]  /*26a0*/  FFMA R33, R18, R30, R33 ;  /* 0x0000001e12217223 */ /* 0x000fc80000000021 */
[-C--:B------:R-:W-:Y:S01]  /*26b0*/  FFMA R33, R34, R37.reuse, R33 ;  /* 0x0000002522217223 */ /* 0x080fe20000000021 */
[----:B------:R-:W-:-:S04]  /*26c0*/  FFMA R35, R24, R37, R35 ;  /* 0x0000002518237223 */ /* 0x000fc80000000023 */
[----:B------:R0:W-:Y:S04]  /*26d0*/  STG.E desc[UR6][R10.64], R33 ;  /* 0x000000210a007986 */ /* 0x0001e8000c101906 */
[----:B------:R0:W-:Y:S02]  /*26e0*/  STG.E desc[UR6][R10.64+0x4], R35 ;  /* 0x000004230a007986 */ /* 0x0001e4000c101906 */
.L_x_246:
[----:B------:R-:W3:Y:S02]  /*26f0*/  LDCU.U8 UR4, c[0x0][0x3b4] ;  /* 0x00007680ff0477ac */ /* 0x000ee40008000000 */
[----:B---3--:R-:W-:-:S06]  /*2700*/  UPRMT UR4, UR4, 0x8880, URZ ;  /* 0x0000888004047896 */ /* 0x008fcc00080000ff */
[----:B------:R-:W-:-:S13]  /*2710*/  ISETP.NE.AND P0, PT, RZ, UR4, PT ;  /* 0x00000004ff007c0c */ /* 0x000fda000bf05270 */
[----:B------:R-:W-:Y:S05]  /*2720*/  @!P0 EXIT ;  /* 0x000000000000894d */ /* 0x000fea0003800000 */
[----:B012---:R-:W-:Y:S01]  /*2730*/  IMAD R11, R12, 0x6, RZ ;  /* 0x000000060c0b7824 */ /* 0x007fe200078e02ff */
[----:B------:R-:W-:Y:S06]  /*2740*/  BRA.U !UP0, `(.L_x_247) ;  /* 0x0000002d08907547 */ /* 0x000fec000b800000 */
[----:B------:R-:W0:Y:S02]  /*2750*/  LDCU UR4, c[0x0][0x3c0] ;  /* 0x00007800ff0477ac */ /* 0x000e240008000800 */
[----:B0-----:R-:W-:-:S09]  /*2760*/  UISETP.NE.AND UP0, UPT, UR4, URZ, UPT ;  /* 0x000000ff0400728c */ /* 0x001fd2000bf05270 */
[----:B------:R-:W-:Y:S05]  /*2770*/  BRA.U UP0, `(.L_x_248) ;  /* 0x0000002900b07547 */ /* 0x000fea000b800000 */
[----:B------:R-:W0:Y:S01]  /*2780*/  I2F.U32.RP R4, R14 ;  /* 0x0000000e00047306 */ /* 0x000e220000209000 */
[----:B------:R-:W-:Y:S02]  /*2790*/  ISETP.NE.AND P1, PT, R14, RZ, PT ;  /* 0x000000ff0e00720c */ /* 0x000fe40003f25270 */
[----:B------:R-:W-:Y:S02]  /*27a0*/  IADD3 R21, PT, PT, RZ, -R14, RZ ;  /* 0x8000000eff157210 */ /* 0x000fe40007ffe0ff */
[----:B------:R-:W-:-:S03]  /*27b0*/  IADD3 R12, PT, PT, R2, 0x1, RZ ;  /* 0x00000001020c7810 */ /* 0x000fc60007ffe0ff */
[----:B0-----:R-:W0:Y:S02]  /*27c0*/  MUFU.RCP R4, R4 ;  /* 0x0000000400047308 */ /* 0x001e240000001000 */
[----:B0-----:R-:W-:-:S06]  /*27d0*/  IADD3 R18, PT, PT, R4, 0xffffffe, RZ ;  /* 0x0ffffffe04127810 */ /* 0x001fcc0007ffe0ff */
[----:B------:R0:W1:Y:S02]  /*27e0*/  F2I.FTZ.U32.TRUNC.NTZ R19, R18 ;  /* 0x0000001200137305 */ /* 0x000064000021f000 */
[----:B0-----:R-:W-:Y:S01]  /*27f0*/  MOV R18, RZ ;  /* 0x000000ff00127202 */ /* 0x001fe20000000f00 */
[----:B-1----:R-:W-:-:S04]  /*2800*/  IMAD R21, R21, R19, RZ ;  /* 0x0000001315157224 */ /* 0x002fc800078e02ff */
[----:B------:R-:W-:-:S04]  /*2810*/  IMAD.HI.U32 R10, R19, R21, R18 ;  /* 0x00000015130a7227 */ /* 0x000fc800078e0012 */
[----:B------:R-:W-:Y:S02]  /*2820*/  HFMA2 R19, -RZ, RZ, 0, 0 ;  /* 0x00000000ff137431 */ /* 0x000fe400000001ff */
[----:B------:R-:W-:Y:S01]  /*2830*/  IMAD.MOV.U32 R21, RZ, RZ, RZ ;  /* 0x000000ffff157224 */ /* 0x000fe200078e00ff */
[----:B------:R-:W-:Y:S06]  /*2840*/  @!P1 BRA `(.L_x_249) ;  /* 0x0000000000189947 */ /* 0x000fec0003800000 */
[----:B------:R-:W-:Y:S02]  /*2850*/  ISETP.GT.U32.AND P0, PT, R13, R14, PT ;  /* 0x0000000e0d00720c */ /* 0x000fe40003f04070 */
[----:B------:R-:W-:-:S11]  /*2860*/  MOV R19, R2 ;  /* 0x0000000200137202 */ /* 0x000fd60000000f00 */
[----:B------:R-:W-:Y:S05]  /*2870*/  @P0 BRA `(.L_x_249) ;  /* 0x00000000000c0947 */ /* 0x000fea0003800000 */
[----:B------:R-:W-:-:S05]  /*2880*/  IMAD R23, R13, R13, RZ ;  /* 0x0000000d0d177224 */ /* 0x000fca00078e02ff */
[----:B------:R-:W-:-:S13]  /*2890*/  ISETP.GT.U32.AND P0, PT, R23, R14, PT ;  /* 0x0000000e1700720c */ /* 0x000fda0003f04070 */
[----:B------:R-:W-:-:S07]  /*28a0*/  @!P0 IMAD R19, R7, R23, R2 ;  /* 0x0000001707138224 */ /* 0x000fce00078e0202 */
.L_x_249:
[----:B------:R-:W-:Y:S05]  /*28b0*/  @!P1 BRA `(.L_x_250) ;  /* 0x0000000000189947 */ /* 0x000fea0003800000 */
[----:B------:R-:W-:Y:S02]  /*28c0*/  ISETP.GT.U32.AND P0, PT, R13, R14, PT ;  /* 0x0000000e0d00720c */ /* 0x000fe40003f04070 */
[----:B------:R-:W-:-:S11]  /*28d0*/  MOV R21, R12 ;  /* 0x0000000c00157202 */ /* 0x000fd60000000f00 */
[----:B------:R-:W-:Y:S05]  /*28e0*/  @P0 BRA `(.L_x_250) ;  /* 0x00000000000c0947 */ /* 0x000fea0003800000 */
[----:B------:R-:W-:-:S05]  /*28f0*/  IMAD R23, R13, R13, RZ ;  /* 0x0000000d0d177224 */ /* 0x000fca00078e02ff */
[----:B------:R-:W-:-:S13]  /*2900*/  ISETP.GT.U32.AND P0, PT, R23, R14, PT ;  /* 0x0000000e1700720c */ /* 0x000fda0003f04070 */
[----:B------:R-:W-:-:S07]  /*2910*/  @!P0 IMAD R21, R7, R23, R12 ;  /* 0x0000001707158224 */ /* 0x000fce00078e020c */
.L_x_250:
        /* <DEDUP_REMOVED lines=20> */
[----:B------:R-:W-:Y:S01]  /*2a60*/  SHF.L.U32 R21, R21, 0x1, RZ ;  /* 0x0000000115157819 */ /* 0x000fe200000006ff */
[----:B0-----:R-:W-:-:S04]  /*2a70*/  IMAD.WIDE.U32 R18, R11, 0x4, R18 ;  /* 0x000000040b127825 */ /* 0x001fc800078e0012 */
[--C-:B------:R-:W-:Y:S01]  /*2a80*/  IMAD.WIDE.U32 R24, R23, 0x4, R16.reuse ;  /* 0x0000000417187825 */ /* 0x100fe200078e0010 */
[----:B------:R0:W5:Y:S03]  /*2a90*/  LDG.E R33, desc[UR6][R18.64] ;  /* 0x0000000612217981 */ /* 0x000166000c1e1900 */
[----:B------:R-:W-:Y:S01]  /*2aa0*/  IMAD.WIDE.U32 R20, R21, 0x4, R16 ;  /* 0x0000000415147825 */ /* 0x000fe200078e0010 */
[----:B------:R0:W5:Y:S03]  /*2ab0*/  LDG.E.CONSTANT R30, desc[UR6][R24.64] ;  /* 0x00000006181e7981 */ /* 0x000166000c1e9900 */
[----:B------:R-:W-:Y:S01]  /*2ac0*/  HFMA2 R11, -RZ, RZ, 0, 0 ;  /* 0x00000000ff0b7431 */ /* 0x000fe200000001ff */
[----:B------:R0:W5:Y:S04]  /*2ad0*/  LDG.E.CONSTANT R29, desc[UR6][R20.64] ;  /* 0x00000006141d7981 */ /* 0x000168000c1e9900 */
[----:B------:R0:W5:Y:S04]  /*2ae0*/  LDG.E.CONSTANT R32, desc[UR6][R24.64+0x4] ;  /* 0x0000040618207981 */ /* 0x000168000c1e9900 */
[----:B------:R0:W5:Y:S04]  /*2af0*/  LDG.E.CONSTANT R35, desc[UR6][R20.64+0x4] ;  /* 0x0000040614237981 */ /* 0x000168000c1e9900 */
[----:B------:R0:W5:Y:S01]  /*2b00*/  LDG.E R31, desc[UR6][R18.64+0x4] ;  /* 0x00000406121f7981 */ /* 0x000162000c1e1900 */
[----:B------:R-:W-:Y:S05]  /*2b10*/  @!P1 BRA `(.L_x_251) ;  /* 0x0000000000189947 */ /* 0x000fea0003800000 */
[----:B------:R-:W-:Y:S02]  /*2b20*/  ISETP.GT.U32.AND P2, PT, R13, R14, PT ;  /* 0x0000000e0d00720c */ /* 0x000fe40003f44070 */
[----:B------:R-:W-:-:S11]  /*2b30*/  MOV R11, R2 ;  /* 0x00000002000b7202 */ /* 0x000fd60000000f00 */
[----:B------:R-:W-:Y:S05]  /*2b40*/  @P2 BRA `(.L_x_251) ;  /* 0x00000000000c2947 */ /* 0x000fea0003800000 */
[----:B0-----:R-:W-:-:S05]  /*2b50*/  IMAD R21, R13, R13, RZ ;  /* 0x0000000d0d157224 */ /* 0x001fca00078e02ff */
[----:B------:R-:W-:-:S13]  /*2b60*/  ISETP.GT.U32.AND P2, PT, R21, R14, PT ;  /* 0x0000000e1500720c */ /* 0x000fda0003f44070 */
[----:B------:R-:W-:-:S07]  /*2b70*/  @!P2 IMAD R11, R7, R21, R2 ;  /* 0x00000015070ba224 */ /* 0x000fce00078e0202 */
.L_x_251:
[----:B0-----:R-:W-:Y:S01]  /*2b80*/  IMAD.HI.U32 R20, R10, R11, RZ ;  /* 0x0000000b0a147227 */ /* 0x001fe200078e00ff */
[----:B------:R-:W-:Y:S01]  /*2b90*/  MOV R21, RZ ;  /* 0x000000ff00157202 */ /* 0x000fe20000000f00 */
[----:B------:R-:W-:Y:S06]  /*2ba0*/  @!P1 BRA `(.L_x_252) ;  /* 0x0000000000189947 */ /* 0x000fec0003800000 */
[----:B------:R-:W-:Y:S01]  /*2bb0*/  ISETP.GT.U32.AND P2, PT, R13, R14, PT ;  /* 0x0000000e0d00720c */ /* 0x000fe20003f44070 */
[----:B------:R-:W-:-:S12]  /*2bc0*/  IMAD.MOV.U32 R21, RZ, RZ, R12 ;  /* 0x000000ffff157224 */ /* 0x000fd800078e000c */
[----:B------:R-:W-:Y:S05]  /*2bd0*/  @P2 BRA `(.L_x_252) ;  /* 0x00000000000c2947 */ /* 0x000fea0003800000 */
[----:B------:R-:W-:-:S05]  /*2be0*/  IMAD R23, R13, R13, RZ ;  /* 0x0000000d0d177224 */ /* 0x000fca00078e02ff */
[----:B------:R-:W-:-:S13]  /*2bf0*/  ISETP.GT.U32.AND P2, PT, R23, R14, PT ;  /* 0x0000000e1700720c */ /* 0x000fda0003f44070 */
[----:B------:R-:W-:-:S07]  /*2c00*/  @!P2 IMAD R21, R7, R23, R12 ;  /* 0x000000170715a224 */ /* 0x000fce00078e020c */
.L_x_252:
        /* <DEDUP_REMOVED lines=20> */
[----:B------:R-:W-:-:S03]  /*2d50*/  IADD3 R11, PT, PT, R7, 0x1, RZ ;  /* 0x00000001070b7810 */ /* 0x000fc60007ffe0ff */
[----:B------:R0:W5:Y:S01]  /*2d60*/  LDG.E.CONSTANT R27, desc[UR6][R24.64] ;  /* 0x00000006181b7981 */ /* 0x000162000c1e9900 */
[----:B------:R-:W-:-:S03]  /*2d70*/  MOV R37, RZ ;  /* 0x000000ff00257202 */ /* 0x000fc60000000f00 */
        /* <DEDUP_REMOVED lines=9> */
.L_x_253:
[----:B0-----:R-:W-:Y:S01]  /*2e10*/  HFMA2 R21, -RZ, RZ, 0, 0 ;  /* 0x00000000ff157431 */ /* 0x001fe200000001ff */
[----:B------:R-:W-:Y:S06]  /*2e20*/  @!P1 BRA `(.L_x_254) ;  /* 0x0000000000189947 */ /* 0x000fec0003800000 */
[----:B------:R-:W-:Y:S02]  /*2e30*/  ISETP.GT.U32.AND P2, PT, R13, R14, PT ;  /* 0x0000000e0d00720c */ /* 0x000fe40003f44070 */
[----:B------:R-:W-:-:S11]  /*2e40*/  MOV R21, R12 ;  /* 0x0000000c00157202 */ /* 0x000fd60000000f00 */
[----:B------:R-:W-:Y:S05]  /*2e50*/  @P2 BRA `(.L_x_254) ;  /* 0x00000000000c2947 */ /* 0x000fea0003800000 */
[----:B------:R-:W-:-:S05]  /*2e60*/  IMAD R25, R13, R13, RZ ;  /* 0x0000000d0d197224 */ /* 0x000fca00078e02ff */
[----:B------:R-:W-:-:S13]  /*2e70*/  ISETP.GT.U32.AND P2, PT, R25, R14, PT ;  /* 0x0000000e1900720c */ /* 0x000fda0003f44070 */
[----:B------:R-:W-:-:S07]  /*2e80*/  @!P2 IMAD R21, R11, R25, R12 ;  /* 0x000000190b15a224 */ /* 0x000fce00078e020c */
.L_x_254:
[----:B------:R-:W-:-:S04]  /*2e90*/  IMAD.HI.U32 R20, R10, R37, RZ ;  /* 0x000000250a147227 */ /* 0x000fc800078e00ff */
[----:B-----5:R-:W-:Y:S01]  /*2ea0*/  FADD R30, R30, -R29 ;  /* 0x8000001d1e1e7221 */ /* 0x020fe20000000000 */
[----:B------:R-:W-:Y:S01]  /*2eb0*/  FMUL R22, R5, R22 ;  /* 0x0000001605167220 */ /* 0x000fe20000400000 */
[----:B------:R-:W-:Y:S01]  /*2ec0*/  FADD R32, R32, -R35 ;  /* 0x8000002320207221 */ /* 0x000fe20000000000 */
[----:B------:R-:W-:Y:S01]  /*2ed0*/  IMAD.HI.U32 R24, R10, R21, RZ ;  /* 0x000000150a187227 */ /* 0x000fe200078e00ff */
[----:B------:R-:W-:-:S03]  /*2ee0*/  IADD3 R20, PT, PT, -R20, RZ, RZ ;  /* 0x000000ff14147210 */ /* 0x000fc60007ffe1ff */
[----:B------:R-:W-:Y:S01]  /*2ef0*/  FMUL R34, R22, R0 ;  /* 0x0000000016227220 */ /* 0x000fe20000400000 */
[----:B------:R-:W-:Y:S02]  /*2f00*/  IMAD.MOV R24, RZ, RZ, -R24 ;  /* 0x000000ffff187224 */ /* 0x000fe400078e0a18 */
[----:B------:R-:W-:Y:S02]  /*2f10*/  IMAD R25, R14, R20, R37 ;  /* 0x000000140e197224 */ /* 0x000fe400078e0225 */
[----:B------:R-:W-:Y:S01]  /*2f20*/  FFMA R31, R34, R32, R31 ;  /* 0x00000020221f7223 */ /* 0x000fe2000000001f */
[----:B------:R-:W-:Y:S02]  /*2f30*/  IMAD R21, R14, R24, R21 ;  /* 0x000000180e157224 */ /* 0x000fe400078e0215 */
[----:B------:R-:W-:-:S03]  /*2f40*/  ISETP.GE.U32.AND P2, PT, R25, R14, PT ;  /* 0x0000000e1900720c */ /* 0x000fc60003f46070 */
[----:B------:R-:W-:-:S10]  /*2f50*/  ISETP.GE.U32.AND P3, PT, R21, R14, PT ;  /* 0x0000000e1500720c */ /* 0x000fd40003f66070 */
[----:B------:R-:W-:-:S03]  /*2f60*/  @P2 IADD3 R25, PT, PT, -R14, R25, RZ ;  /* 0x000000190e192210 */ /* 0x000fc60007ffe1ff */
        /* <DEDUP_REMOVED lines=11> */
[----:B------:R-:W-:Y:S01]  /*3020*/  IMAD.WIDE.U32 R24, R25, 0x4, R16 ;  /* 0x0000000419187825 */ /* 0x000fe200078e0010 */
[----:B------:R0:W5:Y:S01]  /*3030*/  LDG.E.CONSTANT R30, desc[UR6][R20.64] ;  /* 0x00000006141e7981 */ /* 0x000162000c1e9900 */
[----:B------:R-:W-:-:S03]  /*3040*/  MOV R37, RZ ;  /* 0x000000ff00257202 */ /* 0x000fc60000000f00 */
        /* <DEDUP_REMOVED lines=10> */
.L_x_255:
        /* <DEDUP_REMOVED lines=8> */
.L_x_256:
[----:B------:R-:W-:-:S04]  /*3170*/  IMAD.HI.U32 R20, R10, R37, RZ ;  /* 0x000000250a147227 */ /* 0x000fc800078e00ff */
[----:B------:R-:W-:Y:S01]  /*3180*/  FMUL R5, R5, R8 ;  /* 0x0000000805057220 */ /* 0x000fe20000400000 */
[----:B------:R-:W-:Y:S01]  /*3190*/  FADD R28, R27, -R28 ;  /* 0x8000001c1b1c7221 */ /* 0x000fe20000000000 */
        /* <DEDUP_REMOVED lines=11> */
[----:B------:R-:W-:Y:S02]  /*3250*/  @P2 IMAD.IADD R25, R25, 0x1, -R14 ;  /* 0x0000000119192824 */ /* 0x000fe400078e0a0e */
[----:B------:R-:W-:-:S03]  /*3260*/  @P3 IADD3 R21, PT, PT, -R14, R21, RZ ;  /* 0x000000150e153210 */ /* 0x000fc60007ffe1ff */
        /* <DEDUP_REMOVED lines=8> */
[----:B------:R-:W2:Y:S04]  /*32f0*/  LDG.E.CONSTANT R37, desc[UR6][R24.64] ;  /* 0x0000000618257981 */ /* 0x000ea8000c1e9900 */
[----:B------:R-:W3:Y:S01]  /*3300*/  LDG.E.CONSTANT R34, desc[UR6][R24.64+0x4] ;  /* 0x0000040618227981 */ /* 0x000ee2000c1e9900 */
[----:B------:R-:W-:Y:S01]  /*3310*/  FADD R26, R26, -R23 ;  /* 0x800000171a1a7221 */ /* 0x000fe20000000000 */
[-C--:B------:R-:W-:Y:S01]  /*3320*/  FMUL R0, R0, R5.reuse ;  /* 0x0000000500007220 */ /* 0x080fe20000400000 */
[----:B-----5:R-:W-:Y:S01]  /*3330*/  FADD R33, R33, -R30 ;  /* 0x8000001e21217221 */ /* 0x020fe20000000000 */
[----:B------:R-:W-:Y:S01]  /*3340*/  FADD R35, R35, -R32 ;  /* 0x8000002023237221 */ /* 0x000fe20000000000 */
[----:B------:R-:W-:Y:S01]  /*3350*/  MOV R23, 0x1 ;  /* 0x0000000100177802 */ /* 0x000fe20000000f00 */
[C---:B------:R-:W-:Y:S01]  /*3360*/  FFMA R29, R0.reuse, R28, R29 ;  /* 0x0000001c001d7223 */ /* 0x040fe2000000001d */
[----:B------:R-:W-:Y:S01]  /*3370*/  FFMA R26, R0, R26, R31 ;  /* 0x0000001a001a7223 */ /* 0x000fe2000000001f */
[C---:B------:R-:W-:Y:S01]  /*3380*/  FMUL R0, R6.reuse, R22 ;  /* 0x0000001606007220 */ /* 0x040fe20000400000 */
[----:B------:R-:W-:Y:S01]  /*3390*/  FMUL R6, R6, R5 ;  /* 0x0000000506067220 */ /* 0x000fe20000400000 */
[----:B------:R-:W-:-:S02]  /*33a0*/  IMAD R28, R15, 0x127409f, RZ ;  /* 0x0127409f0f1c7824 */ /* 0x000fc400078e02ff */
[C---:B------:R-:W-:Y:S01]  /*33b0*/  FFMA R29, R0.reuse, R33, R29 ;  /* 0x00000021001d7223 */ /* 0x040fe2000000001d */
[----:B------:R-:W-:Y:S01]  /*33c0*/  FFMA R26, R0, R35, R26 ;  /* 0x00000023001a7223 */ /* 0x000fe2000000001a */
[----:B------:R-:W-:Y:S01]  /*33d0*/  MOV R0, 0x4f9ffb7 ;  /* 0x04f9ffb700007802 */ /* 0x000fe20000000f00 */
[----:B--2---:R-:W-:Y:S01]  /*33e0*/  FADD R37, R37, -R8 ;  /* 0x8000000825257221 */ /* 0x004fe20000000000 */
[----:B------:R-:W-:Y:S01]  /*33f0*/  MOV R8, RZ ;  /* 0x000000ff00087202 */ /* 0x000fe20000000f00 */
[----:B---3--:R-:W-:Y:S02]  /*3400*/  FADD R27, R34, -R27 ;  /* 0x8000001b221b7221 */ /* 0x008fe40000000000 */
[C---:B------:R-:W-:Y:S02]  /*3410*/  FFMA R37, R6.reuse, R37, R29 ;  /* 0x0000002506257223 */ /* 0x040fe4000000001d */
[----:B------:R-:W-:Y:S01]  /*3420*/  FFMA R21, R6, R27, R26 ;  /* 0x0000001b06157223 */ /* 0x000fe2000000001a */
[----:B------:R-:W-:-:S02]  /*3430*/  IMAD R27, R7, R0, 0x4f9ffb7 ;  /* 0x04f9ffb7071b7424 */ /* 0x000fc400078e0200 */
        /* <DEDUP_REMOVED lines=12> */
.L_x_257:
[C---:B------:R-:W-:Y:S01]  /*3500*/  IADD3 R26, PT, PT, R28.reuse, 0x127409f, RZ ;  /* 0x0127409f1c1a7810 */ /* 0x040fe20007ffe0ff */
[----:B------:R-:W-:Y:S01]  /*3510*/  HFMA2 R20, -RZ, RZ, 0, 0 ;  /* 0x00000000ff147431 */ /* 0x000fe200000001ff */
[----:B------:R-:W-:Y:S02]  /*3520*/  ISETP.GT.U32.AND P2, PT, R23, R14, PT ;  /* 0x0000000e1700720c */ /* 0x000fe40003f44070 */
[----:B------:R-:W-:Y:S02]  /*3530*/  IADD3 R23, PT, PT, R15, 0x1, RZ ;  /* 0x000000010f177810 */ /* 0x000fe40007ffe0ff */
[-C--:B------:R-:W-:Y:S02]  /*3540*/  LOP3.LUT R29, R28, R27.reuse, RZ, 0x3c, !PT ;  /* 0x0000001b1c1d7212 */ /* 0x080fe400078e3cff */
[----:B------:R-:W-:Y:S02]  /*3550*/  LOP3.LUT R31, R26, R27, RZ, 0x3c, !PT ;  /* 0x0000001b1a1f7212 */ /* 0x000fe400078e3cff */
        /* <DEDUP_REMOVED lines=11> */
.L_x_258:
[----:B------:R-:W-:Y:S01]  /*3610*/  ISETP.GT.U32.AND P3, PT, R21, R14, PT ;  /* 0x0000000e1500720c */ /* 0x000fe20003f64070 */
[----:B------:R0:W5:Y:S01]  /*3620*/  LDG.E R32, desc[UR6][R18.64+0xc] ;  /* 0x00000c0612207981 */ /* 0x000162000c1e1900 */
[-C--:B------:R-:W-:Y:S02]  /*3630*/  LOP3.LUT R0, R31, R2.reuse, RZ, 0x3c, !PT ;  /* 0x000000021f007212 */ /* 0x080fe400078e3cff */
[----:B------:R-:W-:Y:S02]  /*3640*/  LOP3.LUT R6, R29, R2, RZ, 0x3c, !PT ;  /* 0x000000021d067212 */ /* 0x000fe400078e3cff */
[----:B------:R-:W-:Y:S02]  /*3650*/  SEL R25, R0, R20, P3 ;  /* 0x0000001400197207 */ /* 0x000fe40001800000 */
[----:B------:R-:W-:-:S03]  /*3660*/  SEL R21, R6, R8, P2 ;  /* 0x0000000806157207 */ /* 0x000fc60001000000 */
[----:B------:R-:W-:-:S04]  /*3670*/  IMAD.HI.U32 R20, R10, R25, RZ ;  /* 0x000000190a147227 */ /* 0x000fc800078e00ff */
[----:B------:R-:W-:Y:S01]  /*3680*/  IMAD.HI.U32 R8, R10, R21, RZ ;  /* 0x000000150a087227 */ /* 0x000fe200078e00ff */
[----:B------:R-:W-:-:S03]  /*3690*/  IADD3 R20, PT, PT, -R20, RZ, RZ ;  /* 0x000000ff14147210 */ /* 0x000fc60007ffe1ff */
[----:B------:R-:W-:Y:S02]  /*36a0*/  IMAD.MOV R8, RZ, RZ, -R8 ;  /* 0x000000ffff087224 */ /* 0x000fe400078e0a08 */
[C---:B------:R-:W-:Y:S02]  /*36b0*/  IMAD R25, R14.reuse, R20, R25 ;  /* 0x000000140e197224 */ /* 0x040fe400078e0219 */
[----:B------:R-:W-:Y:S02]  /*36c0*/  IMAD R21, R14, R8, R21 ;  /* 0x000000080e157224 */ /* 0x000fe400078e0215 */
[----:B------:R0:W5:Y:S01]  /*36d0*/  LDG.E R8, desc[UR6][R18.64+0x8] ;  /* 0x0000080612087981 */ /* 0x000162000c1e1900 */
[-C--:B------:R-:W-:Y:S02]  /*36e0*/  ISETP.GE.U32.AND P3, PT, R25, R14.reuse, PT ;  /* 0x0000000e1900720c */ /* 0x080fe40003f66070 */
[----:B------:R-:W-:-:S11]  /*36f0*/  ISETP.GE.U32.AND P2, PT, R21, R14, PT ;  /* 0x0000000e1500720c */ /* 0x000fd60003f46070 */
[C---:B------:R-:W-:Y:S02]  /*3700*/  @P3 IADD3 R25, PT, PT, -R14.reuse, R25, RZ ;  /* 0x000000190e193210 */ /* 0x040fe40007ffe1ff */
        /* <DEDUP_REMOVED lines=12> */
[----:B------:R-:W-:-:S03]  /*37d0*/  MOV R36, RZ ;  /* 0x000000ff00247202 */ /* 0x000fc60000000f00 */
        /* <DEDUP_REMOVED lines=13> */
[----:B------:R-:W-:-:S03]  /*38b0*/  @!P2 IMAD R37, R13, R37, RZ ;  /* 0x000000250d25a224 */ /* 0x000fc600078e02ff */
[----:B------:R-:W-:-:S07]  /*38c0*/  @!P2 IADD3 R36, PT, PT, R36, R21, RZ ;  /* 0x000000152424a210 */ /* 0x000fce0007ffe0ff */
.L_x_259:
[----:B------:R-:W-:Y:S01]  /*38d0*/  ISETP.GT.U32.AND P2, PT, R37, R14, PT ;  /* 0x0000000e2500720c */ /* 0x000fe20003f44070 */
[----:B0-----:R-:W-:Y:S01]  /*38e0*/  HFMA2 R25, -RZ, RZ, 0, 0 ;  /* 0x00000000ff197431 */ /* 0x001fe200000001ff */
[----:B------:R-:W-:Y:S01]  /*38f0*/  LOP3.LUT R29, R29, R12, RZ, 0x3c, !PT ;  /* 0x0000000c1d1d7212 */ /* 0x000fe200078e3cff */
[----:B-----5:R-:W-:-:S03]  /*3900*/  FADD R35, R30, -R35 ;  /* 0x800000231e237221 */ /* 0x020fc60000000000 */
[----:B------:R-:W-:-:S05]  /*3910*/  SEL R21, R29, R36, P2 ;  /* 0x000000241d157207 */ /* 0x000fca0001000000 */
[----:B------:R-:W-:-:S05]  /*3920*/  IMAD.HI.U32 R20, R10, R21, RZ ;  /* 0x000000150a147227 */ /* 0x000fca00078e00ff */
[----:B------:R-:W-:-:S05]  /*3930*/  IADD3 R20, PT, PT, -R20, RZ, RZ ;  /* 0x000000ff14147210 */ /* 0x000fca0007ffe1ff */
[----:B------:R-:W-:Y:S02]  /*3940*/  IMAD R21, R14, R20, R21 ;  /* 0x000000140e157224 */ /* 0x000fe400078e0215 */
[----:B------:R-:W-:Y:S01]  /*3950*/  IMAD.MOV.U32 R20, RZ, RZ, 0x1 ;  /* 0x00000001ff147424 */ /* 0x000fe200078e00ff */
        /* <DEDUP_REMOVED lines=9> */
[----:B------:R-:W-:-:S03]  /*39f0*/  @!P2 IMAD R20, R13, R20, RZ ;  /* 0x000000140d14a224 */ /* 0x000fc600078e02ff */
[----:B------:R-:W-:-:S07]  /*3a00*/  @!P2 IADD3 R25, PT, PT, R25, R24, RZ ;  /* 0x000000181919a210 */ /* 0x000fce0007ffe0ff */
.L_x_260:
[----:B------:R-:W-:Y:S01]  /*3a10*/  ISETP.GT.U32.AND P2, PT, R20, R14, PT ;  /* 0x0000000e1400720c */ /* 0x000fe20003f44070 */
[----:B------:R-:W-:Y:S01]  /*3a20*/  FADD R33, R34, -R33 ;  /* 0x8000002122217221 */ /* 0x000fe20000000000 */
[----:B------:R-:W-:Y:S01]  /*3a30*/  LOP3.LUT R30, R31, R12, RZ, 0x3c, !PT ;  /* 0x0000000c1f1e7212 */ /* 0x000fe200078e3cff */
[----:B------:R-:W-:-:S03]  /*3a40*/  FMUL R31, R22, R9 ;  /* 0x00000009161f7220 */ /* 0x000fc60000400000 */
[----:B------:R-:W-:Y:S01]  /*3a50*/  SEL R25, R30, R25, P2 ;  /* 0x000000191e197207 */ /* 0x000fe20001000000 */
[----:B------:R-:W-:Y:S01]  /*3a60*/  FFMA R35, R31, R35, R8 ;  /* 0x000000231f237223 */ /* 0x000fe20000000008 */
        /* <DEDUP_REMOVED lines=15> */
[----:B------:R-:W-:-:S04]  /*3b60*/  SEL R25, R4, R25, !P0 ;  /* 0x0000001904197207 */ /* 0x000fc80004000000 */
[----:B------:R-:W-:-:S05]  /*3b70*/  SHF.L.U32 R25, R25, 0x1, RZ ;  /* 0x0000000119197819 */ /* 0x000fca00000006ff */
[----:B------:R-:W-:-:S05]  /*3b80*/  IMAD.WIDE.U32 R24, R25, 0x4, R16 ;  /* 0x0000000419187825 */ /* 0x000fca00078e0010 */
[----:B------:R-:W2:Y:S01]  /*3b90*/  LDG.E.CONSTANT R34, desc[UR6][R24.64] ;  /* 0x0000000618227981 */ /* 0x000ea2000c1e9900 */
[----:B------:R-:W-:-:S03]  /*3ba0*/  FFMA R33, R31, R33, R32 ;  /* 0x000000211f217223 */ /* 0x000fc60000000020 */
[----:B------:R0:W5:Y:S01]  /*3bb0*/  LDG.E.CONSTANT R32, desc[UR6][R20.64+0x4] ;  /* 0x0000040614207981 */ /* 0x000162000c1e9900 */
[----:B------:R-:W-:-:S03]  /*3bc0*/  MOV R36, 0x1 ;  /* 0x0000000100247802 */ /* 0x000fc60000000f00 */
[----:B------:R0:W5:Y:S01]  /*3bd0*/  LDG.E.CONSTANT R37, desc[UR6][R24.64+0x4] ;  /* 0x0000040618257981 */ /* 0x000162000c1e9900 */
[----:B--2---:R-:W-:Y:S01]  /*3be0*/  FADD R8, R34, -R8 ;  /* 0x8000000822087221 */ /* 0x004fe20000000000 */
[----:B------:R-:W-:Y:S01]  /*3bf0*/  MOV R34, RZ ;  /* 0x000000ff00227202 */ /* 0x000fe20000000f00 */
[----:B0-----:R-:W-:Y:S06]  /*3c00*/  @!P1 BRA `(.L_x_261) ;  /* 0x0000000000289947 */ /* 0x001fec0003800000 */
        /* <DEDUP_REMOVED lines=8> */
[----:B------:R-:W-:Y:S02]  /*3c90*/  @!P2 IMAD R36, R13, R36, RZ ;  /* 0x000000240d24a224 */ /* 0x000fe400078e02ff */
[----:B------:R-:W-:-:S07]  /*3ca0*/  @!P2 IMAD.IADD R34, R34, 0x1, R21 ;  /* 0x000000012222a824 */ /* 0x000fce00078e0215 */
.L_x_261:
[----:B------:R-:W-:Y:S01]  /*3cb0*/  ISETP.GT.U32.AND P2, PT, R36, R14, PT ;  /* 0x0000000e2400720c */ /* 0x000fe20003f44070 */
[----:B------:R-:W-:-:S03]  /*3cc0*/  FMUL R24, R5, R9 ;  /* 0x0000000905187220 */ /* 0x000fc60000400000 */
[----:B------:R-:W-:Y:S01]  /*3cd0*/  SEL R21, R6, R34, P2 ;  /* 0x0000002206157207 */ /* 0x000fe20001000000 */
[----:B------:R-:W-:Y:S01]  /*3ce0*/  FFMA R35, R24, R8, R35 ;  /* 0x0000000818237223 */ /* 0x000fe20000000023 */
[----:B------:R-:W-:-:S03]  /*3cf0*/  MOV R8, 0x1 ;  /* 0x0000000100087802 */ /* 0x000fc60000000f00 */
        /* <DEDUP_REMOVED lines=15> */
.L_x_262:
[----:B------:R-:W-:-:S04]  /*3df0*/  ISETP.GT.U32.AND P2, PT, R8, R14, PT ;  /* 0x0000000e0800720c */ /* 0x000fc80003f44070 */
[----:B------:R-:W-:Y:S02]  /*3e00*/  SEL R21, R0, R21, P2 ;  /* 0x0000001500157207 */ /* 0x000fe40001000000 */
        /* <DEDUP_REMOVED lines=12> */
[----:B-----5:R-:W-:-:S04]  /*3ed0*/  FADD R32, R37, -R32 ;  /* 0x8000002025207221 */ /* 0x020fc80000000000 */
[----:B------:R-:W-:Y:S02]  /*3ee0*/  IMAD.WIDE.U32 R8, R9, 0x4, R16 ;  /* 0x0000000409087825 */ /* 0x000fe400078e0010 */
[----:B------:R-:W-:Y:S02]  /*3ef0*/  @P3 IADD3 R21, PT, PT, -R14, R21, RZ ;  /* 0x000000150e153210 */ /* 0x000fe40007ffe1ff */
[----:B------:R-:W-:Y:S01]  /*3f00*/  FFMA R33, R24, R32, R33 ;  /* 0x0000002018217223 */ /* 0x000fe20000000021 */
[----:B------:R-:W-:Y:S01]  /*3f10*/  FMUL R22, R3, R22 ;  /* 0x0000001603167220 */ /* 0x000fe20000400000 */
[----:B------:R0:W5:Y:S01]  /*3f20*/  LDG.E.CONSTANT R34, desc[UR6][R8.64] ;  /* 0x0000000608227981 */ /* 0x000162000c1e9900 */
[----:B------:R-:W-:-:S03]  /*3f30*/  SEL R21, R4, R21, !P0 ;  /* 0x0000001504157207 */ /* 0x000fc60004000000 */
[----:B------:R0:W5:Y:S01]  /*3f40*/  LDG.E.CONSTANT R32, desc[UR6][R8.64+0x4] ;  /* 0x0000040608207981 */ /* 0x000162000c1e9900 */
[----:B------:R-:W-:-:S05]  /*3f50*/  SHF.L.U32 R21, R21, 0x1, RZ ;  /* 0x0000000115157819 */ /* 0x000fca00000006ff */
[----:B------:R-:W-:-:S04]  /*3f60*/  IMAD.WIDE.U32 R20, R21, 0x4, R16 ;  /* 0x0000000415147825 */ /* 0x000fc800078e0010 */
[----:B------:R-:W-:Y:S01]  /*3f70*/  FMUL R3, R3, R5 ;  /* 0x0000000503037220 */ /* 0x000fe20000400000 */
[----:B------:R-:W-:Y:S01]  /*3f80*/  MOV R36, RZ ;  /* 0x000000ff00247202 */ /* 0x000fe20000000f00 */
[----:B------:R0:W5:Y:S01]  /*3f90*/  LDG.E.CONSTANT R25, desc[UR6][R20.64] ;  /* 0x0000000614197981 */ /* 0x000162000c1e9900 */
[----:B------:R-:W-:-:S03]  /*3fa0*/  IMAD.MOV.U32 R5, RZ, RZ, 0x1 ;  /* 0x00000001ff057424 */ /* 0x000fc600078e00ff */
        /* <DEDUP_REMOVED lines=12> */
.L_x_263:
[----:B------:R-:W-:Y:S01]  /*4070*/  ISETP.GT.U32.AND P2, PT, R5, R14, PT ;  /* 0x0000000e0500720c */ /* 0x000fe20003f44070 */
[----:B0-----:R-:W-:Y:S02]  /*4080*/  HFMA2 R9, -RZ, RZ, 0, 0 ;  /* 0x00000000ff097431 */ /* 0x001fe400000001ff */
[----:B-----5:R-:W-:Y:S01]  /*4090*/  FADD R25, R25, -R34 ;  /* 0x8000002219197221 */ /* 0x020fe20000000000 */
[----:B------:R-:W-:-:S05]  /*40a0*/  SEL R5, R29, R36, P2 ;  /* 0x000000241d057207 */ /* 0x000fca0001000000 */
        /* <DEDUP_REMOVED lines=15> */
.L_x_264:
[-C--:B------:R-:W-:Y:S01]  /*41a0*/  ISETP.GT.U32.AND P2, PT, R8, R14.reuse, PT ;  /* 0x0000000e0800720c */ /* 0x080fe20003f44070 */
[----:B------:R-:W-:Y:S01]  /*41b0*/  FFMA R34, R22, R25, R35 ;  /* 0x0000001916227223 */ /* 0x000fe20000000023 */
[----:B------:R-:W-:Y:S02]  /*41c0*/  FADD R32, R37, -R32 ;  /* 0x8000002025207221 */ /* 0x000fe40000000000 */
        /* <DEDUP_REMOVED lines=11> */
[----:B------:R-:W-:-:S05]  /*4280*/  SEL R5, R4, R5, !P0 ;  /* 0x0000000504057207 */ /* 0x000fca0004000000 */
[----:B------:R-:W-:-:S06]  /*4290*/  IMAD.SHL.U32 R5, R5, 0x2, RZ ;  /* 0x0000000205057824 */ /* 0x000fcc00078e00ff */
[----:B------:R-:W-:-:S04]  /*42a0*/  @P3 IADD3 R9, PT, PT, -R14, R9, RZ ;  /* 0x000000090e093210 */ /* 0x000fc80007ffe1ff */
[----:B------:R-:W-:-:S04]  /*42b0*/  SEL R9, R4, R9, !P0 ;  /* 0x0000000904097207 */ /* 0x000fc80004000000 */
[----:B------:R-:W-:Y:S01]  /*42c0*/  SHF.L.U32 R21, R9, 0x1, RZ ;  /* 0x0000000109157819 */ /* 0x000fe200000006ff */
[----:B------:R-:W-:-:S04]  /*42d0*/  IMAD.WIDE.U32 R8, R5, 0x4, R16 ;  /* 0x0000000405087825 */ /* 0x000fc800078e0010 */
[----:B------:R-:W-:Y:S01]  /*42e0*/  IMAD.WIDE.U32 R20, R21, 0x4, R16 ;  /* 0x0000000415147825 */ /* 0x000fe200078e0010 */
[----:B------:R-:W2:Y:S04]  /*42f0*/  LDG.E.CONSTANT R36, desc[UR6][R8.64] ;  /* 0x0000000608247981 */ /* 0x000ea8000c1e9900 */
[----:B------:R0:W3:Y:S04]  /*4300*/  LDG.E.CONSTANT R35, desc[UR6][R8.64+0x4] ;  /* 0x0000040608237981 */ /* 0x0000e8000c1e9900 */
[----:B------:R-:W2:Y:S04]  /*4310*/  LDG.E.CONSTANT R5, desc[UR6][R20.64] ;  /* 0x0000000614057981 */ /* 0x000ea8000c1e9900 */
[----:B------:R-:W3:Y:S01]  /*4320*/  LDG.E.CONSTANT R25, desc[UR6][R20.64+0x4] ;  /* 0x0000040614197981 */ /* 0x000ee2000c1e9900 */
[----:B------:R-:W-:Y:S01]  /*4330*/  FFMA R33, R22, R32, R33 ;  /* 0x0000002016217223 */ /* 0x000fe20000000021 */
[----:B0-----:R-:W-:Y:S01]  /*4340*/  MOV R9, 0x1 ;  /* 0x0000000100097802 */ /* 0x001fe20000000f00 */
[----:B--2---:R-:W-:Y:S01]  /*4350*/  FADD R5, R5, -R36 ;  /* 0x8000002405057221 */ /* 0x004fe20000000000 */
[----:B---3--:R-:W-:-:S03]  /*4360*/  FADD R32, R25, -R35 ;  /* 0x8000002319207221 */ /* 0x008fc60000000000 */
[C---:B------:R-:W-:Y:S01]  /*4370*/  FFMA R5, R3.reuse, R5, R34 ;  /* 0x0000000503057223 */ /* 0x040fe20000000022 */
[----:B------:R-:W-:Y:S01]  /*4380*/  FFMA R25, R3, R32, R33 ;  /* 0x0000002003197223 */ /* 0x000fe20000000021 */
[----:B------:R-:W-:-:S03]  /*4390*/  MOV R32, RZ ;  /* 0x000000ff00207202 */ /* 0x000fc60000000f00 */
        /* <DEDUP_REMOVED lines=12> */
.L_x_265:
[----:B------:R-:W-:Y:S01]  /*4460*/  IADD3 R27, PT, PT, R27, -0x4f9ffb7, RZ ;  /* 0xfb0600491b1b7810 */ /* 0x000fe20007ffe0ff */
[----:B0-----:R-:W-:Y:S01]  /*4470*/  HFMA2 R5, -RZ, RZ, 0, 0 ;  /* 0x00000000ff057431 */ /* 0x001fe200000001ff */
[----:B------:R-:W-:Y:S02]  /*4480*/  ISETP.GT.U32.AND P2, PT, R9, R14, PT ;  /* 0x0000000e0900720c */ /* 0x000fe40003f44070 */
[----:B------:R-:W-:Y:S02]  /*4490*/  LOP3.LUT R33, R28, R27, RZ, 0x3c, !PT ;  /* 0x0000001b1c217212 */ /* 0x000fe400078e3cff */
        /* <DEDUP_REMOVED lines=12> */
.L_x_266:
[----:B------:R-:W-:Y:S01]  /*4560*/  ISETP.GT.U32.AND P3, PT, R8, R14, PT ;  /* 0x0000000e0800720c */ /* 0x000fe20003f64070 */
[----:B------:R0:W5:Y:S01]  /*4570*/  LDG.E R28, desc[UR6][R18.64+0x14] ;  /* 0x00001406121c7981 */ /* 0x000162000c1e1900 */
[----:B------:R-:W-:Y:S02]  /*4580*/  @P2 LOP3.LUT R32, R33, R2, RZ, 0x3c, !PT ;  /* 0x0000000221202212 */ /* 0x000fe400078e3cff */
[----:B------:R-:W-:-:S03]  /*4590*/  SEL R9, R6, R5, P3 ;  /* 0x0000000506097207 */ /* 0x000fc60001800000 */
[----:B------:R-:W-:-:S04]  /*45a0*/  IMAD.HI.U32 R5, R10, R32, RZ ;  /* 0x000000200a057227 */ /* 0x000fc800078e00ff */
[----:B------:R-:W-:Y:S01]  /*45b0*/  IMAD.HI.U32 R6, R10, R9, RZ ;  /* 0x000000090a067227 */ /* 0x000fe200078e00ff */
[----:B------:R-:W-:-:S04]  /*45c0*/  IADD3 R5, PT, PT, -R5, RZ, RZ ;  /* 0x000000ff05057210 */ /* 0x000fc80007ffe1ff */
[----:B------:R-:W-:Y:S01]  /*45d0*/  IADD3 R6, PT, PT, -R6, RZ, RZ ;  /* 0x000000ff06067210 */ /* 0x000fe20007ffe1ff */
[C---:B------:R-:W-:Y:S02]  /*45e0*/  IMAD R5, R14.reuse, R5, R32 ;  /* 0x000000050e057224 */ /* 0x040fe400078e0220 */
[----:B------:R0:W5:Y:S02]  /*45f0*/  LDG.E R32, desc[UR6][R18.64+0x10] ;  /* 0x0000100612207981 */ /* 0x000164000c1e1900 */
[----:B------:R-:W-:Y:S01]  /*4600*/  IMAD R9, R14, R6, R9 ;  /* 0x000000060e097224 */ /* 0x000fe200078e0209 */
[----:B------:R-:W-:-:S04]  /*4610*/  ISETP.GE.U32.AND P2, PT, R5, R14, PT ;  /* 0x0000000e0500720c */ /* 0x000fc80003f46070 */
[----:B------:R-:W-:-:S09]  /*4620*/  ISETP.GE.U32.AND P3, PT, R9, R14, PT ;  /* 0x0000000e0900720c */ /* 0x000fd20003f66070 */
[----:B------:R-:W-:-:S04]  /*4630*/  @P2 IADD3 R5, PT, PT, -R14, R5, RZ ;  /* 0x000000050e052210 */ /* 0x000fc80007ffe1ff */
[----:B------:R-:W-:Y:S01]  /*4640*/  @P3 IMAD.IADD R9, R9, 0x1, -R14 ;  /* 0x0000000109093824 */ /* 0x000fe200078e0a0e */
[----:B------:R-:W-:-:S04]  /*4650*/  ISETP.GE.U32.AND P2, PT, R5, R14, PT ;  /* 0x0000000e0500720c */ /* 0x000fc80003f46070 */
[----:B------:R-:W-:-:S09]  /*4660*/  ISETP.GE.U32.AND P3, PT, R9, R14, PT ;  /* 0x0000000e0900720c */ /* 0x000fd20003f66070 */
[----:B------:R-:W-:-:S04]  /*4670*/  @P2 IADD3 R5, PT, PT, -R14, R5, RZ ;  /* 0x000000050e052210 */ /* 0x000fc80007ffe1ff */
        /* <DEDUP_REMOVED lines=23> */
.L_x_267:
[----:B0-----:R-:W-:Y:S01]  /*47f0*/  HFMA2 R8, -RZ, RZ, 0, 0 ;  /* 0x00000000ff087431 */ /* 0x001fe200000001ff */
[----:B------:R-:W-:Y:S02]  /*4800*/  ISETP.GT.U32.AND P2, PT, R35, R14, PT ;  /* 0x0000000e2300720c */ /* 0x000fe40003f44070 */
[----:B------:R-:W-:Y:S01]  /*4810*/  MOV R9, 0x1 ;  /* 0x0000000100097802 */ /* 0x000fe20000000f00 */
[----:B------:R-:W-:Y:S10]  /*4820*/  @!P1 BRA `(.L_x_268) ;  /* 0x0000000000249947 */ /* 0x000ff40003800000 */
        /* <DEDUP_REMOVED lines=9> */
.L_x_268:
        /* <DEDUP_REMOVED lines=11> */
[----:B------:R-:W-:-:S04]  /*4970*/  @P2 IMAD.IADD R9, R9, 0x1, -R14 ;  /* 0x0000000109092824 */ /* 0x000fc800078e0a0e */
        /* <DEDUP_REMOVED lines=27> */
.L_x_269:
        /* <DEDUP_REMOVED lines=14> */
.L_x_270:
[----:B------:R-:W-:Y:S02]  /*4c10*/  ISETP.GT.U32.AND P3, PT, R9, R14, PT ;  /* 0x0000000e0900720c */ /* 0x000fe40003f64070 */
[----:B------:R-:W-:Y:S02]  /*4c20*/  @P2 LOP3.LUT R37, R35, R2, RZ, 0x3c, !PT ;  /* 0x0000000223252212 */ /* 0x000fe400078e3cff */
[----:B------:R-:W-:-:S03]  /*4c30*/  SEL R9, R0, R8, P3 ;  /* 0x0000000800097207 */ /* 0x000fc60001800000 */
[----:B------:R-:W-:-:S04]  /*4c40*/  IMAD.HI.U32 R0, R10, R37, RZ ;  /* 0x000000250a007227 */ /* 0x000fc800078e00ff */
[----:B------:R-:W-:Y:S01]  /*4c50*/  IMAD.HI.U32 R2, R10, R9, RZ ;  /* 0x000000090a027227 */ /* 0x000fe200078e00ff */
[----:B------:R-:W-:-:S03]  /*4c60*/  IADD3 R0, PT, PT, -R0, RZ, RZ ;  /* 0x000000ff00007210 */ /* 0x000fc60007ffe1ff */
[----:B------:R-:W-:Y:S02]  /*4c70*/  IMAD.MOV R2, RZ, RZ, -R2 ;  /* 0x000000ffff027224 */ /* 0x000fe400078e0a02 */
[C---:B------:R-:W-:Y:S02]  /*4c80*/  IMAD R37, R14.reuse, R0, R37 ;  /* 0x000000000e257224 */ /* 0x040fe400078e0225 */
[----:B------:R-:W-:-:S03]  /*4c90*/  IMAD R9, R14, R2, R9 ;  /* 0x000000020e097224 */ /* 0x000fc600078e0209 */
        /* <DEDUP_REMOVED lines=14> */
[----:B------:R-:W5:Y:S01]  /*4d80*/  LDG.E.CONSTANT R0, desc[UR6][R8.64] ;  /* 0x0000000608007981 */ /* 0x000f62000c1e9900 */
[----:B------:R-:W-:-:S03]  /*4d90*/  MOV R26, RZ ;  /* 0x000000ff001a7202 */ /* 0x000fc60000000f00 */
        /* <DEDUP_REMOVED lines=14> */
.L_x_271:
[----:B------:R-:W-:Y:S01]  /*4e80*/  ISETP.GT.U32.AND P2, PT, R9, R14, PT ;  /* 0x0000000e0900720c */ /* 0x000fe20003f44070 */
[----:B------:R-:W-:Y:S01]  /*4e90*/  HFMA2 R8, -RZ, RZ, 0, 0 ;  /* 0x00000000ff087431 */ /* 0x000fe200000001ff */
[----:B------:R-:W-:Y:S02]  /*4ea0*/  MOV R7, R26 ;  /* 0x0000001a00077202 */ /* 0x000fe40000000f00 */
[----:B------:R-:W-:-:S09]  /*4eb0*/  MOV R9, 0x1 ;  /* 0x0000000100097802 */ /* 0x000fd20000000f00 */
[----:B------:R-:W-:Y:S01]  /*4ec0*/  @P2 LOP3.LUT R7, R35, R12, RZ, 0x3c, !PT ;  /* 0x0000000c23072212 */ /* 0x000fe200078e3cff */
        /* <DEDUP_REMOVED lines=10> */
.L_x_272:
        /* <DEDUP_REMOVED lines=26> */
[----:B-----5:R-:W-:Y:S01]  /*5110*/  FADD R5, R6, -R5 ;  /* 0x8000000506057221 */ /* 0x020fe20000000000 */
[----:B------:R-:W-:Y:S01]  /*5120*/  FADD R25, R34, -R25 ;  /* 0x8000001922197221 */ /* 0x000fe20000000000 */
[----:B------:R-:W-:Y:S01]  /*5130*/  FADD R15, R36, -R15 ;  /* 0x8000000f240f7221 */ /* 0x000fe20000000000 */
[----:B------:R-:W-:Y:S01]  /*5140*/  FADD R29, R33, -R29 ;  /* 0x8000001d211d7221 */ /* 0x000fe20000000000 */
[C---:B------:R-:W-:Y:S01]  /*5150*/  FFMA R5, R31.reuse, R5, R32 ;  /* 0x000000051f057223 */ /* 0x040fe20000000020 */
[----:B------:R-:W-:Y:S01]  /*5160*/  FFMA R28, R31, R25, R28 ;  /* 0x000000191f1c7223 */ /* 0x000fe2000000001c */
[----:B------:R-:W-:Y:S01]  /*5170*/  FADD R27, R27, -R0 ;  /* 0x800000001b1b7221 */ /* 0x000fe20000000000 */
[----:B------:R-:W-:Y:S01]  /*5180*/  FADD R37, R37, -R2 ;  /* 0x8000000225257221 */ /* 0x000fe20000000000 */
[C---:B------:R-:W-:Y:S01]  /*5190*/  FFMA R5, R24.reuse, R15, R5 ;  /* 0x0000000f18057223 */ /* 0x040fe20000000005 */
[----:B------:R-:W-:-:S03]  /*51a0*/  FFMA R28, R24, R29, R28 ;  /* 0x0000001d181c7223 */ /* 0x000fc6000000001c */
[C---:B------:R-:W-:Y:S01]  /*51b0*/  FFMA R0, R22.reuse, R27, R5 ;  /* 0x0000001b16007223 */ /* 0x040fe20000000005 */
[----:B------:R-:W-:Y:S01]  /*51c0*/  FFMA R37, R22, R37, R28 ;  /* 0x0000002516257223 */ /* 0x000fe2000000001c */
[----:B--2---:R-:W-:-:S04]  /*51d0*/  FADD R4, R11, -R4 ;  /* 0x800000040b047221 */ /* 0x004fc80000000000 */
[----:B------:R-:W-:Y:S01]  /*51e0*/  FFMA R5, R3, R4, R0 ;  /* 0x0000000403057223 */ /* 0x000fe20000000000 */
[----:B---3--:R-:W-:-:S04]  /*51f0*/  FADD R10, R10, -R7 ;  /* 0x800000070a0a7221 */ /* 0x008fc80000000000 */
[----:B------:R-:W-:Y:S01]  /*5200*/  FFMA R3, R3, R10, R37 ;  /* 0x0000000a03037223 */ /* 0x000fe20000000025 */
[----:B------:R-:W-:Y:S04]  /*5210*/  STG.E desc[UR6][R18.64+0x10], R5 ;  /* 0x0000100512007986 */ /* 0x000fe8000c101906 */
[----:B------:R-:W-:Y:S01]  /*5220*/  STG.E desc[UR6][R18.64+0x14], R3 ;  /* 0x0000140312007986 */ /* 0x000fe2000c101906 */
[----:B------:R-:W-:Y:S05]  /*5230*/  EXIT ;  /* 0x000000000000794d */ /* 0x000fea0003800000 */
.L_x_248:
[----:B------:R-:W0:Y:S01]  /*5240*/  LDC.64 R12, c[0x0][0x3b8] ;  /* 0x0000ee00ff0c7b82 */ /* 0x000e220000000a00 */
[----:B------:R-:W2:Y:S04]  /*5250*/  LDG.E.CONSTANT R4, desc[UR6][R16.64] ;  /* 0x0000000610047981 */ /* 0x000ea8000c1e9900 */
[----:B------:R-:W3:Y:S01]  /*5260*/  LDG.E.CONSTANT R2, desc[UR6][R16.64+0x4] ;  /* 0x0000040610027981 */ /* 0x000ee2000c1e9900 */
[----:B0-----:R-:W-:-:S05]  /*5270*/  IMAD.WIDE.U32 R10, R11, 0x4, R12 ;  /* 0x000000040b0a7825 */ /* 0x001fca00078e000c */
[----:B------:R-:W4:Y:S04]  /*5280*/  LDG.E R12, desc[UR6][R10.64] ;  /* 0x000000060a0c7981 */ /* 0x000f28000c1e1900 */
        /* <DEDUP_REMOVED lines=8> */
[----:B------:R-:W-:Y:S01]  /*5310*/  FMUL R0, R0, R14 ;  /* 0x0000000e00007220 */ /* 0x000fe20000400000 */
[C---:B------:R-:W-:Y:S01]  /*5320*/  FMUL R8, R6.reuse, R22 ;  /* 0x0000001606087220 */ /* 0x040fe20000400000 */
[----:B------:R-:W-:Y:S01]  /*5330*/  FMUL R6, R6, R14 ;  /* 0x0000000e06067220 */ /* 0x000fe20000400000 */
[----:B--2---:R-:W-:Y:S01]  /*5340*/  FADD R4, R4, -R4 ;  /* 0x8000000404047221 */ /* 0x004fe20000000000 */
[----:B---3--:R-:W-:-:S03]  /*5350*/  FADD R2, R2, -R2 ;  /* 0x8000000202027221 */ /* 0x008fc60000000000 */
[C---:B----4-:R-:W-:Y:S01]  /*5360*/  FFMA R17, R5.reuse, R4, R12 ;  /* 0x0000000405117223 */ /* 0x050fe2000000000c */
[----:B-----5:R-:W-:Y:S01]  /*5370*/  FFMA R19, R5, R2, R19 ;  /* 0x0000000205137223 */ /* 0x020fe20000000013 */
[C---:B------:R-:W-:Y:S01]  /*5380*/  FMUL R5, R9.reuse, R22 ;  /* 0x0000001609057220 */ /* 0x040fe20000400000 */
[----:B------:R-:W-:-:S03]  /*5390*/  FMUL R9, R9, R14 ;  /* 0x0000000e09097220 */ /* 0x000fc60000400000 */
[-C--:B------:R-:W-:Y:S01]  /*53a0*/  FFMA R21, R4, R5.reuse, R21 ;  /* 0x0000000504157223 */ /* 0x080fe20000000015 */
[-C--:B------:R-:W-:Y:S01]  /*53b0*/  FFMA R15, R2, R5.reuse, R15 ;  /* 0x00000005020f7223 */ /* 0x080fe2000000000f */
[CC--:B------:R-:W-:Y:S01]  /*53c0*/  FFMA R17, R4.reuse, R0.reuse, R17 ;  /* 0x0000000004117223 */ /* 0x0c0fe20000000011 */
[-C--:B------:R-:W-:Y:S01]  /*53d0*/  FFMA R13, R4, R5.reuse, R13 ;  /* 0x00000005040d7223 */ /* 0x080fe2000000000d */
[C---:B------:R-:W-:Y:S01]  /*53e0*/  FFMA R19, R2.reuse, R0, R19 ;  /* 0x0000000002137223 */ /* 0x040fe20000000013 */
[----:B------:R-:W-:Y:S01]  /*53f0*/  FFMA R7, R2, R5, R7 ;  /* 0x0000000502077223 */ /* 0x000fe20000000007 */
[C---:B------:R-:W-:Y:S01]  /*5400*/  FMUL R0, R3.reuse, R22 ;  /* 0x0000001603007220 */ /* 0x040fe20000400000 */
[-C--:B------:R-:W-:Y:S01]  /*5410*/  FFMA R21, R4, R9.reuse, R21 ;  /* 0x0000000904157223 */ /* 0x080fe20000000015 */
[-C--:B------:R-:W-:Y:S01]  /*5420*/  FFMA R15, R2, R9.reuse, R15 ;  /* 0x00000009020f7223 */ /* 0x080fe2000000000f */
[-C--:B------:R-:W-:Y:S01]  /*5430*/  FFMA R13, R4, R9.reuse, R13 ;  /* 0x00000009040d7223 */ /* 0x080fe2000000000d */
[----:B------:R-:W-:Y:S01]  /*5440*/  FFMA R7, R2, R9, R7 ;  /* 0x0000000902077223 */ /* 0x000fe20000000007 */
[-C--:B------:R-:W-:Y:S01]  /*5450*/  FFMA R17, R4, R8.reuse, R17 ;  /* 0x0000000804117223 */ /* 0x080fe20000000011 */
[----:B------:R-:W-:Y:S01]  /*5460*/  FFMA R19, R2, R8, R19 ;  /* 0x0000000802137223 */ /* 0x000fe20000000013 */
[----:B------:R-:W-:Y:S01]  /*5470*/  FMUL R3, R3, R14 ;  /* 0x0000000e03037220 */ /* 0x000fe20000400000 */
[-C--:B------:R-:W-:Y:S01]  /*5480*/  FFMA R21, R4, R0.reuse, R21 ;  /* 0x0000000004157223 */ /* 0x080fe20000000015 */
[-C--:B------:R-:W-:Y:S01]  /*5490*/  FFMA R15, R2, R0.reuse, R15 ;  /* 0x00000000020f7223 */ /* 0x080fe2000000000f */
[-C--:B------:R-:W-:Y:S01]  /*54a0*/  FFMA R13, R4, R0.reuse, R13 ;  /* 0x00000000040d7223 */ /* 0x080fe2000000000d */
[----:B------:R-:W-:Y:S01]  /*54b0*/  FFMA R7, R2, R0, R7 ;  /* 0x0000000002077223 */ /* 0x000fe20000000007 */
[-C--:B------:R-:W-:Y:S01]  /*54c0*/  FFMA R17, R4, R6.reuse, R17 ;  /* 0x0000000604117223 */ /* 0x080fe20000000011 */
[----:B------:R-:W-:Y:S01]  /*54d0*/  FFMA R19, R2, R6, R19 ;  /* 0x0000000602137223 */ /* 0x000fe20000000013 */
        /* <DEDUP_REMOVED lines=10> */
[----:B------:R-:W-:Y:S05]  /*5580*/  EXIT ;  /* 0x000000000000794d */ /* 0x000fea0003800000 */
.L_x_247:
        /* <DEDUP_REMOVED lines=27> */
[----:B------:R-:W-:-:S04]  /*5740*/  IMAD.HI.U32 R10, R30, R7, RZ ;  /* 0x000000071e0a7227 */ /* 0x000fc800078e00ff */
[----:B------:R-:W-:Y:S01]  /*5750*/  IMAD.MOV R19, RZ, RZ, -R4 ;  /* 0x000000ffff137224 */ /* 0x000fe200078e0a04 */
[----:B------:R-:W-:Y:S01]  /*5760*/  IADD3 R10, PT, PT, -R10, RZ, RZ ;  /* 0x000000ff0a0a7210 */ /* 0x000fe20007ffe1ff */
[----:B------:R-:W-:-:S04]  /*5770*/  IMAD.HI.U32 R12, R30, R13, RZ ;  /* 0x0000000d1e0c7227 */ /* 0x000fc800078e00ff */
[----:B------:R-:W-:Y:S01]  /*5780*/  IMAD R19, R32, R19, R2 ;  /* 0x0000001320137224 */ /* 0x000fe200078e0202 */
[----:B------:R-:W-:Y:S01]  /*5790*/  IADD3 R12, PT, PT, -R12, RZ, RZ ;  /* 0x000000ff0c0c7210 */ /* 0x000fe20007ffe1ff */
[C---:B------:R-:W-:Y:S01]  /*57a0*/  IMAD R21, R32.reuse, R10, R7 ;  /* 0x0000000a20157224 */ /* 0x040fe200078e0207 */
[----:B------:R-:W-:Y:S02]  /*57b0*/  IADD3 R7, PT, PT, R7, 0x1, RZ ;  /* 0x0000000107077810 */ /* 0x000fe40007ffe0ff */
[----:B------:R-:W-:Y:S01]  /*57c0*/  ISETP.GE.U32.AND P0, PT, R19, R32, PT ;  /* 0x000000201300720c */ /* 0x000fe20003f06070 */
[----:B------:R-:W-:Y:S01]  /*57d0*/  IMAD R13, R32, R12, R13 ;  /* 0x0000000c200d7224 */ /* 0x000fe200078e020d */
[----:B------:R-:W-:Y:S01]  /*57e0*/  ISETP.GE.U32.AND P1, PT, R21, R32, PT ;  /* 0x000000201500720c */ /* 0x000fe20003f26070 */
[----:B------:R-:W-:-:S03]  /*57f0*/  IMAD.HI.U32 R2, R30, R7, RZ ;  /* 0x000000071e027227 */ /* 0x000fc600078e00ff */
[----:B------:R-:W-:Y:S02]  /*5800*/  ISETP.GE.U32.AND P2, PT, R13, R32, PT ;  /* 0x000000200d00720c */ /* 0x000fe40003f46070 */
[----:B------:R-:W-:-:S05]  /*5810*/  IADD3 R2, PT, PT, -R2, RZ, RZ ;  /* 0x000000ff02027210 */ /* 0x000fca0007ffe1ff */
[C---:B------:R-:W-:Y:S01]  /*5820*/  @P0 IADD3 R19, PT, PT, -R32.reuse, R19, RZ ;  /* 0x0000001320130210 */ /* 0x040fe20007ffe1ff */
[C---:B------:R-:W-:Y:S01]  /*5830*/  IMAD R7, R32.reuse, R2, R7 ;  /* 0x0000000220077224 */ /* 0x040fe200078e0207 */
[C---:B------:R-:W-:Y:S02]  /*5840*/  @P1 IADD3 R21, PT, PT, -R32.reuse, R21, RZ ;  /* 0x0000001520151210 */ /* 0x040fe40007ffe1ff */
[-C--:B------:R-:W-:Y:S02]  /*5850*/  ISETP.GE.U32.AND P1, PT, R19, R32.reuse, PT ;  /* 0x000000201300720c */ /* 0x080fe40003f26070 */
[----:B------:R-:W-:Y:S02]  /*5860*/  @P2 IADD3 R13, PT, PT, -R32, R13, RZ ;  /* 0x0000000d200d2210 */ /* 0x000fe40007ffe1ff */
[-C--:B------:R-:W-:Y:S02]  /*5870*/  ISETP.GE.U32.AND P2, PT, R21, R32.reuse, PT ;  /* 0x000000201500720c */ /* 0x080fe40003f46070 */
[----:B------:R-:W-:-:S02]  /*5880*/  ISETP.GE.U32.AND P3, PT, R13, R32, PT ;  /* 0x000000200d00720c */ /* 0x000fc40003f66070 */
[----:B------:R-:W-:-:S05]  /*5890*/  ISETP.NE.U32.AND P0, PT, R32, RZ, PT ;  /* 0x000000ff2000720c */ /* 0x000fca0003f05070 */
[C---:B------:R-:W-:Y:S02]  /*58a0*/  @P1 IADD3 R19, PT, PT, -R32.reuse, R19, RZ ;  /* 0x0000001320131210 */ /* 0x040fe40007ffe1ff */
[----:B------:R-:W-:Y:S02]  /*58b0*/  ISETP.GE.U32.AND P1, PT, R7, R32, PT ;  /* 0x000000200700720c */ /* 0x000fe40003f26070 */
[C---:B------:R-:W-:Y:S02]  /*58c0*/  @P2 IADD3 R21, PT, PT, -R32.reuse, R21, RZ ;  /* 0x0000001520152210 */ /* 0x040fe40007ffe1ff */
[----:B------:R-:W-:Y:S02]  /*58d0*/  @P3 IADD3 R13, PT, PT, -R32, R13, RZ ;  /* 0x0000000d200d3210 */ /* 0x000fe40007ffe1ff */
[C---:B------:R-:W-:Y:S02]  /*58e0*/  SEL R14, R29.reuse, R21, !P0 ;  /* 0x000000151d0e7207 */ /* 0x040fe40004000000 */
[----:B------:R-:W-:-:S02]  /*58f0*/  SEL R24, R29, R13, !P0 ;  /* 0x0000000d1d187207 */ /* 0x000fc40004000000 */
[----:B------:R-:W-:Y:S02]  /*5900*/  SEL R2, R29, R19, !P0 ;  /* 0x000000131d027207 */ /* 0x000fe40004000000 */
[----:B------:R-:W0:Y:S01]  /*5910*/  LDC.64 R18, c[0x0][0x3b8] ;  /* 0x0000ee00ff127b82 */ /* 0x000e220000000a00 */
[----:B------:R-:W-:Y:S01]  /*5920*/  @P1 IADD3 R7, PT, PT, -R32, R7, RZ ;  /* 0x0000000720071210 */ /* 0x000fe20007ffe1ff */
[CC--:B------:R-:W-:Y:S02]  /*5930*/  IMAD R26, R23.reuse, R14.reuse, R24 ;  /* 0x0000000e171a7224 */ /* 0x0c0fe400078e0218 */
[----:B------:R-:W-:Y:S01]  /*5940*/  IMAD R14, R23, R14, R2 ;  /* 0x0000000e170e7224 */ /* 0x000fe200078e0202 */
[----:B------:R-:W-:Y:S02]  /*5950*/  ISETP.GE.U32.AND P1, PT, R7, R32, PT ;  /* 0x000000200700720c */ /* 0x000fe40003f26070 */
[----:B------:R-:W-:Y:S02]  /*5960*/  SHF.L.U32 R35, R26, 0x1, RZ ;  /* 0x000000011a237819 */ /* 0x000fe400000006ff */
[----:B------:R-:W-:-:S03]  /*5970*/  SHF.L.U32 R13, R14, 0x1, RZ ;  /* 0x000000010e0d7819 */ /* 0x000fc600000006ff */
[----:B------:R-:W-:-:S04]  /*5980*/  IMAD.WIDE.U32 R34, R35, 0x4, R16 ;  /* 0x0000000423227825 */ /* 0x000fc800078e0010 */
[----:B------:R-:W-:Y:S01]  /*5990*/  IMAD.WIDE.U32 R12, R13, 0x4, R16 ;  /* 0x000000040d0c7825 */ /* 0x000fe200078e0010 */
[----:B------:R-:W2:Y:S01]  /*59a0*/  LDG.E.CONSTANT R25, desc[UR6][R34.64] ;  /* 0x0000000622197981 */ /* 0x000ea2000c1e9900 */
[----:B------:R-:W-:-:S03]  /*59b0*/  @P1 IADD3 R7, PT, PT, -R32, R7, RZ ;  /* 0x0000000720071210 */ /* 0x000fc60007ffe1ff */
[----:B------:R-:W2:Y:S01]  /*59c0*/  LDG.E.CONSTANT R36, desc[UR6][R12.64] ;  /* 0x000000060c247981 */ /* 0x000ea2000c1e9900 */
[----:B------:R-:W-:Y:S01]  /*59d0*/  SEL R7, R29, R7, !P0 ;  /* 0x000000071d077207 */ /* 0x000fe20004000000 */
[----:B0-----:R-:W-:Y:S02]  /*59e0*/  IMAD.WIDE.U32 R18, R11, 0x4, R18 ;  /* 0x000000040b127825 */ /* 0x001fe400078e0012 */
[----:B------:R-:W3:Y:S02]  /*59f0*/  LDG.E.CONSTANT R33, desc[UR6][R12.64+0x4] ;  /* 0x000004060c217981 */ /* 0x000ee4000c1e9900 */
[CC--:B------:R-:W-:Y:S02]  /*5a00*/  IMAD R24, R23.reuse, R7.reuse, R24 ;  /* 0x0000000717187224 */ /* 0x0c0fe400078e0218 */
[----:B------:R-:W4:Y:S01]  /*5a10*/  LDG.E R28, desc[UR6][R18.64] ;  /* 0x00000006121c7981 */ /* 0x000f22000c1e1900 */
[----:B------:R-:W-:Y:S02]  /*5a20*/  IMAD R23, R23, R7, R2 ;  /* 0x0000000717177224 */ /* 0x000fe400078e0202 */
[----:B------:R-:W-:Y:S01]  /*5a30*/  SHF.L.U32 R21, R24, 0x1, RZ ;  /* 0x0000000118157819 */ /* 0x000fe200000006ff */
[----:B------:R-:W3:Y:S02]  /*5a40*/  LDG.E.CONSTANT R34, desc[UR6][R34.64+0x4] ;  /* 0x0000040622227981 */ /* 0x000ee4000c1e9900 */
[----:B------:R-:W-:-:S02]  /*5a50*/  SHF.L.U32 R11, R23, 0x1, RZ ;  /* 0x00000001170b7819 */ /* 0x000fc400000006ff */
[--C-:B------:R-:W-:Y:S01]  /*5a60*/  IMAD.WIDE.U32 R20, R21, 0x4, R16.reuse ;  /* 0x0000000415147825 */ /* 0x100fe200078e0010 */
[----:B------:R-:W5:Y:S03]  /*5a70*/  LDG.E R2, desc[UR6][R18.64+0x4] ;  /* 0x0000040612027981 */ /* 0x000f66000c1e1900 */
[----:B------:R-:W-:Y:S01]  /*5a80*/  IMAD.WIDE.U32 R10, R11, 0x4, R16 ;  /* 0x000000040b0a7825 */ /* 0x000fe200078e0010 */
[----:B------:R-:W5:Y:S04]  /*5a90*/  LDG.E.CONSTANT R12, desc[UR6][R20.64] ;  /* 0x00000006140c7981 */ /* 0x000f68000c1e9900 */
[----:B------:R-:W5:Y:S04]  /*5aa0*/  LDG.E.CONSTANT R7, desc[UR6][R10.64] ;  /* 0x000000060a077981 */ /* 0x000f68000c1e9900 */
[----:B------:R-:W5:Y:S04]  /*5ab0*/  LDG.E.CONSTANT R13, desc[UR6][R20.64+0x4] ;  /* 0x00000406140d7981 */ /* 0x000f68000c1e9900 */
[----:B------:R0:W5:Y:S01]  /*5ac0*/  LDG.E.CONSTANT R4, desc[UR6][R10.64+0x4] ;  /* 0x000004060a047981 */ /* 0x000162000c1e9900 */
[----:B------:R-:W-:-:S04]  /*5ad0*/  VIADD R27, R15, 0x1 ;  /* 0x000000010f1b7836 */ /* 0x000fc80000000000 */
        /* <DEDUP_REMOVED lines=12> */
[C---:B------:R-:W-:Y:S01]  /*5ba0*/  FMUL R22, R5.reuse, R22 ;  /* 0x0000001605167220 */ /* 0x040fe20000400000 */
[----:B------:R-:W-:-:S09]  /*5bb0*/  FMUL R8, R5, R8 ;  /* 0x0000000805087220 */ /* 0x000fd20000400000 */
[C---:B------:R-:W-:Y:S02]  /*5bc0*/  @P2 IADD3 R27, PT, PT, -R32.reuse, R27, RZ ;  /* 0x0000001b201b2210 */ /* 0x040fe40007ffe1ff */
[----:B------:R-:W-:Y:S02]  /*5bd0*/  @P1 IADD3 R15, PT, PT, -R32, R15, RZ ;  /* 0x0000000f200f1210 */ /* 0x000fe40007ffe1ff */
[C---:B------:R-:W-:Y:S02]  /*5be0*/  SEL R27, R29.reuse, R27, !P0 ;  /* 0x0000001b1d1b7207 */ /* 0x040fe40004000000 */
[----:B------:R-:W-:-:S03]  /*5bf0*/  SEL R29, R29, R15, !P0 ;  /* 0x0000000f1d1d7207 */ /* 0x000fc60004000000 */
[C-C-:B------:R-:W-:Y:S02]  /*5c00*/  IMAD R5, R32.reuse, R27, R23.reuse ;  /* 0x0000001b20057224 */ /* 0x140fe400078e0217 */
[----:B------:R-:W-:Y:S02]  /*5c10*/  IMAD R23, R32, R29, R23 ;  /* 0x0000001d20177224 */ /* 0x000fe400078e0217 */
[----:B------:R-:W-:-:S03]  /*5c20*/  FMUL R15, R0, R22 ;  /* 0x00000016000f7220 */ /* 0x000fc60000400000 */
[----:B------:R-:W-:Y:S01]  /*5c30*/  SHF.L.U32 R23, R23, 0x1, RZ ;  /* 0x0000000117177819 */ /* 0x000fe200000006ff */
[-C--:B0-----:R-:W-:Y:S01]  /*5c40*/  FMUL R10, R6, R22.reuse ;  /* 0x00000016060a7220 */ /* 0x081fe20000400000 */
[----:B------:R-:W-:Y:S01]  /*5c50*/  SHF.L.U32 R21, R5, 0x1, RZ ;  /* 0x0000000105157819 */ /* 0x000fe200000006ff */
[-C--:B------:R-:W-:Y:S01]  /*5c60*/  FMUL R11, R9, R22.reuse ;  /* 0x00000016090b7220 */ /* 0x080fe20000400000 */
[----:B------:R-:W-:Y:S01]  /*5c70*/  FMUL R5, R3, R22 ;  /* 0x0000001603057220 */ /* 0x000fe20000400000 */
[----:B------:R-:W-:-:S04]  /*5c80*/  IMAD.WIDE.U32 R22, R23, 0x4, R16 ;  /* 0x0000000417167825 */ /* 0x000fc800078e0010 */
[----:B------:R-:W-:Y:S01]  /*5c90*/  IMAD R37, R32, R27, R24 ;  /* 0x0000001b20257224 */ /* 0x000fe200078e0218 */
[----:B------:R-:W5:Y:S01]  /*5ca0*/  LDG.E.CONSTANT R31, desc[UR6][R22.64] ;  /* 0x00000006161f7981 */ /* 0x000f62000c1e9900 */
[----:B------:R-:W-:-:S03]  /*5cb0*/  IMAD.WIDE.U32 R20, R21, 0x4, R16 ;  /* 0x0000000415147825 */ /* 0x000fc600078e0010 */
[----:B------:R0:W5:Y:S01]  /*5cc0*/  LDG.E.CONSTANT R35, desc[UR6][R22.64+0x4] ;  /* 0x0000040616237981 */ /* 0x000162000c1e9900 */
[-C--:B------:R-:W-:Y:S01]  /*5cd0*/  FMUL R0, R0, R8.reuse ;  /* 0x0000000800007220 */ /* 0x080fe20000400000 */
[-C--:B------:R-:W-:Y:S01]  /*5ce0*/  FMUL R6, R6, R8.reuse ;  /* 0x0000000806067220 */ /* 0x080fe20000400000 */
[-C--:B------:R-:W-:Y:S01]  /*5cf0*/  FMUL R9, R9, R8.reuse ;  /* 0x0000000809097220 */ /* 0x080fe20000400000 */
[----:B------:R-:W-:Y:S01]  /*5d00*/  FMUL R3, R3, R8 ;  /* 0x0000000803037220 */ /* 0x000fe20000400000 */
[----:B------:R-:W5:Y:S04]  /*5d10*/  LDG.E.CONSTANT R30, desc[UR6][R20.64+0x4] ;  /* 0x00000406141e7981 */ /* 0x000f68000c1e9900 */
[----:B------:R1:W5:Y:S01]  /*5d20*/  LDG.E.CONSTANT R8, desc[UR6][R20.64] ;  /* 0x0000000614087981 */ /* 0x000362000c1e9900 */
[----:B0-----:R-:W-:-:S02]  /*5d30*/  IMAD R22, R32, R29, R14 ;  /* 0x0000001d20167224 */ /* 0x001fc400078e020e */
[----:B------:R-:W-:-:S03]  /*5d40*/  IMAD R14, R32, R27, R14 ;  /* 0x0000001b200e7224 */ /* 0x000fc600078e020e */
[----:B------:R-:W-:Y:S01]  /*5d50*/  SHF.L.U32 R22, R22, 0x1, RZ ;  /* 0x0000000116167819 */ /* 0x000fe200000006ff */
[----:B------:R-:W-:-:S05]  /*5d60*/  IMAD R27, R32, R27, R26 ;  /* 0x0000001b201b7224 */ /* 0x000fca00078e021a */
[----:B------:R-:W-:Y:S01]  /*5d70*/  SHF.L.U32 R27, R27, 0x1, RZ ;  /* 0x000000011b1b7819 */ /* 0x000fe200000006ff */
[----:B--2---:R-:W-:Y:S01]  /*5d80*/  FADD R23, R25, -R36 ;  /* 0x8000002419177221 */ /* 0x004fe20000000000 */
[----:B------:R-:W-:Y:S01]  /*5d90*/  SHF.L.U32 R25, R37, 0x1, RZ ;  /* 0x0000000125197819 */ /* 0x000fe200000006ff */
[CC--:B------:R-:W-:Y:S02]  /*5da0*/  IMAD R36, R32.reuse, R29.reuse, R24 ;  /* 0x0000001d20247224 */ /* 0x0c0fe400078e0218 */
[----:B------:R-:W-:Y:S02]  /*5db0*/  IMAD R29, R32, R29, R26 ;  /* 0x0000001d201d7224 */ /* 0x000fe400078e021a */
[----:B------:R-:W-:Y:S01]  /*5dc0*/  IMAD.WIDE.U32 R24, R25, 0x4, R16 ;  /* 0x0000000419187825 */ /* 0x000fe200078e0010 */
[----:B-1----:R-:W-:-:S03]  /*5dd0*/  SHF.L.U32 R21, R36, 0x1, RZ ;  /* 0x0000000124157819 */ /* 0x002fc600000006ff */
[----:B----4-:R-:W-:Y:S01]  /*5de0*/  FFMA R28, R23, R15, R28 ;  /* 0x0000000f171c7223 */ /* 0x010fe2000000001c */
[----:B------:R-:W2:Y:S01]  /*5df0*/  LDG.E.CONSTANT R36, desc[UR6][R24.64] ;  /* 0x0000000618247981 */ /* 0x000ea2000c1e9900 */
[----:B------:R-:W-:-:S03]  /*5e00*/  IMAD.WIDE.U32 R20, R21, 0x4, R16 ;  /* 0x0000000415147825 */ /* 0x000fc600078e0010 */
[----:B------:R0:W4:Y:S01]  /*5e10*/  LDG.E.CONSTANT R37, desc[UR6][R24.64+0x4] ;  /* 0x0000040618257981 */ /* 0x000122000c1e9900 */
[----:B---3--:R-:W-:Y:S01]  /*5e20*/  FADD R34, R34, -R33 ;  /* 0x8000002122227221 */ /* 0x008fe20000000000 */
[----:B------:R-:W-:Y:S02]  /*5e30*/  FFMA R32, R23, R0, R28 ;  /* 0x0000000017207223 */ /* 0x000fe4000000001c */
[----:B------:R-:W3:Y:S01]  /*5e40*/  LDG.E.CONSTANT R33, desc[UR6][R20.64] ;  /* 0x0000000614217981 */ /* 0x000ee2000c1e9900 */
[----:B0-----:R-:W-:-:S03]  /*5e50*/  SHF.L.U32 R25, R29, 0x1, RZ ;  /* 0x000000011d197819 */ /* 0x001fc600000006ff */
[----:B------:R0:W4:Y:S01]  /*5e60*/  LDG.E.CONSTANT R24, desc[UR6][R20.64+0x4] ;  /* 0x0000040614187981 */ /* 0x000122000c1e9900 */
[----:B------:R-:W-:-:S04]  /*5e70*/  IMAD.WIDE.U32 R22, R22, 0x4, R16 ;  /* 0x0000000416167825 */ /* 0x000fc800078e0010 */
[----:B-----5:R-:W-:Y:S01]  /*5e80*/  FADD R29, R12, -R7 ;  /* 0x800000070c1d7221 */ /* 0x020fe20000000000 */
[----:B0-----:R-:W-:-:S04]  /*5e90*/  IMAD.WIDE.U32 R20, R25, 0x4, R16 ;  /* 0x0000000419147825 */ /* 0x001fc800078e0010 */
[C---:B------:R-:W-:Y:S01]  /*5ea0*/  FFMA R25, R34.reuse, R15, R2 ;  /* 0x0000000f22197223 */ /* 0x040fe20000000002 */
[----:B------:R-:W-:Y:S01]  /*5eb0*/  FFMA R32, R29, R10, R32 ;  /* 0x0000000a1d207223 */ /* 0x000fe20000000020 */
[----:B------:R-:W5:Y:S02]  /*5ec0*/  LDG.E.CONSTANT R26, desc[UR6][R22.64] ;  /* 0x00000006161a7981 */ /* 0x000f64000c1e9900 */
[----:B------:R-:W-:Y:S01]  /*5ed0*/  FFMA R25, R34, R0, R25 ;  /* 0x0000000022197223 */ /* 0x000fe20000000019 */
[----:B------:R-:W-:Y:S01]  /*5ee0*/  FADD R34, R13, -R4 ;  /* 0x800000040d227221 */ /* 0x000fe20000000000 */
[----:B------:R-:W2:Y:S01]  /*5ef0*/  LDG.E.CONSTANT R28, desc[UR6][R22.64+0x4] ;  /* 0x00000406161c7981 */ /* 0x000ea2000c1e9900 */
[----:B------:R-:W-:Y:S01]  /*5f00*/  SHF.L.U32 R13, R14, 0x1, RZ ;  /* 0x000000010e0d7819 */ /* 0x000fe200000006ff */
[----:B------:R-:W-:Y:S02]  /*5f10*/  FFMA R15, R29, R6, R32 ;  /* 0x000000061d0f7223 */ /* 0x000fe40000000020 */
[----:B------:R-:W3:Y:S02]  /*5f20*/  LDG.E R4, desc[UR6][R18.64+0x8] ;  /* 0x0000080612047981 */ /* 0x000ee4000c1e1900 */
[----:B------:R-:W-:-:S02]  /*5f30*/  IMAD.WIDE.U32 R12, R13, 0x4, R16 ;  /* 0x000000040d0c7825 */ /* 0x000fc400078e0010 */
[----:B------:R-:W4:Y:S04]  /*5f40*/  LDG.E R32, desc[UR6][R18.64+0x10] ;  /* 0x0000100612207981 */ /* 0x000f28000c1e1900 */
[----:B------:R-:W4:Y:S04]  /*5f50*/  LDG.E R0, desc[UR6][R18.64+0xc] ;  /* 0x00000c0612007981 */ /* 0x000f28000c1e1900 */
[----:B------:R-:W4:Y:S01]  /*5f60*/  LDG.E R14, desc[UR6][R18.64+0x14] ;  /* 0x00001406120e7981 */ /* 0x000f22000c1e1900 */
[----:B------:R-:W-:-:S03]  /*5f70*/  IMAD.WIDE.U32 R16, R27, 0x4, R16 ;  /* 0x000000041b107825 */ /* 0x000fc600078e0010 */
[----:B------:R-:W4:Y:S01]  /*5f80*/  LDG.E.CONSTANT R2, desc[UR6][R20.64] ;  /* 0x0000000614027981 */ /* 0x000f22000c1e9900 */
[----:B------:R-:W-:-:S03]  /*5f90*/  FFMA R27, R34, R10, R25 ;  /* 0x0000000a221b7223 */ /* 0x000fc60000000019 */
[----:B------:R-:W4:Y:S04]  /*5fa0*/  LDG.E.CONSTANT R7, desc[UR6][R20.64+0x4] ;  /* 0x0000040614077981 */ /* 0x000f28000c1e9900 */
[----:B------:R-:W4:Y:S04]  /*5fb0*/  LDG.E.CONSTANT R25, desc[UR6][R12.64+0x4] ;  /* 0x000004060c197981 */ /* 0x000f28000c1e9900 */
[----:B------:R-:W4:Y:S04]  /*5fc0*/  LDG.E.CONSTANT R23, desc[UR6][R16.64] ;  /* 0x0000000610177981 */ /* 0x000f28000c1e9900 */
[----:B------:R0:W4:Y:S04]  /*5fd0*/  LDG.E.CONSTANT R21, desc[UR6][R12.64] ;  /* 0x000000060c157981 */ /* 0x000128000c1e9900 */
[----:B------:R-:W4:Y:S01]  /*5fe0*/  LDG.E.CONSTANT R10, desc[UR6][R16.64+0x4] ;  /* 0x00000406100a7981 */ /* 0x000f22000c1e9900 */
[----:B------:R-:W-:-:S03]  /*5ff0*/  FFMA R27, R34, R6, R27 ;  /* 0x00000006221b7223 */ /* 0x000fc6000000001b */
[----:B------:R-:W-:Y:S04]  /*6000*/  STG.E desc[UR6][R18.64], R15 ;  /* 0x0000000f12007986 */ /* 0x000fe8000c101906 */
[----:B------:R-:W-:Y:S01]  /*6010*/  STG.E desc[UR6][R18.64+0x4], R27 ;  /* 0x0000041b12007986 */ /* 0x000fe2000c101906 */
[----:B------:R-:W-:Y:S01]  /*6020*/  FADD R29, R30, -R35 ;  /* 0x800000231e1d7221 */ /* 0x000fe20000000000 */
[----:B-----5:R-:W-:Y:S01]  /*6030*/  FADD R26, R31, -R26 ;  /* 0x8000001a1f1a7221 */ /* 0x020fe20000000000 */
[----:B------:R-:W-:Y:S01]  /*6040*/  FADD R31, R8, -R31 ;  /* 0x8000001f081f7221 */ /* 0x000fe20000000000 */
[----:B--2---:R-:W-:-:S03]  /*6050*/  FADD R28, R35, -R28 ;  /* 0x8000001c231c7221 */ /* 0x004fc60000000000 */
[-C--:B---3--:R-:W-:Y:S01]  /*6060*/  FFMA R35, R31, R11.reuse, R4 ;  /* 0x0000000b1f237223 */ /* 0x088fe20000000004 */
[-C--:B----4-:R-:W-:Y:S01]  /*6070*/  FFMA R26, R26, R11.reuse, R32 ;  /* 0x0000000b1a1a7223 */ /* 0x090fe20000000020 */
[-C--:B0-----:R-:W-:Y:S01]  /*6080*/  FFMA R13, R29, R11.reuse, R0 ;  /* 0x0000000b1d0d7223 */ /* 0x081fe20000000000 */
[----:B------:R-:W-:Y:S01]  /*6090*/  FADD R0, R37, -R24 ;  /* 0x8000001825007221 */ /* 0x000fe20000000000 */
[----:B------:R-:W-:Y:S01]  /*60a0*/  FFMA R14, R28, R11, R14 ;  /* 0x0000000b1c0e7223 */ /* 0x000fe2000000000e */
[----:B------:R-:W-:Y:S01]  /*60b0*/  FADD R11, R33, -R2 ;  /* 0x80000002210b7221 */ /* 0x000fe20000000000 */
[----:B------:R-:W-:Y:S01]  /*60c0*/  FADD R2, R36, -R33 ;  /* 0x8000002124027221 */ /* 0x000fe20000000000 */
[----:B------:R-:W-:Y:S02]  /*60d0*/  FADD R7, R24, -R7 ;  /* 0x8000000718077221 */ /* 0x000fe40000000000 */
[-C--:B------:R-:W-:Y:S01]  /*60e0*/  FFMA R26, R11, R9.reuse, R26 ;  /* 0x000000090b1a7223 */ /* 0x080fe2000000001a */
[-C--:B------:R-:W-:Y:S01]  /*60f0*/  FFMA R4, R2, R9.reuse, R35 ;  /* 0x0000000902047223 */ /* 0x080fe20000000023 */
[-C--:B------:R-:W-:Y:S01]  /*6100*/  FFMA R6, R0, R9.reuse, R13 ;  /* 0x0000000900067223 */ /* 0x080fe2000000000d */
[----:B------:R-:W-:Y:S01]  /*6110*/  FFMA R14, R7, R9, R14 ;  /* 0x00000009070e7223 */ /* 0x000fe2000000000e */
[----:B------:R-:W-:Y:S01]  /*6120*/  FADD R25, R30, -R25 ;  /* 0x800000191e197221 */ /* 0x000fe20000000000 */
[-C--:B------:R-:W-:Y:S01]  /*6130*/  FFMA R31, R31, R5.reuse, R4 ;  /* 0x000000051f1f7223 */ /* 0x080fe20000000004 */
[-C--:B------:R-:W-:Y:S01]  /*6140*/  FFMA R29, R29, R5.reuse, R6 ;  /* 0x000000051d1d7223 */ /* 0x080fe20000000006 */
[----:B------:R-:W-:Y:S01]  /*6150*/  FADD R23, R36, -R23 ;  /* 0x8000001724177221 */ /* 0x000fe20000000000 */
[----:B------:R-:W-:Y:S01]  /*6160*/  FADD R21, R8, -R21 ;  /* 0x8000001508157221 */ /* 0x000fe20000000000 */
[----:B------:R-:W-:-:S03]  /*6170*/  FFMA R14, R25, R5, R14 ;  /* 0x00000005190e7223 */ /* 0x000fc6000000000e */
[----:B------:R-:W-:Y:S01]  /*6180*/  FFMA R26, R21, R5, R26 ;  /* 0x00000005151a7223 */ /* 0x000fe2000000001a */
[----:B------:R-:W-:Y:S01]  /*6190*/  FADD R37, R37, -R10 ;  /* 0x8000000a25257221 */ /* 0x000fe20000000000 */
[-C--:B------:R-:W-:Y:S01]  /*61a0*/  FFMA R31, R2, R3.reuse, R31 ;  /* 0x00000003021f7223 */ /* 0x080fe2000000001f */
[-C--:B------:R-:W-:Y:S01]  /*61b0*/  FFMA R29, R0, R3.reuse, R29 ;  /* 0x00000003001d7223 */ /* 0x080fe2000000001d */
[-C--:B------:R-:W-:Y:S01]  /*61c0*/  FFMA R23, R23, R3.reuse, R26 ;  /* 0x0000000317177223 */ /* 0x080fe2000000001a */
[----:B------:R-:W-:Y:S02]  /*61d0*/  FFMA R37, R37, R3, R14 ;  /* 0x0000000325257223 */ /* 0x000fe4000000000e */
[----:B------:R-:W-:Y:S04]  /*61e0*/  STG.E desc[UR6][R18.64+0x8], R31 ;  /* 0x0000081f12007986 */ /* 0x000fe8000c101906 */
[----:B------:R-:W-:Y:S04]  /*61f0*/  STG.E desc[UR6][R18.64+0xc], R29 ;  /* 0x00000c1d12007986 */ /* 0x000fe8000c101906 */
[----:B------:R-:W-:Y:S04]  /*6200*/  STG.E desc[UR6][R18.64+0x10], R23 ;  /* 0x0000101712007986 */ /* 0x000fe8000c101906 */
[----:B------:R-:W-:Y:S01]  /*6210*/  STG.E desc[UR6][R18.64+0x14], R37 ;  /* 0x0000142512007986 */ /* 0x000fe2000c101906 */
[----:B------:R-:W-:Y:S05]  /*6220*/  EXIT ;  /* 0x000000000000794d */ /* 0x000fea0003800000 */
.L_x_273:
        /* <DEDUP_REMOVED lines=13> */
.L_x_371:


//--------------------- .text._Z11kernel_gridILj3ELj1EEvPKfS1_PKiPffjjjjbS4_j --------------------------
	.section	.text._Z11kernel_gridILj3ELj1EEvPKfS1_PKiPffjjjjbS4_j,"ax",@progbits
	.align	128
        .global         _Z11kernel_gridILj3ELj1EEvPKfS1_PKiPffjjjjbS4_j
        .type           _Z11kernel_gridILj3ELj1EEvPKfS1_PKiPffjjjjbS4_j,@function
        .size           _Z11kernel_gridILj3ELj1EEvPKfS1_PKiPffjjjjbS4_j,(.L_x_372 - _Z11kernel_gridILj3ELj1EEvPKfS1_PKiPffjjjjbS4_j)
        .other          _Z11kernel_gridILj3ELj1EEvPKfS1_PKiPffjjjjbS4_j,@"STO_CUDA_ENTRY STV_DEFAULT"
_Z11kernel_gridILj3ELj1EEvPKfS1_PKiPffjjjjbS4_j:
.text._Z11kernel_gridILj3ELj1EEvPKfS1_PKiPffjjjjbS4_j:
        /* <DEDUP_REMOVED lines=13> */
[----:B------:R-:W4:Y:S07]  /*00d0*/  S2R R12, SR_CTAID.Z ;  /* 0x00000000000c7919 */ /* 0x000f2e0000002700 */
[----:B------:R-:W5:Y:S01]  /*00e0*/  LDC.64 R16, c[0x0][0x388] ;  /* 0x0000e200ff107b82 */ /* 0x000f620000000a00 */
[----:B-1----:R-:W-:-:S04]  /*00f0*/  IMAD.WIDE.U32 R4, R29, 0x4, R8 ;  /* 0x000000041d047825 */ /* 0x002fc800078e0008 */
[----:B0-----:R-:W-:Y:S02]  /*0100*/  IMAD.WIDE.U32 R8, R2, 0x4, R8 ;  /* 0x0000000402087825 */ /* 0x001fe400078e0008 */
[----:B--2---:R0:W2:Y:S04]  /*0110*/  LDG.E.CONSTANT R5, desc[UR6][R4.64] ;  /* 0x0000000604057981 */ /* 0x0040a8000c1e9900 */
[----:B------:R-:W2:Y:S04]  /*0120*/  LDG.E.CONSTANT R30, desc[UR6][R8.64] ;  /* 0x00000006081e7981 */ /* 0x000ea8000c1e9900 */
[----:B------:R1:W5:Y:S01]  /*0130*/  LDG.E.CONSTANT R7, desc[UR6][R8.64+0x4] ;  /* 0x0000040608077981 */ /* 0x000362000c1e9900 */
[C---:B---3--:R-:W-:Y:S01]  /*0140*/  FMUL R11, |R0|.reuse, 16777216 ;  /* 0x4b800000000b7820 */ /* 0x048fe20000400200 */
[----:B------:R-:W-:Y:S01]  /*0150*/  FSETP.GEU.AND P0, PT, |R0|, 1.175494350822287508e-38, PT ;  /* 0x008000000000780b */ /* 0x000fe20003f0e200 */
[----:B----4-:R-:W-:-:S03]  /*0160*/  IMAD R3, R12, UR5, R3 ;  /* 0x000000050c037c24 */ /* 0x010fc6000f8e0203 */
[----:B------:R-:W-:Y:S01]  /*0170*/  FSEL R11, R11, |R0|, !P0 ;  /* 0x400000000b0b7208 */ /* 0x000fe20004000000 */
[----:B------:R-:W-:Y:S01]  /*0180*/  IMAD R29, R3, R29, R2 ;  /* 0x0000001d031d7224 */ /* 0x000fe200078e0202 */
[----:B0-----:R-:W-:Y:S02]  /*0190*/  FSEL R4, RZ, -24, P0 ;  /* 0xc1c00000ff047808 */ /* 0x001fe40000000000 */
[----:B------:R-:W-:-:S04]  /*01a0*/  IADD3 R6, PT, PT, R11, -0x3f3504f3, RZ ;  /* 0xc0cafb0d0b067810 */ /* 0x000fc80007ffe0ff */
[----:B------:R-:W-:-:S04]  /*01b0*/  LOP3.LUT R6, R6, 0xff800000, RZ, 0xc0, !PT ;  /* 0xff80000006067812 */ /* 0x000fc800078ec0ff */
[-C--:B------:R-:W-:Y:S02]  /*01c0*/  IADD3 R11, PT, PT, R11, -R6.reuse, RZ ;  /* 0x800000060b0b7210 */ /* 0x080fe40007ffe0ff */
[----:B-1----:R-:W-:-:S03]  /*01d0*/  I2FP.F32.S32 R9, R6 ;  /* 0x0000000600097245 */ /* 0x002fc60000201400 */
        /* <DEDUP_REMOVED lines=36> */
[----:B------:R1:W-:Y:S01]  /*0420*/  F2I.NTZ R10, R8 ;  /* 0x00000008000a7305 */ /* 0x0003e20000203100 */
[----:B0-----:R-:W-:Y:S01]  /*0430*/  FADD R11, R8, -R13 ;  /* 0x8000000d080b7221 */ /* 0x001fe20000000000 */
[----:B------:R-:W-:-:S06]  /*0440*/  FSETP.GT.AND P0, PT, R13, RZ, PT ;  /* 0x000000ff0d00720b */ /* 0x000fcc0003f04000 */
[----:B------:R-:W0:Y:S01]  /*0450*/  FRND.TRUNC R4, R4 ;  /* 0x0000000400047307 */ /* 0x000e22000020d000 */
[----:B-1----:R-:W-:Y:S02]  /*0460*/  HFMA2 R8, -RZ, RZ, 1.875, 0 ;  /* 0x3f800000ff087431 */ /* 0x002fe400000001ff */
[----:B------:R-:W-:Y:S01]  /*0470*/  FADD R6, R6, R11 ;  /* 0x0000000b06067221 */ /* 0x000fe20000000000 */
[----:B------:R-:W-:Y:S02]  /*0480*/  SEL R13, RZ, 0x83000000, P0 ;  /* 0x83000000ff0d7807 */ /* 0x000fe40000000000 */
[----:B------:R-:W-:Y:S01]  /*0490*/  FSETP.NEU.AND P0, PT, R0, 1, PT ;  /* 0x3f8000000000780b */ /* 0x000fe20003f0d000 */
[----:B------:R-:W-:-:S03]  /*04a0*/  FFMA R11, R6, R15, 0.0013391353422775864601 ;  /* 0x3aaf85ed060b7423 */ /* 0x000fc6000000000f */
[----:B------:R-:W-:Y:S01]  /*04b0*/  ISETP.EQ.OR P0, PT, R2, RZ, !P0 ;  /* 0x000000ff0200720c */ /* 0x000fe20004702670 */
[----:B------:R-:W-:-:S04]  /*04c0*/  FFMA R11, R6, R11, 0.0096188392490148544312 ;  /* 0x3c1d9856060b7423 */ /* 0x000fc8000000000b */
[----:B------:R-:W-:Y:S01]  /*04d0*/  FFMA R11, R6, R11, 0.055503588169813156128 ;  /* 0x3d6357bb060b7423 */ /* 0x000fe2000000000b */
[----:B0-----:R-:W-:-:S03]  /*04e0*/  FADD R4, R4, R4 ;  /* 0x0000000404047221 */ /* 0x001fc60000000000 */
[----:B------:R-:W-:-:S04]  /*04f0*/  FFMA R11, R6, R11, 0.24022644758224487305 ;  /* 0x3e75fdec060b7423 */ /* 0x000fc8000000000b */
[----:B------:R-:W-:-:S04]  /*0500*/  FFMA R11, R6, R11, 0.69314718246459960938 ;  /* 0x3f317218060b7423 */ /* 0x000fc8000000000b */
[----:B------:R-:W-:Y:S01]  /*0510*/  FFMA R11, R6, R11, 1 ;  /* 0x3f800000060b7423 */ /* 0x000fe2000000000b */
[----:B------:R-:W-:Y:S02]  /*0520*/  IADD3 R6, PT, PT, R13, 0x7f000000, RZ ;  /* 0x7f0000000d067810 */ /* 0x000fe40007ffe0ff */
[----:B------:R-:W-:-:S03]  /*0530*/  LEA R13, R10, -R13, 0x17 ;  /* 0x8000000d0a0d7211 */ /* 0x000fc600078eb8ff */
[----:B------:R-:W-:-:S04]  /*0540*/  FMUL R6, R11, R6 ;  /* 0x000000060b067220 */ /* 0x000fc80000400000 */
[----:B------:R-:W-:Y:S01]  /*0550*/  FMUL R6, R6, R13 ;  /* 0x0000000d06067220 */ /* 0x000fe20000400000 */
[----:B------:R-:W-:Y:S01]  /*0560*/  @P1 FSEL R6, RZ, +INF , !P2 ;  /* 0x7f800000ff061808 */ /* 0x000fe20005000000 */
[----:B--2---:R-:W-:Y:S01]  /*0570*/  IMAD R5, R5, R12, R30 ;  /* 0x0000000c05057224 */ /* 0x004fe200078e021e */
[----:B-----5:R-:W-:-:S03]  /*0580*/  IADD3 R30, PT, PT, -R30, R7, RZ ;  /* 0x000000071e1e7210 */ /* 0x020fc60007ffe1ff */
        /* <DEDUP_REMOVED lines=21> */
.L_x_274:
[----:B------:R-:W0:Y:S01]  /*06e0*/  LDC.64 R6, c[0x0][0x380] ;  /* 0x0000e000ff067b82 */ /* 0x000e220000000a00 */
[----:B------:R-:W-:Y:S01]  /*06f0*/  IMAD R3, R3, 0x3, RZ ;  /* 0x0000000303037824 */ /* 0x000fe200078e02ff */
[----:B------:R-:W1:Y:S01]  /*0700*/  LDCU UR4, c[0x0][0x3b0] ;  /* 0x00007600ff0477ac */ /* 0x000e620008000800 */
[----:B------:R-:W2:Y:S02]  /*0710*/  LDCU UR5, c[0x0][0x3c0] ;  /* 0x00007800ff0577ac */ /* 0x000ea40008000800 */
[----:B0-----:R-:W-:-:S03]  /*0720*/  IMAD.WIDE.U32 R6, R3, 0x4, R6 ;  /* 0x0000000403067825 */ /* 0x001fc600078e0006 */
[----:B------:R-:W0:Y:S02]  /*0730*/  LDC.64 R2, c[0x0][0x398] ;  /* 0x0000e600ff027b82 */ /* 0x000e240000000a00 */
[----:B------:R-:W3:Y:S04]  /*0740*/  LDG.E.CONSTANT R11, desc[UR6][R6.64] ;  /* 0x00000006060b7981 */ /* 0x000ee8000c1e9900 */
[----:B------:R-:W4:Y:S04]  /*0750*/  LDG.E.CONSTANT R13, desc[UR6][R6.64+0x4] ;  /* 0x00000406060d7981 */ /* 0x000f28000c1e9900 */
[----:B------:R-:W4:Y:S01]  /*0760*/  LDG.E.CONSTANT R15, desc[UR6][R6.64+0x8] ;  /* 0x00000806060f7981 */ /* 0x000f22000c1e9900 */
[----:B0-----:R-:W-:-:S05]  /*0770*/  IMAD.WIDE.U32 R2, R29, 0x4, R2 ;  /* 0x000000041d027825 */ /* 0x001fca00078e0002 */
[----:B------:R0:W5:Y:S01]  /*0780*/  LDG.E R5, desc[UR6][R2.64] ;  /* 0x0000000602057981 */ /* 0x000162000c1e1900 */
[----:B-1----:R-:W-:Y:S01]  /*0790*/  I2FP.F32.U32 R9, UR4 ;  /* 0x0000000400097c45 */ /* 0x002fe20008201000 */
[----:B--2---:R-:W-:Y:S01]  /*07a0*/  UISETP.NE.AND UP0, UPT, UR5, 0x1, UPT ;  /* 0x000000010500788c */ /* 0x004fe2000bf05270 */
[----:B------:R-:W-:-:S03]  /*07b0*/  I2FP.F32.U32 R4, R30 ;  /* 0x0000001e00047245 */ /* 0x000fc60000201000 */
[----:B------:R-:W-:-:S04]  /*07c0*/  FFMA R8, R9, R8, -1 ;  /* 0xbf80000009087423 */ /* 0x000fc80000000008 */
[C---:B---3--:R-:W-:Y:S01]  /*07d0*/  FFMA R11, R8.reuse, R11, 0.5 ;  /* 0x3f000000080b7423 */ /* 0x048fe2000000000b */
[----:B----4-:R-:W-:-:S03]  /*07e0*/  FFMA R13, R8, R13, 0.5 ;  /* 0x3f000000080d7423 */ /* 0x010fc6000000000d */
[----:B------:R-:W1:Y:S01]  /*07f0*/  F2I.U32.FLOOR.NTZ R28, R11 ;  /* 0x0000000b001c7305 */ /* 0x000e620000207000 */
[----:B------:R-:W-:-:S07]  /*0800*/  FFMA R6, R8, R15, 0.5 ;  /* 0x3f00000008067423 */ /* 0x000fce000000000f */
[----:B------:R-:W2:Y:S01]  /*0810*/  F2I.U32.FLOOR.NTZ R26, R13 ;  /* 0x0000000d001a7305 */ /* 0x000ea20000207000 */
[----:B-1----:R-:W-:-:S07]  /*0820*/  I2FP.F32.U32 R0, R28 ;  /* 0x0000001c00007245 */ /* 0x002fce0000201000 */
[----:B------:R-:W1:Y:S01]  /*0830*/  F2I.U32.FLOOR.NTZ R25, R6 ;  /* 0x0000000600197305 */ /* 0x000e620000207000 */
[----:B------:R-:W-:Y:S01]  /*0840*/  FADD R21, R11, -R0 ;  /* 0x800000000b157221 */ /* 0x000fe20000000000 */
[----:B--2---:R-:W-:-:S06]  /*0850*/  I2FP.F32.U32 R24, R26 ;  /* 0x0000001a00187245 */ /* 0x004fcc0000201000 */
[----:B------:R-:W2:Y:S01]  /*0860*/  F2I.U32.CEIL.NTZ R15, R8 ;  /* 0x00000008000f7305 */ /* 0x000ea2000020b000 */
[----:B------:R-:W-:Y:S01]  /*0870*/  FADD R24, R13, -R24 ;  /* 0x800000180d187221 */ /* 0x000fe20000000000 */
[----:B-1----:R-:W-:-:S05]  /*0880*/  I2FP.F32.U32 R7, R25 ;  /* 0x0000001900077245 */ /* 0x002fca0000201000 */
[----:B------:R-:W-:Y:S01]  /*0890*/  FADD R0, R6, -R7 ;  /* 0x8000000706007221 */ /* 0x000fe20000000000 */
[----:B--2---:R-:W-:Y:S01]  /*08a0*/  IADD3 R15, PT, PT, R15, 0x2, RZ ;  /* 0x000000020f0f7810 */ /* 0x004fe20007ffe0ff */
[----:B0-----:R-:W-:Y:S06]  /*08b0*/  BRA.U !UP0, `(.L_x_275) ;  /* 0x0000001108407547 */ /* 0x001fec000b800000 */
        /* <DEDUP_REMOVED lines=20> */
.L_x_277:
[----:B------:R-:W-:Y:S01]  /*0a00*/  ISETP.GT.U32.AND P1, PT, R9, R30, PT ;  /* 0x0000001e0900720c */ /* 0x000fe20003f24070 */
[----:B------:R-:W-:Y:S01]  /*0a10*/  VIADD R22, R28, 0x1 ;  /* 0x000000011c167836 */ /* 0x000fe20000000000 */
[----:B------:R-:W-:Y:S01]  /*0a20*/  MOV R14, RZ ;  /* 0x000000ff000e7202 */ /* 0x000fe20000000f00 */
[----:B-1----:R-:W-:Y:S01]  /*0a30*/  IMAD R23, R23, R7, RZ ;  /* 0x0000000717177224 */ /* 0x002fe200078e02ff */
        /* <DEDUP_REMOVED lines=11> */
.L_x_278:
[----:B0-----:R-:W-:Y:S02]  /*0af0*/  HFMA2 R6, -RZ, RZ, 0, 0 ;  /* 0x00000000ff067431 */ /* 0x001fe400000001ff */
[----:B------:R-:W-:Y:S01]  /*0b00*/  IMAD R31, R26, 0x127409f, RZ ;  /* 0x0127409f1a1f7824 */ /* 0x000fe200078e02ff */
[----:B------:R-:W-:Y:S01]  /*0b10*/  ISETP.GT.U32.AND P2, PT, R9, R30, PT ;  /* 0x0000001e0900720c */ /* 0x000fe20003f44070 */
[----:B------:R-:W-:Y:S01]  /*0b20*/  IMAD R10, R25, 0x4f9ffb7, RZ ;  /* 0x04f9ffb7190a7824 */ /* 0x000fe200078e02ff */
[----:B------:R-:W-:-:S04]  /*0b30*/  MOV R18, RZ ;  /* 0x000000ff00127202 */ /* 0x000fc80000000f00 */
[----:B------:R-:W-:Y:S01]  /*0b40*/  LOP3.LUT R9, R31, R10, RZ, 0x3c, !PT ;  /* 0x0000000a1f097212 */ /* 0x000fe200078e3cff */
[----:B------:R-:W-:-:S04]  /*0b50*/  IMAD.HI.U32 R23, R7, R23, R6 ;  /* 0x0000001707177227 */ /* 0x000fc800078e0006 */
[----:B------:R-:W-:Y:S01]  /*0b60*/  HFMA2 R7, -RZ, RZ, 0, 5.9604644775390625e-08 ;  /* 0x00000001ff077431 */ /* 0x000fe200000001ff */
[----:B------:R-:W-:Y:S01]  /*0b70*/  IADD3 R6, PT, PT, R26, 0x1, RZ ;  /* 0x000000011a067810 */ /* 0x000fe20007ffe0ff */
        /* <DEDUP_REMOVED lines=10> */
.L_x_279:
[----:B------:R-:W-:Y:S02]  /*0c20*/  @P1 LOP3.LUT R12, R9, R28, RZ, 0x3c, !PT ;  /* 0x0000001c090c1212 */ /* 0x000fe400078e3cff */
[----:B------:R-:W-:Y:S02]  /*0c30*/  ISETP.GT.U32.AND P3, PT, R7, R30, PT ;  /* 0x0000001e0700720c */ /* 0x000fe40003f64070 */
[----:B------:R-:W-:Y:S01]  /*0c40*/  @P2 LOP3.LUT R14, R9, R22, RZ, 0x3c, !PT ;  /* 0x00000016090e2212 */ /* 0x000fe200078e3cff */
[----:B------:R-:W-:Y:S01]  /*0c50*/  IMAD.HI.U32 R6, R23, R12, RZ ;  /* 0x0000000c17067227 */ /* 0x000fe200078e00ff */
        /* <DEDUP_REMOVED lines=13> */
.L_x_280:
[----:B------:R-:W-:Y:S02]  /*0d30*/  ISETP.GT.U32.AND P1, PT, R7, R30, PT ;  /* 0x0000001e0700720c */ /* 0x000fe40003f24070 */
[----:B------:R-:W-:Y:S01]  /*0d40*/  IADD3 R7, PT, PT, -R6, RZ, RZ ;  /* 0x000000ff06077210 */ /* 0x000fe20007ffe1ff */
[----:B------:R-:W-:Y:S01]  /*0d50*/  IMAD.HI.U32 R6, R23, R14, RZ ;  /* 0x0000000e17067227 */ /* 0x000fe200078e00ff */
[----:B------:R-:W-:-:S03]  /*0d60*/  IADD3 R31, PT, PT, R31, 0x127409f, RZ ;  /* 0x0127409f1f1f7810 */ /* 0x000fc60007ffe0ff */
[----:B------:R-:W-:Y:S01]  /*0d70*/  IMAD R7, R30, R7, R12 ;  /* 0x000000071e077224 */ /* 0x000fe200078e020c */
[----:B------:R-:W-:Y:S01]  /*0d80*/  LOP3.LUT R11, R31, R10, RZ, 0x3c, !PT ;  /* 0x0000000a1f0b7212 */ /* 0x000fe200078e3cff */
[----:B------:R-:W-:-:S03]  /*0d90*/  IMAD.MOV R9, RZ, RZ, -R6 ;  /* 0x000000ffff097224 */ /* 0x000fc600078e0a06 */
[C---:B------:R-:W-:Y:S01]  /*0da0*/  @P3 LOP3.LUT R18, R11.reuse, R28, RZ, 0x3c, !PT ;  /* 0x0000001c0b123212 */ /* 0x040fe200078e3cff */
[----:B------:R-:W-:Y:S01]  /*0db0*/  IMAD R9, R30, R9, R14 ;  /* 0x000000091e097224 */ /* 0x000fe200078e020e */
[----:B------:R-:W-:Y:S02]  /*0dc0*/  @P1 LOP3.LUT R20, R11, R22, RZ, 0x3c, !PT ;  /* 0x000000160b141212 */ /* 0x000fe400078e3cff */
[----:B------:R-:W-:Y:S01]  /*0dd0*/  ISETP.GE.U32.AND P1, PT, R7, R30, PT ;  /* 0x0000001e0700720c */ /* 0x000fe20003f26070 */
[----:B------:R-:W-:Y:S01]  /*0de0*/  IMAD.HI.U32 R6, R23, R18, RZ ;  /* 0x0000001217067227 */ /* 0x000fe200078e00ff */
[----:B------:R-:W-:-:S03]  /*0df0*/  ISETP.GE.U32.AND P2, PT, R9, R30, PT ;  /* 0x0000001e0900720c */ /* 0x000fc60003f46070 */
[----:B------:R-:W-:Y:S01]  /*0e00*/  IMAD.HI.U32 R10, R23, R20, RZ ;  /* 0x00000014170a7227 */ /* 0x000fe200078e00ff */
[----:B------:R-:W-:-:S04]  /*0e10*/  IADD3 R13, PT, PT, -R6, RZ, RZ ;  /* 0x000000ff060d7210 */ /* 0x000fc80007ffe1ff */
[----:B------:R-:W-:Y:S01]  /*0e20*/  IADD3 R19, PT, PT, -R10, RZ, RZ ;  /* 0x000000ff0a137210 */ /* 0x000fe20007ffe1ff */
[C---:B------:R-:W-:Y:S02]  /*0e30*/  IMAD R13, R30.reuse, R13, R18 ;  /* 0x0000000d1e0d7224 */ /* 0x040fe400078e0212 */
[C---:B------:R-:W-:Y:S02]  /*0e40*/  @P1 IADD3 R7, PT, PT, -R30.reuse, R7, RZ ;  /* 0x000000071e071210 */ /* 0x040fe40007ffe1ff */
[C---:B------:R-:W-:Y:S01]  /*0e50*/  @P2 IADD3 R9, PT, PT, -R30.reuse, R9, RZ ;  /* 0x000000091e092210 */ /* 0x040fe20007ffe1ff */
[C---:B------:R-:W-:Y:S01]  /*0e60*/  IMAD R19, R30.reuse, R19, R20 ;  /* 0x000000131e137224 */ /* 0x040fe200078e0214 */
[-C--:B------:R-:W-:Y:S02]  /*0e70*/  ISETP.GE.U32.AND P3, PT, R7, R30.reuse, PT ;  /* 0x0000001e0700720c */ /* 0x080fe40003f66070 */
[----:B------:R-:W-:Y:S02]  /*0e80*/  ISETP.GE.U32.AND P2, PT, R9, R30, PT ;  /* 0x0000001e0900720c */ /* 0x000fe40003f46070 */
[----:B------:R-:W-:-:S02]  /*0e90*/  ISETP.NE.U32.AND P1, PT, R30, RZ, PT ;  /* 0x000000ff1e00720c */ /* 0x000fc40003f25070 */
[-C--:B------:R-:W-:Y:S02]  /*0ea0*/  LOP3.LUT R20, RZ, R30.reuse, RZ, 0x33, !PT ;  /* 0x0000001eff147212 */ /* 0x080fe400078e33ff */
[-C--:B------:R-:W-:Y:S02]  /*0eb0*/  ISETP.GE.U32.AND P4, PT, R13, R30.reuse, PT ;  /* 0x0000001e0d00720c */ /* 0x080fe40003f86070 */
[----:B------:R-:W-:-:S03]  /*0ec0*/  ISETP.GE.U32.AND P5, PT, R19, R30, PT ;  /* 0x0000001e1300720c */ /* 0x000fc60003fa6070 */
[C---:B------:R-:W-:Y:S02]  /*0ed0*/  @P3 IADD3 R7, PT, PT, -R30.reuse, R7, RZ ;  /* 0x000000071e073210 */ /* 0x040fe40007ffe1ff */
[----:B------:R-:W-:Y:S02]  /*0ee0*/  @P2 IADD3 R9, PT, PT, -R30, R9, RZ ;  /* 0x000000091e092210 */ /* 0x000fe40007ffe1ff */
[C---:B------:R-:W-:Y:S02]  /*0ef0*/  SEL R7, R20.reuse, R7, !P1 ;  /* 0x0000000714077207 */ /* 0x040fe40004800000 */
[----:B------:R-:W-:Y:S02]  /*0f00*/  SEL R11, R20, R9, !P1 ;  /* 0x00000009140b7207 */ /* 0x000fe40004800000 */
[C---:B------:R-:W-:Y:S01]  /*0f10*/  @P4 IADD3 R13, PT, PT, -R30.reuse, R13, RZ ;  /* 0x0000000d1e0d4210 */ /* 0x040fe20007ffe1ff */
[----:B------:R-:W-:Y:S01]  /*0f20*/  IMAD.WIDE.U32 R6, R7, 0x4, R16 ;  /* 0x0000000407067825 */ /* 0x000fe200078e0010 */
[----:B------:R-:W-:-:S02]  /*0f30*/  @P5 IADD3 R19, PT, PT, -R30, R19, RZ ;  /* 0x000000131e135210 */ /* 0x000fc40007ffe1ff */
[-C--:B------:R-:W-:Y:S01]  /*0f40*/  ISETP.GE.U32.AND P3, PT, R13, R30.reuse, PT ;  /* 0x0000001e0d00720c */ /* 0x080fe20003f66070 */
[----:B------:R-:W-:Y:S01]  /*0f50*/  IMAD.WIDE.U32 R10, R11, 0x4, R16 ;  /* 0x000000040b0a7825 */ /* 0x000fe200078e0010 */
[----:B------:R0:W2:Y:S01]  /*0f60*/  LDG.E.CONSTANT R32, desc[UR6][R6.64] ;  /* 0x0000000606207981 */ /* 0x0000a2000c1e9900 */
[----:B------:R-:W-:-:S04]  /*0f70*/  ISETP.GE.U32.AND P4, PT, R19, R30, PT ;  /* 0x0000001e1300720c */ /* 0x000fc80003f86070 */
[----:B------:R1:W3:Y:S01]  /*0f80*/  LDG.E.CONSTANT R10, desc[UR6][R10.64] ;  /* 0x000000060a0a7981 */ /* 0x0002e2000c1e9900 */
[----:B------:R-:W-:Y:S01]  /*0f90*/  FADD R9, -R21, 1 ;  /* 0x3f80000015097421 */ /* 0x000fe20000000100 */
[----:B------:R-:W-:-:S04]  /*0fa0*/  FADD R14, -R24, 1 ;  /* 0x3f800000180e7421 */ /* 0x000fc80000000100 */
[----:B------:R-:W-:-:S03]  /*0fb0*/  @P3 IMAD.IADD R13, R13, 0x1, -R30 ;  /* 0x000000010d0d3824 */ /* 0x000fc600078e0a1e */
[----:B------:R-:W-:Y:S01]  /*0fc0*/  @P4 IADD3 R19, PT, PT, -R30, R19, RZ ;  /* 0x000000131e134210 */ /* 0x000fe20007ffe1ff */
[----:B0-----:R-:W-:Y:S01]  /*0fd0*/  FADD R6, -R0, 1 ;  /* 0x3f80000000067421 */ /* 0x001fe20000000100 */
[C---:B------:R-:W-:Y:S01]  /*0fe0*/  SEL R13, R20.reuse, R13, !P1 ;  /* 0x0000000d140d7207 */ /* 0x040fe20004800000 */
[-C--:B------:R-:W-:Y:S01]  /*0ff0*/  FMUL R27, R9, R14.reuse ;  /* 0x0000000e091b7220 */ /* 0x080fe20000400000 */
[----:B------:R-:W-:Y:S01]  /*1000*/  SEL R19, R20, R19, !P1 ;  /* 0x0000001314137207 */ /* 0x000fe20004800000 */
[----:B------:R-:W-:Y:S02]  /*1010*/  FMUL R7, R21, R14 ;  /* 0x0000000e15077220 */ /* 0x000fe40000400000 */
[----:B-1----:R-:W-:Y:S01]  /*1020*/  FMUL R11, R6, R27 ;  /* 0x0000001b060b7220 */ /* 0x002fe20000400000 */
[----:B------:R-:W-:-:S04]  /*1030*/  IMAD.WIDE.U32 R12, R13, 0x4, R16 ;  /* 0x000000040d0c7825 */ /* 0x000fc800078e0010 */
[----:B------:R-:W-:Y:S02]  /*1040*/  IMAD.WIDE.U32 R18, R19, 0x4, R16 ;  /* 0x0000000413127825 */ /* 0x000fe400078e0010 */
[----:B------:R0:W5:Y:S04]  /*1050*/  LDG.E.CONSTANT R12, desc[UR6][R12.64] ;  /* 0x000000060c0c7981 */ /* 0x000168000c1e9900 */
[----:B------:R1:W5:Y:S01]  /*1060*/  LDG.E.CONSTANT R18, desc[UR6][R18.64] ;  /* 0x0000000612127981 */ /* 0x000362000c1e9900 */
[----:B0-----:R-:W-:Y:S02]  /*1070*/  HFMA2 R13, -RZ, RZ, 0, 0 ;  /* 0x00000000ff0d7431 */ /* 0x001fe400000001ff */
[----:B--2--5:R-:W-:Y:S01]  /*1080*/  FFMA R11, R32, R11, R5 ;  /* 0x0000000b200b7223 */ /* 0x024fe20000000005 */
[----:B------:R-:W-:-:S04]  /*1090*/  FMUL R5, R6, R7 ;  /* 0x0000000706057220 */ /* 0x000fc80000400000 */
[----:B---3--:R-:W-:Y:S01]  /*10a0*/  FFMA R33, R10, R5, R11 ;  /* 0x000000050a217223 */ /* 0x008fe2000000000b */
[----:B------:R-:W-:Y:S01]  /*10b0*/  IADD3 R10, PT, PT, R25, 0x1, RZ ;  /* 0x00000001190a7810 */ /* 0x000fe20007ffe0ff */
[----:B------:R-:W-:Y:S01]  /*10c0*/  FMUL R5, R24, R9 ;  /* 0x0000000918057220 */ /* 0x000fe20000400000 */
        /* <DEDUP_REMOVED lines=11> */
.L_x_281:
[----:B------:R-:W-:Y:S01]  /*1180*/  FMUL R19, R5, R6 ;  /* 0x0000000605137220 */ /* 0x000fe20000400000 */
[----:B------:R-:W-:Y:S01]  /*1190*/  ISETP.GT.U32.AND P2, PT, R11, R30, PT ;  /* 0x0000001e0b00720c */ /* 0x000fe20003f44070 */
[----:B------:R-:W-:Y:S01]  /*11a0*/  IMAD R32, R25, 0x4f9ffb7, RZ ;  /* 0x04f9ffb719207824 */ /* 0x000fe200078e02ff */
[----:B------:R-:W-:Y:S01]  /*11b0*/  MOV R11, 0x1 ;  /* 0x00000001000b7802 */ /* 0x000fe20000000f00 */
[----:B------:R-:W-:Y:S01]  /*11c0*/  FFMA R19, R12, R19, R33 ;  /* 0x000000130c137223 */ /* 0x000fe20000000021 */
[----:B------:R-:W-:Y:S01]  /*11d0*/  MOV R12, RZ ;  /* 0x000000ff000c7202 */ /* 0x000fe20000000f00 */
[----:B------:R-:W-:Y:S08]  /*11e0*/  @!P0 BRA `(.L_x_282) ;  /* 0x0000000000248947 */ /* 0x000ff00003800000 */
        /* <DEDUP_REMOVED lines=9> */
.L_x_282:
[----:B------:R-:W-:Y:S01]  /*1280*/  ISETP.GT.U32.AND P3, PT, R11, R30, PT ;  /* 0x0000001e0b00720c */ /* 0x000fe20003f64070 */
[----:B------:R-:W-:Y:S01]  /*1290*/  IMAD R33, R26, 0x127409f, RZ ;  /* 0x0127409f1a217824 */ /* 0x000fe200078e02ff */
[----:B------:R-:W-:Y:S02]  /*12a0*/  IADD3 R32, PT, PT, R32, 0x4f9ffb7, RZ ;  /* 0x04f9ffb720207810 */ /* 0x000fe40007ffe0ff */
[----:B------:R-:W-:Y:S02]  /*12b0*/  MOV R35, 0x1 ;  /* 0x0000000100237802 */ /* 0x000fe40000000f00 */
[----:B------:R-:W-:Y:S01]  /*12c0*/  LOP3.LUT R11, R31, R32, RZ, 0x3c, !PT ;  /* 0x000000201f0b7212 */ /* 0x000fe200078e3cff */
[----:B------:R-:W-:Y:S01]  /*12d0*/  FMUL R31, R21, R24 ;  /* 0x00000018151f7220 */ /* 0x000fe20000400000 */
[----:B------:R-:W-:-:S03]  /*12e0*/  LOP3.LUT R33, R33, R32, RZ, 0x3c, !PT ;  /* 0x0000002021217212 */ /* 0x000fc600078e3cff */
[----:B------:R-:W-:Y:S01]  /*12f0*/  FMUL R31, R31, R6 ;  /* 0x000000061f1f7220 */ /* 0x000fe20000400000 */
[C---:B------:R-:W-:Y:S02]  /*1300*/  @P2 LOP3.LUT R13, R33.reuse, R28, RZ, 0x3c, !PT ;  /* 0x0000001c210d2212 */ /* 0x040fe400078e3cff */
[----:B------:R-:W-:Y:S01]  /*1310*/  @P3 LOP3.LUT R12, R33, R22, RZ, 0x3c, !PT ;  /* 0x00000016210c3212 */ /* 0x000fe200078e3cff */
[----:B------:R-:W-:Y:S02]  /*1320*/  HFMA2 R33, -RZ, RZ, 0, 0 ;  /* 0x00000000ff217431 */ /* 0x000fe400000001ff */
[----:B------:R-:W-:Y:S01]  /*1330*/  FFMA R31, R18, R31, R19 ;  /* 0x0000001f121f7223 */ /* 0x000fe20000000013 */
[----:B------:R-:W-:Y:S01]  /*1340*/  IADD3 R18, PT, PT, R26, 0x1, RZ ;  /* 0x000000011a127810 */ /* 0x000fe20007ffe0ff */
        /* <DEDUP_REMOVED lines=10> */
.L_x_283:
[----:B------:R-:W-:Y:S01]  /*13f0*/  MOV R19, RZ ;  /* 0x000000ff00137202 */ /* 0x000fe20000000f00 */
        /* <DEDUP_REMOVED lines=11> */
.L_x_284:
[-C--:B------:R-:W-:Y:S01]  /*14b0*/  ISETP.GT.U32.AND P0, PT, R35, R30.reuse, PT ;  /* 0x0000001e2300720c */ /* 0x080fe20003f04070 */
[----:B------:R-:W-:Y:S01]  /*14c0*/  IMAD.HI.U32 R10, R23, R13, RZ ;  /* 0x0000000d170a7227 */ /* 0x000fe200078e00ff */
[----:B------:R-:W-:-:S03]  /*14d0*/  ISETP.GT.U32.AND P2, PT, R37, R30, PT ;  /* 0x0000001e2500720c */ /* 0x000fc60003f44070 */
[----:B------:R-:W-:Y:S01]  /*14e0*/  IMAD.HI.U32 R18, R23, R12, RZ ;  /* 0x0000000c17127227 */ /* 0x000fe200078e00ff */
[----:B------:R-:W-:-:S05]  /*14f0*/  IADD3 R10, PT, PT, -R10, RZ, RZ ;  /* 0x000000ff0a0a7210 */ /* 0x000fca0007ffe1ff */
[----:B------:R-:W-:Y:S01]  /*1500*/  IMAD R13, R30, R10, R13 ;  /* 0x0000000a1e0d7224 */ /* 0x000fe200078e020d */
[----:B------:R-:W-:Y:S02]  /*1510*/  MOV R10, R33 ;  /* 0x00000021000a7202 */ /* 0x000fe40000000f00 */
[C---:B------:R-:W-:Y:S02]  /*1520*/  @P0 LOP3.LUT R10, R11.reuse, R28, RZ, 0x3c, !PT ;  /* 0x0000001c0b0a0212 */ /* 0x040fe400078e3cff */
[----:B------:R-:W-:Y:S02]  /*1530*/  IADD3 R33, PT, PT, -R18, RZ, RZ ;  /* 0x000000ff12217210 */ /* 0x000fe40007ffe1ff */
[----:B------:R-:W-:Y:S02]  /*1540*/  MOV R18, R19 ;  /* 0x0000001300127202 */ /* 0x000fe40000000f00 */
[----:B------:R-:W-:Y:S01]  /*1550*/  @P2 LOP3.LUT R18, R11, R22, RZ, 0x3c, !PT ;  /* 0x000000160b122212 */ /* 0x000fe200078e3cff */
[----:B------:R-:W-:Y:S01]  /*1560*/  IMAD.HI.U32 R11, R23, R10, RZ ;  /* 0x0000000a170b7227 */ /* 0x000fe200078e00ff */
[----:B------:R-:W-:-:S03]  /*1570*/  ISETP.GE.U32.AND P0, PT, R13, R30, PT ;  /* 0x0000001e0d00720c */ /* 0x000fc60003f06070 */
[----:B------:R-:W-:Y:S01]  /*1580*/  IMAD.HI.U32 R23, R23, R18, RZ ;  /* 0x0000001217177227 */ /* 0x000fe200078e00ff */
[----:B------:R-:W-:-:S03]  /*1590*/  IADD3 R11, PT, PT, -R11, RZ, RZ ;  /* 0x000000ff0b0b7210 */ /* 0x000fc60007ffe1ff */
[C---:B------:R-:W-:Y:S01]  /*15a0*/  IMAD R19, R30.reuse, R33, R12 ;  /* 0x000000211e137224 */ /* 0x040fe200078e020c */
[----:B------:R-:W-:Y:S01]  /*15b0*/  IADD3 R33, PT, PT, -R23, RZ, RZ ;  /* 0x000000ff17217210 */ /* 0x000fe20007ffe1ff */
[----:B------:R-:W-:-:S03]  /*15c0*/  IMAD R23, R30, R11, R10 ;  /* 0x0000000b1e177224 */ /* 0x000fc600078e020a */
[-C--:B------:R-:W-:Y:S01]  /*15d0*/  ISETP.GE.U32.AND P2, PT, R19, R30.reuse, PT ;  /* 0x0000001e1300720c */ /* 0x080fe20003f46070 */
[----:B------:R-:W-:Y:S01]  /*15e0*/  @P0 IMAD.IADD R13, R13, 0x1, -R30 ;  /* 0x000000010d0d0824 */ /* 0x000fe200078e0a1e */
[----:B------:R-:W-:Y:S01]  /*15f0*/  ISETP.GE.U32.AND P3, PT, R23, R30, PT ;  /* 0x0000001e1700720c */ /* 0x000fe20003f66070 */
[----:B------:R-:W-:-:S03]  /*1600*/  IMAD R33, R30, R33, R18 ;  /* 0x000000211e217224 */ /* 0x000fc600078e0212 */
[-C--:B------:R-:W-:Y:S02]  /*1610*/  ISETP.GE.U32.AND P0, PT, R13, R30.reuse, PT ;  /* 0x0000001e0d00720c */ /* 0x080fe40003f06070 */
[----:B------:R-:W-:-:S05]  /*1620*/  ISETP.GE.U32.AND P4, PT, R33, R30, PT ;  /* 0x0000001e2100720c */ /* 0x000fca0003f86070 */
[C---:B------:R-:W-:Y:S02]  /*1630*/  @P2 IADD3 R19, PT, PT, -R30.reuse, R19, RZ ;  /* 0x000000131e132210 */ /* 0x040fe40007ffe1ff */
[C---:B------:R-:W-:Y:S02]  /*1640*/  @P3 IADD3 R23, PT, PT, -R30.reuse, R23, RZ ;  /* 0x000000171e173210 */ /* 0x040fe40007ffe1ff */
[-C--:B------:R-:W-:Y:S02]  /*1650*/  ISETP.GE.U32.AND P2, PT, R19, R30.reuse, PT ;  /* 0x0000001e1300720c */ /* 0x080fe40003f46070 */
[C---:B------:R-:W-:Y:S02]  /*1660*/  @P0 IADD3 R13, PT, PT, -R30.reuse, R13, RZ ;  /* 0x0000000d1e0d0210 */ /* 0x040fe40007ffe1ff */
[----:B------:R-:W-:Y:S02]  /*1670*/  ISETP.GE.U32.AND P0, PT, R23, R30, PT ;  /* 0x0000001e1700720c */ /* 0x000fe40003f06070 */
[----:B------:R-:W-:-:S02]  /*1680*/  @P4 IADD3 R33, PT, PT, -R30, R33, RZ ;  /* 0x000000211e214210 */ /* 0x000fc40007ffe1ff */
[----:B------:R-:W-:Y:S02]  /*1690*/  SEL R11, R20, R13, !P1 ;  /* 0x0000000d140b7207 */ /* 0x000fe40004800000 */
[----:B------:R-:W-:-:S03]  /*16a0*/  ISETP.GE.U32.AND P3, PT, R33, R30, PT ;  /* 0x0000001e2100720c */ /* 0x000fc60003f66070 */
[----:B------:R-:W-:Y:S01]  /*16b0*/  @P2 IADD3 R19, PT, PT, -R30, R19, RZ ;  /* 0x000000131e132210 */ /* 0x000fe20007ffe1ff */
[----:B------:R-:W-:-:S03]  /*16c0*/  IMAD.WIDE.U32 R10, R11, 0x4, R16 ;  /* 0x000000040b0a7825 */ /* 0x000fc600078e0010 */
[----:B------:R-:W-:Y:S02]  /*16d0*/  SEL R13, R20, R19, !P1 ;  /* 0x00000013140d7207 */ /* 0x000fe40004800000 */
[----:B------:R-:W-:Y:S01]  /*16e0*/  @P0 IADD3 R23, PT, PT, -R30, R23, RZ ;  /* 0x000000171e170210 */ /* 0x000fe20007ffe1ff */
[----:B------:R-:W2:Y:S02]  /*16f0*/  LDG.E.CONSTANT R10, desc[UR6][R10.64] ;  /* 0x000000060a0a7981 */ /* 0x000ea4000c1e9900 */
[----:B------:R-:W-:Y:S01]  /*1700*/  IMAD.WIDE.U32 R12, R13, 0x4, R16 ;  /* 0x000000040d0c7825 */ /* 0x000fe200078e0010 */
[----:B------:R-:W-:Y:S02]  /*1710*/  SEL R19, R20, R23, !P1 ;  /* 0x0000001714137207 */ /* 0x000fe40004800000 */
[----:B------:R-:W-:-:S03]  /*1720*/  @P3 IADD3 R33, PT, PT, -R30, R33, RZ ;  /* 0x000000211e213210 */ /* 0x000fc60007ffe1ff */
[--C-:B------:R-:W-:Y:S01]  /*1730*/  IMAD.WIDE.U32 R18, R19, 0x4, R16.reuse ;  /* 0x0000000413127825 */ /* 0x100fe200078e0010 */
[----:B------:R-:W-:Y:S01]  /*1740*/  SEL R23, R20, R33, !P1 ;  /* 0x0000002114177207 */ /* 0x000fe20004800000 */
[----:B------:R-:W3:Y:S04]  /*1750*/  LDG.E.CONSTANT R12, desc[UR6][R12.64] ;  /* 0x000000060c0c7981 */ /* 0x000ee8000c1e9900 */
[----:B------:R-:W-:Y:S01]  /*1760*/  IMAD.WIDE.U32 R22, R23, 0x4, R16 ;  /* 0x0000000417167825 */ /* 0x000fe200078e0010 */
[----:B------:R-:W4:Y:S05]  /*1770*/  LDG.E.CONSTANT R18, desc[UR6][R18.64] ;  /* 0x0000000612127981 */ /* 0x000f2a000c1e9900 */
[----:B------:R-:W5:Y:S01]  /*1780*/  LDG.E.CONSTANT R22, desc[UR6][R22.64] ;  /* 0x0000000616167981 */ /* 0x000f62000c1e9900 */
[C---:B------:R-:W-:Y:S01]  /*1790*/  FMUL R27, R0.reuse, R27 ;  /* 0x0000001b001b7220 */ /* 0x040fe20000400000 */
[C---:B------:R-:W-:Y:S01]  /*17a0*/  FMUL R7, R0.reuse, R7 ;  /* 0x0000000700077220 */ /* 0x040fe20000400000 */
[----:B------:R-:W-:-:S02]  /*17b0*/  FMUL R5, R0, R5 ;  /* 0x0000000500057220 */ /* 0x000fc40000400000 */
[----:B--2---:R-:W-:-:S04]  /*17c0*/  FFMA R27, R10, R27, R31 ;  /* 0x0000001b0a1b7223 */ /* 0x004fc8000000001f */
[----:B---3--:R-:W-:Y:S01]  /*17d0*/  FFMA R27, R12, R7, R27 ;  /* 0x000000070c1b7223 */ /* 0x008fe2000000001b */
[----:B------:R-:W-:-:S04]  /*17e0*/  FMUL R7, R21, R24 ;  /* 0x0000001815077220 */ /* 0x000fc80000400000 */
[----:B------:R-:W-:Y:S01]  /*17f0*/  FMUL R7, R0, R7 ;  /* 0x0000000700077220 */ /* 0x000fe20000400000 */
[----:B----4-:R-:W-:-:S04]  /*1800*/  FFMA R5, R18, R5, R27 ;  /* 0x0000000512057223 */ /* 0x010fc8000000001b */
[----:B-----5:R-:W-:Y:S01]  /*1810*/  FFMA R7, R22, R7, R5 ;  /* 0x0000000716077223 */ /* 0x020fe20000000005 */
[----:B------:R-:W-:Y:S06]  /*1820*/  BRA `(.L_x_285) ;  /* 0x0000000800687947 */ /* 0x000fec0003800000 */
.L_x_276:
[----:B------:R-:W2:Y:S01]  /*1830*/  LDG.E.CONSTANT R10, desc[UR6][R16.64] ;  /* 0x00000006100a7981 */ /* 0x000ea2000c1e9900 */
[C---:B------:R-:W-:Y:S01]  /*1840*/  FADD R9, -R21.reuse, 1 ;  /* 0x3f80000015097421 */ /* 0x040fe20000000100 */
[----:B------:R-:W-:Y:S01]  /*1850*/  FADD R14, -R24, 1 ;  /* 0x3f800000180e7421 */ /* 0x000fe20000000100 */
[----:B------:R-:W-:Y:S01]  /*1860*/  FADD R6, -R0, 1 ;  /* 0x3f80000000067421 */ /* 0x000fe20000000100 */
[----:B------:R-:W-:Y:S01]  /*1870*/  FMUL R23, R21, R24 ;  /* 0x0000001815177220 */ /* 0x000fe20000400000 */
[----:B------:R-:W-:Y:S01]  /*1880*/  FMUL R19, R24, R9 ;  /* 0x0000000918137220 */ /* 0x000fe20000400000 */
[-C--:B------:R-:W-:Y:S01]  /*1890*/  FMUL R11, R9, R14.reuse ;  /* 0x0000000e090b7220 */ /* 0x080fe20000400000 */
[----:B------:R-:W-:-:S03]  /*18a0*/  FMUL R13, R21, R14 ;  /* 0x0000000e150d7220 */ /* 0x000fc60000400000 */
[-C--:B------:R-:W-:Y:S01]  /*18b0*/  FMUL R12, R11, R6.reuse ;  /* 0x000000060b0c7220 */ /* 0x080fe20000400000 */
[----:B------:R-:W-:Y:S01]  /*18c0*/  FMUL R7, R13, R6 ;  /* 0x000000060d077220 */ /* 0x000fe20000400000 */
[----:B------:R-:W-:Y:S02]  /*18d0*/  FMUL R18, R0, R13 ;  /* 0x0000000d00127220 */ /* 0x000fe40000400000 */
[----:B--2--5:R-:W-:Y:S01]  /*18e0*/  FFMA R5, R12, R10, R5 ;  /* 0x0000000a0c057223 */ /* 0x024fe20000000005 */
[----:B------:R-:W-:-:S03]  /*18f0*/  FMUL R12, R19, R6 ;  /* 0x00000006130c7220 */ /* 0x000fc60000400000 */
[----:B------:R-:W-:Y:S01]  /*1900*/  FFMA R5, R10, R7, R5 ;  /* 0x000000070a057223 */ /* 0x000fe20000000005 */
[----:B------:R-:W-:-:S03]  /*1910*/  FMUL R7, R6, R23 ;  /* 0x0000001706077220 */ /* 0x000fc60000400000 */
[----:B------:R-:W-:Y:S01]  /*1920*/  FFMA R5, R12, R10, R5 ;  /* 0x0000000a0c057223 */ /* 0x000fe20000000005 */
[----:B------:R-:W-:-:S03]  /*1930*/  FMUL R12, R0, R11 ;  /* 0x0000000b000c7220 */ /* 0x000fc60000400000 */
[----:B------:R-:W-:Y:S01]  /*1940*/  FFMA R5, R10, R7, R5 ;  /* 0x000000070a057223 */ /* 0x000fe20000000005 */
[----:B------:R-:W-:-:S03]  /*1950*/  FMUL R7, R0, R23 ;  /* 0x0000001700077220 */ /* 0x000fc60000400000 */
[----:B------:R-:W-:Y:S01]  /*1960*/  FFMA R5, R12, R10, R5 ;  /* 0x0000000a0c057223 */ /* 0x000fe20000000005 */
[----:B------:R-:W-:-:S03]  /*1970*/  FMUL R12, R0, R19 ;  /* 0x00000013000c7220 */ /* 0x000fc60000400000 */
[----:B------:R-:W-:-:S04]  /*1980*/  FFMA R5, R18, R10, R5 ;  /* 0x0000000a12057223 */ /* 0x000fc80000000005 */
[----:B------:R-:W-:-:S04]  /*1990*/  FFMA R5, R12, R10, R5 ;  /* 0x0000000a0c057223 */ /* 0x000fc80000000005 */
[----:B------:R-:W-:Y:S01]  /*19a0*/  FFMA R7, R10, R7, R5 ;  /* 0x000000070a077223 */ /* 0x000fe20000000005 */
[----:B------:R-:W-:Y:S06]  /*19b0*/  BRA `(.L_x_285) ;  /* 0x0000000800047947 */ /* 0x000fec0003800000 */
.L_x_275:
[C---:B------:R-:W-:Y:S01]  /*19c0*/  FMUL R7, |R4|.reuse, 16777216 ;  /* 0x4b80000004077820 */ /* 0x040fe20000400200 */
[----:B------:R-:W-:Y:S02]  /*19d0*/  FSETP.GEU.AND P0, PT, |R4|, 1.175494350822287508e-38, PT ;  /* 0x008000000400780b */ /* 0x000fe40003f0e200 */
[----:B------:R-:W-:Y:S02]  /*19e0*/  IADD3 R18, PT, PT, R28, 0x1, RZ ;  /* 0x000000011c127810 */ /* 0x000fe40007ffe0ff */
[----:B------:R-:W-:Y:S02]  /*19f0*/  FSEL R6, R7, |R4|, !P0 ;  /* 0x4000000407067208 */ /* 0x000fe40004000000 */
[----:B------:R-:W-:Y:S02]  /*1a00*/  IADD3 R32, PT, PT, R25, 0x1, RZ ;  /* 0x0000000119207810 */ /* 0x000fe40007ffe0ff */
[----:B------:R-:W0:Y:S05]  /*1a10*/  MUFU.LG2 R7, R6 ;  /* 0x0000000600077308 */ /* 0x000e2a0000000c00 */
[----:B0-----:R-:W-:-:S04]  /*1a20*/  @!P0 FADD R7, R7, -24 ;  /* 0xc1c0000007078421 */ /* 0x001fc80000000000 */
        /* <DEDUP_REMOVED lines=8> */
[----:B------:R-:W-:-:S06]  /*1ab0*/  @P0 FFMA R7, R10, R11, R10 ;  /* 0x0000000b0a070223 */ /* 0x000fcc000000000a */
[----:B------:R-:W0:Y:S08]  /*1ac0*/  F2I.U32.TRUNC.NTZ R7, R7 ;  /* 0x0000000700077305 */ /* 0x000e30000020f000 */
[----:B0-----:R-:W0:Y:S01]  /*1ad0*/  I2F.U32.RP R6, R7 ;  /* 0x0000000700067306 */ /* 0x001e220000209000 */
[----:B------:R-:W-:-:S07]  /*1ae0*/  IMAD.MOV R9, RZ, RZ, -R7 ;  /* 0x000000ffff097224 */ /* 0x000fce00078e0a07 */
        /* <DEDUP_REMOVED lines=9> */
[----:B------:R-:W-:-:S04]  /*1b80*/  IMAD.HI.U32 R9, R11, R28, RZ ;  /* 0x0000001c0b097227 */ /* 0x000fc800078e00ff */
[----:B------:R-:W-:Y:S01]  /*1b90*/  IMAD.HI.U32 R10, R11, R25, RZ ;  /* 0x000000190b0a7227 */ /* 0x000fe200078e00ff */
[----:B------:R-:W-:-:S03]  /*1ba0*/  IADD3 R13, PT, PT, -R9, RZ, RZ ;  /* 0x000000ff090d7210 */ /* 0x000fc60007ffe1ff */
[C---:B------:R-:W-:Y:S01]  /*1bb0*/  IMAD R6, R7.reuse, R14, R18 ;  /* 0x0000000e07067224 */ /* 0x040fe200078e0212 */
[----:B------:R-:W-:Y:S01]  /*1bc0*/  IADD3 R18, PT, PT, -R12, RZ, RZ ;  /* 0x000000ff0c127210 */ /* 0x000fe20007ffe1ff */
[C---:B------:R-:W-:Y:S01]  /*1bd0*/  IMAD R12, R7.reuse, R13, R28 ;  /* 0x0000000d070c7224 */ /* 0x040fe200078e021c */
[----:B------:R-:W-:Y:S02]  /*1be0*/  IADD3 R14, PT, PT, R26, 0x1, RZ ;  /* 0x000000011a0e7810 */ /* 0x000fe40007ffe0ff */
[----:B------:R-:W-:Y:S01]  /*1bf0*/  IADD3 R10, PT, PT, -R10, RZ, RZ ;  /* 0x000000ff0a0a7210 */ /* 0x000fe20007ffe1ff */
[----:B------:R-:W-:Y:S01]  /*1c00*/  IMAD R18, R7, R18, R26 ;  /* 0x0000001207127224 */ /* 0x000fe200078e021a */
[-C--:B------:R-:W-:Y:S01]  /*1c10*/  ISETP.GE.U32.AND P0, PT, R12, R7.reuse, PT ;  /* 0x000000070c00720c */ /* 0x080fe20003f06070 */
[----:B------:R-:W-:Y:S01]  /*1c20*/  IMAD.HI.U32 R9, R11, R14, RZ ;  /* 0x0000000e0b097227 */ /* 0x000fe200078e00ff */
[-C--:B------:R-:W-:Y:S02]  /*1c30*/  ISETP.GE.U32.AND P3, PT, R6, R7.reuse, PT ;  /* 0x000000070600720c */ /* 0x080fe40003f66070 */
[----:B------:R-:W-:Y:S01]  /*1c40*/  ISETP.GE.U32.AND P1, PT, R18, R7, PT ;  /* 0x000000071200720c */ /* 0x000fe20003f26070 */
[----:B------:R-:W-:-:S02]  /*1c50*/  IMAD R20, R7, R10, R25 ;  /* 0x0000000a07147224 */ /* 0x000fc400078e0219 */
[----:B------:R-:W-:Y:S02]  /*1c60*/  IMAD.MOV R22, RZ, RZ, -R9 ;  /* 0x000000ffff167224 */ /* 0x000fe400078e0a09 */
[----:B------:R-:W-:Y:S01]  /*1c70*/  IMAD.HI.U32 R11, R11, R32, RZ ;  /* 0x000000200b0b7227 */ /* 0x000fe200078e00ff */
[----:B------:R-:W-:-:S03]  /*1c80*/  ISETP.GE.U32.AND P2, PT, R20, R7, PT ;  /* 0x000000071400720c */ /* 0x000fc60003f46070 */
[----:B------:R-:W-:Y:S01]  /*1c90*/  IMAD R22, R7, R22, R14 ;  /* 0x0000001607167224 */ /* 0x000fe200078e020e */
[----:B------:R-:W-:Y:S01]  /*1ca0*/  IADD3 R10, PT, PT, -R11, RZ, RZ ;  /* 0x000000ff0b0a7210 */ /* 0x000fe20007ffe1ff */
[CC--:B------:R-:W-:Y:S01]  /*1cb0*/  IMAD R9, R7.reuse, R7.reuse, RZ ;  /* 0x0000000707097224 */ /* 0x0c0fe200078e02ff */
[C---:B------:R-:W-:Y:S02]  /*1cc0*/  @P0 IADD3 R12, PT, PT, -R7.reuse, R12, RZ ;  /* 0x0000000c070c0210 */ /* 0x040fe40007ffe1ff */
[----:B------:R-:W-:Y:S01]  /*1cd0*/  ISETP.GE.U32.AND P5, PT, R22, R7, PT ;  /* 0x000000071600720c */ /* 0x000fe20003fa6070 */
[C---:B------:R-:W-:Y:S01]  /*1ce0*/  IMAD R10, R7.reuse, R10, R32 ;  /* 0x0000000a070a7224 */ /* 0x040fe200078e0220 */
[C---:B------:R-:W-:Y:S02]  /*1cf0*/  @P1 IADD3 R18, PT, PT, -R7.reuse, R18, RZ ;  /* 0x0000001207121210 */ /* 0x040fe40007ffe1ff */
[C---:B------:R-:W-:Y:S02]  /*1d00*/  @P3 IADD3 R6, PT, PT, -R7.reuse, R6, RZ ;  /* 0x0000000607063210 */ /* 0x040fe40007ffe1ff */
[----:B------:R-:W-:-:S02]  /*1d10*/  @P2 IADD3 R20, PT, PT, -R7, R20, RZ ;  /* 0x0000001407142210 */ /* 0x000fc40007ffe1ff */
[-C--:B------:R-:W-:Y:S02]  /*1d20*/  ISETP.GE.U32.AND P2, PT, R18, R7.reuse, PT ;  /* 0x000000071200720c */ /* 0x080fe40003f46070 */
[-C--:B------:R-:W-:Y:S02]  /*1d30*/  ISETP.GE.U32.AND P3, PT, R12, R7.reuse, PT ;  /* 0x000000070c00720c */ /* 0x080fe40003f66070 */
[-C--:B------:R-:W-:Y:S02]  /*1d40*/  ISETP.GE.U32.AND P0, PT, R6, R7.reuse, PT ;  /* 0x000000070600720c */ /* 0x080fe40003f06070 */
[-C--:B------:R-:W-:Y:S02]  /*1d50*/  ISETP.GE.U32.AND P1, PT, R20, R7.reuse, PT ;  /* 0x000000071400720c */ /* 0x080fe40003f26070 */
[----:B------:R-:W-:Y:S02]  /*1d60*/  @P5 IADD3 R22, PT, PT, -R7, R22, RZ ;  /* 0x0000001607165210 */ /* 0x000fe40007ffe1ff */
[----:B------:R-:W-:-:S02]  /*1d70*/  ISETP.GE.U32.AND P4, PT, R10, R7, PT ;  /* 0x000000070a00720c */ /* 0x000fc40003f86070 */
[-C--:B------:R-:W-:Y:S01]  /*1d80*/  ISETP.GE.U32.AND P6, PT, R22, R7.reuse, PT ;  /* 0x000000071600720c */ /* 0x080fe20003fc6070 */
[----:B------:R-:W-:Y:S01]  /*1d90*/  @P2 IMAD.IADD R18, R18, 0x1, -R7 ;  /* 0x0000000112122824 */ /* 0x000fe200078e0a07 */
[C---:B------:R-:W-:Y:S02]  /*1da0*/  ISETP.NE.U32.AND P5, PT, R7.reuse, RZ, PT ;  /* 0x000000ff0700720c */ /* 0x040fe40003fa5070 */
[----:B------:R-:W-:Y:S02]  /*1db0*/  LOP3.LUT R11, RZ, R7, RZ, 0x33, !PT ;  /* 0x00000007ff0b7212 */ /* 0x000fe400078e33ff */
[C---:B------:R-:W-:Y:S02]  /*1dc0*/  @P3 IADD3 R12, PT, PT, -R7.reuse, R12, RZ ;  /* 0x0000000c070c3210 */ /* 0x040fe40007ffe1ff */
[C---:B------:R-:W-:Y:S02]  /*1dd0*/  @P0 IADD3 R6, PT, PT, -R7.reuse, R6, RZ ;  /* 0x0000000607060210 */ /* 0x040fe40007ffe1ff */
[----:B------:R-:W-:-:S02]  /*1de0*/  @P1 IADD3 R20, PT, PT, -R7, R20, RZ ;  /* 0x0000001407141210 */ /* 0x000fc40007ffe1ff */
[C---:B------:R-:W-:Y:S02]  /*1df0*/  SEL R14, R11.reuse, R12, !P5 ;  /* 0x0000000c0b0e7207 */ /* 0x040fe40006800000 */
[----:B------:R-:W-:Y:S02]  /*1e00*/  SEL R18, R11, R18, !P5 ;  /* 0x000000120b127207 */ /* 0x000fe40006800000 */
[----:B------:R-:W-:Y:S02]  /*1e10*/  @P4 IADD3 R10, PT, PT, -R7, R10, RZ ;  /* 0x0000000a070a4210 */ /* 0x000fe40007ffe1ff */
[----:B------:R-:W-:Y:S01]  /*1e20*/  SEL R32, R11, R6, !P5 ;  /* 0x000000060b207207 */ /* 0x000fe20006800000 */
[----:B------:R-:W-:Y:S01]  /*1e30*/  IMAD R34, R7, R18, R14 ;  /* 0x0000001207227224 */ /* 0x000fe200078e020e */
[----:B------:R-:W-:Y:S02]  /*1e40*/  SEL R6, R11, R20, !P5 ;  /* 0x000000140b067207 */ /* 0x000fe40006800000 */
[C---:B------:R-:W-:Y:S01]  /*1e50*/  @P6 IADD3 R22, PT, PT, -R7.reuse, R22, RZ ;  /* 0x0000001607166210 */ /* 0x040fe20007ffe1ff */
[----:B------:R-:W-:Y:S01]  /*1e60*/  IMAD R18, R7, R18, R32 ;  /* 0x0000001207127224 */ /* 0x000fe200078e0220 */
[----:B------:R-:W-:Y:S01]  /*1e70*/  ISETP.GE.U32.AND P0, PT, R10, R7, PT ;  /* 0x000000070a00720c */ /* 0x000fe20003f06070 */
[----:B------:R-:W-:Y:S01]  /*1e80*/  IMAD R13, R9, R6, R34 ;  /* 0x00000006090d7224 */ /* 0x000fe200078e0222 */
[----:B------:R-:W-:Y:S01]  /*1e90*/  SEL R11, R11, R22, !P5 ;  /* 0x000000160b0b7207 */ /* 0x000fe20006800000 */
[----:B------:R-:W-:-:S02]  /*1ea0*/  IMAD R23, R9, R6, R18 ;  /* 0x0000000609177224 */ /* 0x000fc400078e0212 */
[----:B------:R-:W-:-:S04]  /*1eb0*/  IMAD.WIDE.U32 R12, R13, 0x4, R16 ;  /* 0x000000040d0c7825 */ /* 0x000fc800078e0010 */
[CC--:B------:R-:W-:Y:S01]  /*1ec0*/  IMAD R14, R7.reuse, R11.reuse, R14 ;  /* 0x0000000b070e7224 */ /* 0x0c0fe200078e020e */
[----:B------:R0:W2:Y:S01]  /*1ed0*/  LDG.E.CONSTANT R20, desc[UR6][R12.64] ;  /* 0x000000060c147981 */ /* 0x0000a2000c1e9900 */
[----:B------:R-:W-:Y:S01]  /*1ee0*/  IMAD R32, R7, R11, R32 ;  /* 0x0000000b07207224 */ /* 0x000fe200078e0220 */
[----:B------:R-:W-:Y:S01]  /*1ef0*/  LOP3.LUT R31, RZ, R7, RZ, 0x33, !PT ;  /* 0x00000007ff1f7212 */ /* 0x000fe200078e33ff */
[----:B------:R-:W-:Y:S01]  /*1f00*/  IMAD R11, R9, R6, R14 ;  /* 0x00000006090b7224 */ /* 0x000fe200078e020e */
[----:B------:R-:W-:Y:S01]  /*1f10*/  @P0 IADD3 R10, PT, PT, -R7, R10, RZ ;  /* 0x0000000a070a0210 */ /* 0x000fe20007ffe1ff */
[----:B------:R-:W-:-:S04]  /*1f20*/  IMAD.WIDE.U32 R22, R23, 0x4, R16 ;  /* 0x0000000417167825 */ /* 0x000fc800078e0010 */
[----:B------:R-:W-:Y:S01]  /*1f30*/  IMAD R19, R9, R6, R32 ;  /* 0x0000000609137224 */ /* 0x000fe200078e0220 */
[----:B------:R-:W-:Y:S01]  /*1f40*/  SEL R31, R31, R10, !P5 ;  /* 0x0000000a1f1f7207 */ /* 0x000fe20006800000 */
[--C-:B------:R-:W-:Y:S01]  /*1f50*/  IMAD.WIDE.U32 R6, R11, 0x4, R16.reuse ;  /* 0x000000040b067825 */ /* 0x100fe200078e0010 */
[----:B------:R1:W3:Y:S03]  /*1f60*/  LDG.E.CONSTANT R27, desc[UR6][R22.64] ;  /* 0x00000006161b7981 */ /* 0x0002e6000c1e9900 */
[----:B------:R-:W-:Y:S02]  /*1f70*/  IMAD.WIDE.U32 R10, R19, 0x4, R16 ;  /* 0x00000004130a7825 */ /* 0x000fe400078e0010 */
[----:B------:R4:W3:Y:S02]  /*1f80*/  LDG.E.CONSTANT R7, desc[UR6][R6.64] ;  /* 0x0000000606077981 */ /* 0x0008e4000c1e9900 */
[----:B------:R-:W-:-:S02]  /*1f90*/  IMAD R19, R9, R31, R34 ;  /* 0x0000001f09137224 */ /* 0x000fc400078e0222 */
[----:B------:R-:W3:Y:S01]  /*1fa0*/  LDG.E.CONSTANT R10, desc[UR6][R10.64] ;  /* 0x000000060a0a7981 */ /* 0x000ee2000c1e9900 */
[----:B------:R-:W-:Y:S02]  /*1fb0*/  IMAD R33, R9, R31, R18 ;  /* 0x0000001f09217224 */ /* 0x000fe400078e0212 */
[----:B0-----:R-:W-:-:S04]  /*1fc0*/  IMAD.WIDE.U32 R12, R19, 0x4, R16 ;  /* 0x00000004130c7825 */ /* 0x001fc800078e0010 */
[----:B------:R-:W-:Y:S02]  /*1fd0*/  IMAD.WIDE.U32 R18, R33, 0x4, R16 ;  /* 0x0000000421127825 */ /* 0x000fe400078e0010 */
[----:B------:R0:W3:Y:S02]  /*1fe0*/  LDG.E.CONSTANT R12, desc[UR6][R12.64] ;  /* 0x000000060c0c7981 */ /* 0x0000e4000c1e9900 */
[CC--:B-1----:R-:W-:Y:S02]  /*1ff0*/  IMAD R23, R9.reuse, R31.reuse, R14 ;  /* 0x0000001f09177224 */ /* 0x0c2fe400078e020e */
[----:B------:R-:W-:Y:S01]  /*2000*/  IMAD R33, R9, R31, R32 ;  /* 0x0000001f09217224 */ /* 0x000fe200078e0220 */
[----:B------:R1:W3:Y:S01]  /*2010*/  LDG.E.CONSTANT R18, desc[UR6][R18.64] ;  /* 0x0000000612127981 */ /* 0x0002e2000c1e9900 */
[----:B------:R-:W-:-:S04]  /*2020*/  IMAD.WIDE.U32 R22, R23, 0x4, R16 ;  /* 0x0000000417167825 */ /* 0x000fc800078e0010 */
[----:B------:R-:W-:Y:S02]  /*2030*/  IMAD.WIDE.U32 R32, R33, 0x4, R16 ;  /* 0x0000000421207825 */ /* 0x000fe400078e0010 */
[----:B------:R2:W3:Y:S04]  /*2040*/  LDG.E.CONSTANT R22, desc[UR6][R22.64] ;  /* 0x0000000616167981 */ /* 0x0004e8000c1e9900 */
[----:B------:R-:W3:Y:S01]  /*2050*/  LDG.E.CONSTANT R32, desc[UR6][R32.64] ;  /* 0x0000000620207981 */ /* 0x000ee2000c1e9900 */
[----:B------:R-:W-:Y:S01]  /*2060*/  FADD R9, -R21, 1 ;  /* 0x3f80000015097421 */ /* 0x000fe20000000100 */
[----:B------:R-:W-:Y:S01]  /*2070*/  FADD R14, -R24, 1 ;  /* 0x3f800000180e7421 */ /* 0x000fe20000000100 */
[----:B----4-:R-:W-:-:S03]  /*2080*/  FADD R6, -R0, 1 ;  /* 0x3f80000000067421 */ /* 0x010fc60000000100 */
[-C--:B0-----:R-:W-:Y:S01]  /*2090*/  FMUL R13, R9, R14.reuse ;  /* 0x0000000e090d7220 */ /* 0x081fe20000400000 */
[----:B------:R-:W-:-:S03]  /*20a0*/  FMUL R11, R21, R14 ;  /* 0x0000000e150b7220 */ /* 0x000fc60000400000 */
[-C--:B------:R-:W-:Y:S01]  /*20b0*/  FMUL R31, R13, R6.reuse ;  /* 0x000000060d1f7220 */ /* 0x080fe20000400000 */
[----:B-1----:R-:W-:-:S03]  /*20c0*/  FMUL R19, R11, R6 ;  /* 0x000000060b137220 */ /* 0x002fc60000400000 */
[----:B--2--5:R-:W-:Y:S01]  /*20d0*/  FFMA R20, R20, R31, R5 ;  /* 0x0000001f14147223 */ /* 0x024fe20000000005 */
[----:B------:R-:W-:-:S04]  /*20e0*/  FMUL R5, R24, R9 ;  /* 0x0000000918057220 */ /* 0x000fc80000400000 */
[----:B------:R-:W-:Y:S01]  /*20f0*/  FMUL R23, R5, R6 ;  /* 0x0000000605177220 */ /* 0x000fe20000400000 */
[----:B---3--:R-:W-:Y:S01]  /*2100*/  FFMA R20, R27, R19, R20 ;  /* 0x000000131b147223 */ /* 0x008fe20000000014 */
[----:B------:R-:W-:-:S03]  /*2110*/  FMUL R19, R21, R24 ;  /* 0x0000001815137220 */ /* 0x000fc60000400000 */
[----:B------:R-:W-:Y:S01]  /*2120*/  FFMA R7, R23, R7, R20 ;  /* 0x0000000717077223 */ /* 0x000fe20000000014 */
[----:B------:R-:W-:-:S04]  /*2130*/  FMUL R20, R6, R19 ;  /* 0x0000001306147220 */ /* 0x000fc80000400000 */
[----:B------:R-:W-:Y:S01]  /*2140*/  FFMA R7, R10, R20, R7 ;  /* 0x000000140a077223 */ /* 0x000fe20000000007 */
[----:B------:R-:W-:-:S04]  /*2150*/  FMUL R10, R0, R13 ;  /* 0x0000000d000a7220 */ /* 0x000fc80000400000 */
[----:B------:R-:W-:Y:S01]  /*2160*/  FFMA R7, R10, R12, R7 ;  /* 0x0000000c0a077223 */ /* 0x000fe20000000007 */
[----:B------:R-:W-:-:S04]  /*2170*/  FMUL R10, R0, R11 ;  /* 0x0000000b000a7220 */ /* 0x000fc80000400000 */
[----:B------:R-:W-:Y:S01]  /*2180*/  FFMA R7, R10, R18, R7 ;  /* 0x000000120a077223 */ /* 0x000fe20000000007 */
[C---:B------:R-:W-:Y:S01]  /*2190*/  FMUL R10, R0.reuse, R5 ;  /* 0x00000005000a7220 */ /* 0x040fe20000400000 */
[----:B------:R-:W-:-:S03]  /*21a0*/  FMUL R19, R0, R19 ;  /* 0x0000001300137220 */ /* 0x000fc60000400000 */
[----:B------:R-:W-:-:S04]  /*21b0*/  FFMA R7, R10, R22, R7 ;  /* 0x000000160a077223 */ /* 0x000fc80000000007 */
[----:B------:R-:W-:-:S07]  /*21c0*/  FFMA R7, R32, R19, R7 ;  /* 0x0000001320077223 */ /* 0x000fce0000000007 */
.L_x_285:
[----:B------:R-:W0:Y:S01]  /*21d0*/  LDCU.U8 UR4, c[0x0][0x3b4] ;  /* 0x00007680ff0477ac */ /* 0x000e220008000000 */
[----:B------:R1:W-:Y:S01]  /*21e0*/  STG.E desc[UR6][R2.64], R7 ;  /* 0x0000000702007986 */ /* 0x0003e2000c101906 */
[----:B0-----:R-:W-:-:S06]  /*21f0*/  UPRMT UR4, UR4, 0x8880, URZ ;  /* 0x0000888004047896 */ /* 0x001fcc00080000ff */
[----:B------:R-:W-:-:S13]  /*2200*/  ISETP.NE.AND P0, PT, RZ, UR4, PT ;  /* 0x00000004ff007c0c */ /* 0x000fda000bf05270 */
[----:B-1----:R-:W-:Y:S05]  /*2210*/  @!P0 EXIT ;  /* 0x000000000000894d */ /* 0x002fea0003800000 */
[----:B------:R-:W-:Y:S01]  /*2220*/  IMAD R29, R29, 0x3, RZ ;  /* 0x000000031d1d7824 */ /* 0x000fe200078e02ff */
[----:B------:R-:W-:Y:S06]  /*2230*/  BRA.U !UP0, `(.L_x_286) ;  /* 0x0000002508e47547 */ /* 0x000fec000b800000 */
[----:B------:R-:W-:-:S09]  /*2240*/  UISETP.NE.AND UP0, UPT, UR5, URZ, UPT ;  /* 0x000000ff0500728c */ /* 0x000fd2000bf05270 */
[----:B------:R-:W-:Y:S05]  /*2250*/  BRA.U UP0, `(.L_x_287) ;  /* 0x0000002500587547 */ /* 0x000fea000b800000 */
[----:B------:R-:W0:Y:S01]  /*2260*/  I2F.U32.RP R4, R30 ;  /* 0x0000001e00047306 */ /* 0x000e220000209000 */
[----:B------:R-:W1:Y:S01]  /*2270*/  LDC.64 R18, c[0x0][0x3b8] ;  /* 0x0000ee00ff127b82 */ /* 0x000e620000000a00 */
[----:B------:R-:W-:Y:S02]  /*2280*/  ISETP.NE.AND P0, PT, R30, RZ, PT ;  /* 0x000000ff1e00720c */ /* 0x000fe40003f05270 */
[----:B------:R-:W-:Y:S02]  /*2290*/  IADD3 R13, PT, PT, RZ, -R30, RZ ;  /* 0x8000001eff0d7210 */ /* 0x000fe40007ffe0ff */
[----:B------:R-:W-:Y:S02]  /*22a0*/  MOV R2, RZ ;  /* 0x000000ff00027202 */ /* 0x000fe40000000f00 */
[----:B------:R-:W-:Y:S01]  /*22b0*/  IADD3 R12, PT, PT, R28, 0x1, RZ ;  /* 0x000000011c0c7810 */ /* 0x000fe20007ffe0ff */
[----:B0-----:R-:W0:Y:S01]  /*22c0*/  MUFU.RCP R4, R4 ;  /* 0x0000000400047308 */ /* 0x001e220000001000 */
[----:B-1----:R-:W-:-:S05]  /*22d0*/  IMAD.WIDE.U32 R18, R29, 0x4, R18 ;  /* 0x000000041d127825 */ /* 0x002fca00078e0012 */
[----:B------:R1:W5:Y:S01]  /*22e0*/  LDG.E R7, desc[UR6][R18.64] ;  /* 0x0000000612077981 */ /* 0x000362000c1e1900 */
[----:B0-----:R-:W-:-:S04]  /*22f0*/  IADD3 R5, PT, PT, R4, 0xffffffe, RZ ;  /* 0x0ffffffe04057810 */ /* 0x001fc80007ffe0ff */
[----:B------:R-:W0:Y:S02]  /*2300*/  F2I.FTZ.U32.TRUNC.NTZ R3, R5 ;  /* 0x0000000500037305 */ /* 0x000e24000021f000 */
[----:B0-----:R-:W-:-:S04]  /*2310*/  IMAD R13, R13, R3, RZ ;  /* 0x000000030d0d7224 */ /* 0x001fc800078e02ff */
[----:B------:R-:W-:-:S04]  /*2320*/  IMAD.HI.U32 R13, R3, R13, R2 ;  /* 0x0000000d030d7227 */ /* 0x000fc800078e0002 */
[----:B------:R-:W-:Y:S01]  /*2330*/  IMAD.MOV.U32 R3, RZ, RZ, RZ ;  /* 0x000000ffff037224 */ /* 0x000fe200078e00ff */
[----:B-1----:R-:W-:Y:S06]  /*2340*/  @!P0 BRA `(.L_x_288) ;  /* 0x0000000000188947 */ /* 0x002fec0003800000 */
[----:B------:R-:W-:Y:S02]  /*2350*/  ISETP.GT.U32.AND P1, PT, R15, R30, PT ;  /* 0x0000001e0f00720c */ /* 0x000fe40003f24070 */
[----:B------:R-:W-:-:S11]  /*2360*/  MOV R2, R28 ;  /* 0x0000001c00027202 */ /* 0x000fd60000000f00 */
[----:B------:R-:W-:Y:S05]  /*2370*/  @P1 BRA `(.L_x_288) ;  /* 0x00000000000c1947 */ /* 0x000fea0003800000 */
[----:B------:R-:W-:-:S05]  /*2380*/  IMAD R5, R15, R15, RZ ;  /* 0x0000000f0f057224 */ /* 0x000fca00078e02ff */
[----:B------:R-:W-:-:S13]  /*2390*/  ISETP.GT.U32.AND P1, PT, R5, R30, PT ;  /* 0x0000001e0500720c */ /* 0x000fda0003f24070 */
[----:B------:R-:W-:-:S07]  /*23a0*/  @!P1 IMAD R2, R25, R5, R28 ;  /* 0x0000000519029224 */ /* 0x000fce00078e021c */
.L_x_288:
[----:B------:R-:W-:Y:S05]  /*23b0*/  @!P0 BRA `(.L_x_289) ;  /* 0x0000000000188947 */ /* 0x000fea0003800000 */
[----:B------:R-:W-:Y:S02]  /*23c0*/  ISETP.GT.U32.AND P1, PT, R15, R30, PT ;  /* 0x0000001e0f00720c */ /* 0x000fe40003f24070 */
[----:B------:R-:W-:-:S11]  /*23d0*/  MOV R3, R12 ;  /* 0x0000000c00037202 */ /* 0x000fd60000000f00 */
[----:B------:R-:W-:Y:S05]  /*23e0*/  @P1 BRA `(.L_x_289) ;  /* 0x00000000000c1947 */ /* 0x000fea0003800000 */
[----:B------:R-:W-:-:S05]  /*23f0*/  IMAD R5, R15, R15, RZ ;  /* 0x0000000f0f057224 */ /* 0x000fca00078e02ff */
[----:B------:R-:W-:-:S13]  /*2400*/  ISETP.GT.U32.AND P1, PT, R5, R30, PT ;  /* 0x0000001e0500720c */ /* 0x000fda0003f24070 */
[----:B------:R-:W-:-:S07]  /*2410*/  @!P1 IMAD R3, R25, R5, R12 ;  /* 0x0000000519039224 */ /* 0x000fce00078e020c */
.L_x_289:
[----:B------:R-:W-:Y:S01]  /*2420*/  IMAD.HI.U32 R4, R13, R3, RZ ;  /* 0x000000030d047227 */ /* 0x000fe200078e00ff */
[----:B------:R-:W-:-:S03]  /*2430*/  LOP3.LUT R11, RZ, R30, RZ, 0x33, !PT ;  /* 0x0000001eff0b7212 */ /* 0x000fc600078e33ff */
[----:B------:R-:W-:Y:S01]  /*2440*/  IMAD.HI.U32 R5, R13, R2, RZ ;  /* 0x000000020d057227 */ /* 0x000fe200078e00ff */
[----:B------:R-:W-:-:S03]  /*2450*/  IADD3 R4, PT, PT, -R4, RZ, RZ ;  /* 0x000000ff04047210 */ /* 0x000fc60007ffe1ff */
[----:B------:R-:W-:Y:S01]  /*2460*/  IMAD.MOV.U32 R22, RZ, RZ, RZ ;  /* 0x000000ffff167224 */ /* 0x000fe200078e00ff */
        /* <DEDUP_REMOVED lines=13> */
[----:B------:R-:W-:-:S03]  /*2540*/  SEL R5, R11, R5, !P1 ;  /* 0x000000050b057207 */ /* 0x000fc60004800000 */
[----:B------:R-:W-:-:S04]  /*2550*/  IMAD.WIDE.U32 R2, R3, 0x4, R16 ;  /* 0x0000000403027825 */ /* 0x000fc800078e0010 */
[----:B------:R-:W-:Y:S01]  /*2560*/  IMAD.WIDE.U32 R4, R5, 0x4, R16 ;  /* 0x0000000405047825 */ /* 0x000fe200078e0010 */
[----:B------:R0:W5:Y:S03]  /*2570*/  LDG.E.CONSTANT R20, desc[UR6][R2.64] ;  /* 0x0000000602147981 */ /* 0x000166000c1e9900 */
[----:B------:R-:W-:Y:S01]  /*2580*/  HFMA2 R10, -RZ, RZ, 0, 0 ;  /* 0x00000000ff0a7431 */ /* 0x000fe200000001ff */
        /* <DEDUP_REMOVED lines=8> */
.L_x_290:
[----:B------:R-:W-:Y:S05]  /*2610*/  @!P0 BRA `(.L_x_291) ;  /* 0x0000000000188947 */ /* 0x000fea0003800000 */
[----:B------:R-:W-:Y:S02]  /*2620*/  ISETP.GT.U32.AND P2, PT, R15, R30, PT ;  /* 0x0000001e0f00720c */ /* 0x000fe40003f44070 */
[----:B------:R-:W-:-:S11]  /*2630*/  MOV R22, R12 ;  /* 0x0000000c00167202 */ /* 0x000fd60000000f00 */
[----:B------:R-:W-:Y:S05]  /*2640*/  @P2 BRA `(.L_x_291) ;  /* 0x00000000000c2947 */ /* 0x000fea0003800000 */
[----:B0-----:R-:W-:-:S05]  /*2650*/  IMAD R3, R15, R15, RZ ;  /* 0x0000000f0f037224 */ /* 0x001fca00078e02ff */
[----:B------:R-:W-:-:S13]  /*2660*/  ISETP.GT.U32.AND P2, PT, R3, R30, PT ;  /* 0x0000001e0300720c */ /* 0x000fda0003f44070 */
[----:B------:R-:W-:-:S07]  /*2670*/  @!P2 IMAD R22, R25, R3, R12 ;  /* 0x000000031916a224 */ /* 0x000fce00078e020c */
.L_x_291:
[----:B0-----:R-:W-:-:S04]  /*2680*/  IMAD.HI.U32 R2, R13, R22, RZ ;  /* 0x000000160d027227 */ /* 0x001fc800078e00ff */
[----:B------:R-:W-:Y:S01]  /*2690*/  IMAD.HI.U32 R3, R13, R10, RZ ;  /* 0x0000000a0d037227 */ /* 0x000fe200078e00ff */
[----:B------:R-:W-:-:S04]  /*26a0*/  IADD3 R5, PT, PT, -R2, RZ, RZ ;  /* 0x000000ff02057210 */ /* 0x000fc80007ffe1ff */
[----:B------:R-:W-:Y:S01]  /*26b0*/  IADD3 R27, PT, PT, -R3, RZ, RZ ;  /* 0x000000ff031b7210 */ /* 0x000fe20007ffe1ff */
[----:B------:R-:W-:-:S04]  /*26c0*/  IMAD R3, R30, R5, R22 ;  /* 0x000000051e037224 */ /* 0x000fc800078e0216 */
[----:B------:R-:W-:Y:S01]  /*26d0*/  IMAD R5, R30, R27, R10 ;  /* 0x0000001b1e057224 */ /* 0x000fe200078e020a */
[-C--:B------:R-:W-:Y:S01]  /*26e0*/  ISETP.GE.U32.AND P2, PT, R3, R30.reuse, PT ;  /* 0x0000001e0300720c */ /* 0x080fe20003f46070 */
[----:B------:R-:W-:Y:S01]  /*26f0*/  HFMA2 R31, -RZ, RZ, 0, 0 ;  /* 0x00000000ff1f7431 */ /* 0x000fe200000001ff */
[----:B------:R-:W-:Y:S02]  /*2700*/  IADD3 R10, PT, PT, R25, 0x1, RZ ;  /* 0x00000001190a7810 */ /* 0x000fe40007ffe0ff */
[----:B------:R-:W-:-:S09]  /*2710*/  ISETP.GE.U32.AND P3, PT, R5, R30, PT ;  /* 0x0000001e0500720c */ /* 0x000fd20003f66070 */
[----:B------:R-:W-:-:S04]  /*2720*/  @P2 IADD3 R3, PT, PT, -R30, R3, RZ ;  /* 0x000000031e032210 */ /* 0x000fc80007ffe1ff */
[----:B------:R-:W-:Y:S02]  /*2730*/  @P3 IADD3 R5, PT, PT, -R30, R5, RZ ;  /* 0x000000051e053210 */ /* 0x000fe40007ffe1ff */
[-C--:B------:R-:W-:Y:S02]  /*2740*/  ISETP.GE.U32.AND P2, PT, R3, R30.reuse, PT ;  /* 0x0000001e0300720c */ /* 0x080fe40003f46070 */
[----:B------:R-:W-:-:S11]  /*2750*/  ISETP.GE.U32.AND P3, PT, R5, R30, PT ;  /* 0x0000001e0500720c */ /* 0x000fd60003f66070 */
[----:B------:R-:W-:Y:S02]  /*2760*/  @P2 IADD3 R3, PT, PT, -R30, R3, RZ ;  /* 0x000000031e032210 */ /* 0x000fe40007ffe1ff */
[----:B------:R-:W-:Y:S02]  /*2770*/  @P3 IMAD.IADD R5, R5, 0x1, -R30 ;  /* 0x0000000105053824 */ /* 0x000fe400078e0a1e */
[----:B------:R-:W-:-:S03]  /*2780*/  SEL R3, R11, R3, !P1 ;  /* 0x000000030b037207 */ /* 0x000fc60004800000 */
[----:B------:R-:W-:Y:S02]  /*2790*/  SEL R5, R11, R5, !P1 ;  /* 0x000000050b057207 */ /* 0x000fe40004800000 */
[----:B------:R-:W-:-:S04]  /*27a0*/  IMAD.WIDE.U32 R2, R3, 0x4, R16 ;  /* 0x0000000403027825 */ /* 0x000fc800078e0010 */
[----:B------:R-:W-:Y:S01]  /*27b0*/  IMAD.WIDE.U32 R4, R5, 0x4, R16 ;  /* 0x0000000405047825 */ /* 0x000fe200078e0010 */
[----:B------:R0:W5:Y:S01]  /*27c0*/  LDG.E.CONSTANT R22, desc[UR6][R2.64] ;  /* 0x0000000602167981 */ /* 0x000162000c1e9900 */
[----:B------:R-:W-:-:S03]  /*27d0*/  MOV R29, RZ ;  /* 0x000000ff001d7202 */ /* 0x000fc60000000f00 */
        /* <DEDUP_REMOVED lines=8> */
.L_x_292:
[----:B------:R-:W-:Y:S05]  /*2860*/  @!P0 BRA `(.L_x_293) ;  /* 0x0000000000188947 */ /* 0x000fea0003800000 */
[----:B------:R-:W-:Y:S02]  /*2870*/  ISETP.GT.U32.AND P2, PT, R15, R30, PT ;  /* 0x0000001e0f00720c */ /* 0x000fe40003f44070 */
[----:B------:R-:W-:-:S11]  /*2880*/  MOV R31, R12 ;  /* 0x0000000c001f7202 */ /* 0x000fd60000000f00 */
[----:B------:R-:W-:Y:S05]  /*2890*/  @P2 BRA `(.L_x_293) ;  /* 0x00000000000c2947 */ /* 0x000fea0003800000 */
[----:B0-----:R-:W-:-:S05]  /*28a0*/  IMAD R3, R15, R15, RZ ;  /* 0x0000000f0f037224 */ /* 0x001fca00078e02ff */
[----:B------:R-:W-:-:S13]  /*28b0*/  ISETP.GT.U32.AND P2, PT, R3, R30, PT ;  /* 0x0000001e0300720c */ /* 0x000fda0003f44070 */
[----:B------:R-:W-:-:S07]  /*28c0*/  @!P2 IMAD R31, R10, R3, R12 ;  /* 0x000000030a1fa224 */ /* 0x000fce00078e020c */
.L_x_293:
[----:B0-----:R-:W-:-:S04]  /*28d0*/  IMAD.HI.U32 R3, R13, R29, RZ ;  /* 0x0000001d0d037227 */ /* 0x001fc800078e00ff */
[----:B------:R-:W-:Y:S01]  /*28e0*/  IMAD.HI.U32 R2, R13, R31, RZ ;  /* 0x0000001f0d027227 */ /* 0x000fe200078e00ff */
[----:B------:R-:W-:-:S04]  /*28f0*/  IADD3 R5, PT, PT, -R3, RZ, RZ ;  /* 0x000000ff03057210 */ /* 0x000fc80007ffe1ff */
[----:B------:R-:W-:Y:S01]  /*2900*/  IADD3 R2, PT, PT, -R2, RZ, RZ ;  /* 0x000000ff02027210 */ /* 0x000fe20007ffe1ff */
[----:B------:R-:W-:-:S04]  /*2910*/  IMAD R5, R30, R5, R29 ;  /* 0x000000051e057224 */ /* 0x000fc800078e021d */
[----:B------:R-:W-:Y:S01]  /*2920*/  IMAD R3, R30, R2, R31 ;  /* 0x000000021e037224 */ /* 0x000fe200078e021f */
[----:B------:R-:W-:Y:S01]  /*2930*/  ISETP.GE.U32.AND P3, PT, R5, R30, PT ;  /* 0x0000001e0500720c */ /* 0x000fe20003f66070 */
[----:B------:R-:W-:-:S03]  /*2940*/  HFMA2 R31, -RZ, RZ, 0, 0 ;  /* 0x00000000ff1f7431 */ /* 0x000fc600000001ff */
        /* <DEDUP_REMOVED lines=21> */
.L_x_294:
[----:B------:R-:W-:Y:S05]  /*2aa0*/  @!P0 BRA `(.L_x_295) ;  /* 0x0000000000188947 */ /* 0x000fea0003800000 */
[----:B------:R-:W-:Y:S02]  /*2ab0*/  ISETP.GT.U32.AND P2, PT, R15, R30, PT ;  /* 0x0000001e0f00720c */ /* 0x000fe40003f44070 */
[----:B------:R-:W-:-:S11]  /*2ac0*/  MOV R31, R12 ;  /* 0x0000000c001f7202 */ /* 0x000fd60000000f00 */
[----:B------:R-:W-:Y:S05]  /*2ad0*/  @P2 BRA `(.L_x_295) ;  /* 0x00000000000c2947 */ /* 0x000fea0003800000 */
[----:B0-----:R-:W-:-:S05]  /*2ae0*/  IMAD R3, R15, R15, RZ ;  /* 0x0000000f0f037224 */ /* 0x001fca00078e02ff */
[----:B------:R-:W-:-:S13]  /*2af0*/  ISETP.GT.U32.AND P2, PT, R3, R30, PT ;  /* 0x0000001e0300720c */ /* 0x000fda0003f44070 */
[----:B------:R-:W-:-:S07]  /*2b00*/  @!P2 IMAD R31, R10, R3, R12 ;  /* 0x000000030a1fa224 */ /* 0x000fce00078e020c */
.L_x_295:
[----:B0-----:R-:W-:-:S04]  /*2b10*/  IMAD.HI.U32 R2, R13, R31, RZ ;  /* 0x0000001f0d027227 */ /* 0x001fc800078e00ff */
        /* <DEDUP_REMOVED lines=16> */
[----:B------:R-:W-:Y:S02]  /*2c20*/  IMAD.WIDE.U32 R4, R5, 0x4, R16 ;  /* 0x0000000405047825 */ /* 0x000fe400078e0010 */
[----:B------:R0:W2:Y:S04]  /*2c30*/  LDG.E.CONSTANT R2, desc[UR6][R2.64] ;  /* 0x0000000602027981 */ /* 0x0000a8000c1e9900 */
[----:B------:R-:W2:Y:S01]  /*2c40*/  LDG.E.CONSTANT R5, desc[UR6][R4.64] ;  /* 0x0000000604057981 */ /* 0x000ea2000c1e9900 */
[----:B------:R-:W-:Y:S01]  /*2c50*/  FMUL R9, R8, R9 ;  /* 0x0000000908097220 */ /* 0x000fe20000400000 */
[----:B-----5:R-:W-:Y:S01]  /*2c60*/  FADD R20, R20, -R23 ;  /* 0x8000001714147221 */ /* 0x020fe20000000000 */
[----:B------:R-:W-:Y:S01]  /*2c70*/  FMUL R8, R8, R21 ;  /* 0x0000001508087220 */ /* 0x000fe20000400000 */
[----:B------:R-:W-:Y:S01]  /*2c80*/  FADD R22, R22, -R27 ;  /* 0x8000001b16167221 */ /* 0x000fe20000000000 */
[----:B------:R-:W-:Y:S01]  /*2c90*/  FMUL R23, R9, R6 ;  /* 0x0000000609177220 */ /* 0x000fe20000400000 */
[----:B------:R-:W-:Y:S01]  /*2ca0*/  FADD R29, R29, -R32 ;  /* 0x800000201d1d7221 */ /* 0x000fe20000000000 */
[----:B0-----:R-:W-:Y:S01]  /*2cb0*/  FMUL R3, R0, R8 ;  /* 0x0000000800037220 */ /* 0x001fe20000400000 */
[----:B------:R-:W-:-:S02]  /*2cc0*/  HFMA2 R21, -RZ, RZ, 0, 0 ;  /* 0x00000000ff157431 */ /* 0x000fc400000001ff */
[----:B------:R-:W-:Y:S01]  /*2cd0*/  FFMA R23, R20, R23, R7 ;  /* 0x0000001714177223 */ /* 0x000fe20000000007 */
[----:B------:R-:W-:Y:S01]  /*2ce0*/  FMUL R7, R6, R8 ;  /* 0x0000000806077220 */ /* 0x000fe20000400000 */
[----:B------:R-:W-:Y:S01]  /*2cf0*/  FMUL R6, R0, R9 ;  /* 0x0000000900067220 */ /* 0x000fe20000400000 */
[----:B------:R-:W-:Y:S02]  /*2d00*/  MOV R0, 0x4f9ffb7 ;  /* 0x04f9ffb700007802 */ /* 0x000fe40000000f00 */
[----:B------:R-:W-:Y:S01]  /*2d10*/  FFMA R22, R22, R7, R23 ;  /* 0x0000000716167223 */ /* 0x000fe20000000017 */
[----:B------:R-:W-:Y:S02]  /*2d20*/  MOV R23, 0x1 ;  /* 0x0000000100177802 */ /* 0x000fe40000000f00 */
[----:B------:R-:W-:Y:S02]  /*2d30*/  IMAD R7, R25, R0, 0x4f9ffb7 ;  /* 0x04f9ffb719077424 */ /* 0x000fe400078e0200 */
[----:B------:R-:W-:Y:S01]  /*2d40*/  FFMA R29, R29, R6, R22 ;  /* 0x000000061d1d7223 */ /* 0x000fe20000000016 */
[----:B------:R-:W-:-:S02]  /*2d50*/  IMAD R6, R26, 0x127409f, RZ ;  /* 0x0127409f1a067824 */ /* 0x000fc400078e02ff */
[----:B--2---:R-:W-:Y:S02]  /*2d60*/  FADD R2, R2, -R5 ;  /* 0x8000000502027221 */ /* 0x004fe40000000000 */
[----:B------:R0:W5:Y:S02]  /*2d70*/  LDG.E R5, desc[UR6][R18.64+0x4] ;  /* 0x0000040612057981 */ /* 0x000164000c1e1900 */
[----:B------:R-:W-:-:S05]  /*2d80*/  FFMA R3, R2, R3, R29 ;  /* 0x0000000302037223 */ /* 0x000fca000000001d */
        /* <DEDUP_REMOVED lines=11> */
.L_x_296:
[----:B------:R-:W-:Y:S01]  /*2e40*/  VIADD R4, R6, 0x127409f ;  /* 0x0127409f06047836 */ /* 0x000fe20000000000 */
[----:B------:R-:W-:Y:S02]  /*2e50*/  ISETP.GT.U32.AND P2, PT, R23, R30, PT ;  /* 0x0000001e1700720c */ /* 0x000fe40003f44070 */
[----:B0-----:R-:W-:Y:S02]  /*2e60*/  IADD3 R3, PT, PT, R26, 0x1, RZ ;  /* 0x000000011a037810 */ /* 0x001fe40007ffe0ff */
[----:B------:R-:W-:Y:S02]  /*2e70*/  MOV R23, RZ ;  /* 0x000000ff00177202 */ /* 0x000fe40000000f00 */
[-C--:B------:R-:W-:Y:S02]  /*2e80*/  LOP3.LUT R27, R6, R7.reuse, RZ, 0x3c, !PT ;  /* 0x00000007061b7212 */ /* 0x080fe400078e3cff */
        /* <DEDUP_REMOVED lines=12> */
.L_x_297:
        /* <DEDUP_REMOVED lines=37> */
.L_x_298:
[----:B------:R-:W-:Y:S02]  /*31a0*/  ISETP.GT.U32.AND P2, PT, R35, R30, PT ;  /* 0x0000001e2300720c */ /* 0x000fe40003f44070 */
[----:B0-----:R-:W-:Y:S02]  /*31b0*/  MOV R20, RZ ;  /* 0x000000ff00147202 */ /* 0x001fe40000000f00 */
[----:B------:R-:W-:Y:S02]  /*31c0*/  LOP3.LUT R27, R27, R12, RZ, 0x3c, !PT ;  /* 0x0000000c1b1b7212 */ /* 0x000fe400078e3cff */
        /* <DEDUP_REMOVED lines=11> */
.L_x_299:
        /* <DEDUP_REMOVED lines=25> */
[----:B------:R-:W-:Y:S01]  /*3410*/  IMAD.MOV.U32 R37, RZ, RZ, 0x1 ;  /* 0x00000001ff257424 */ /* 0x000fe200078e00ff */
        /* <DEDUP_REMOVED lines=10> */
.L_x_300:
        /* <DEDUP_REMOVED lines=13> */
.L_x_301:
        /* <DEDUP_REMOVED lines=35> */
.L_x_302:
[----:B------:R-:W-:Y:S01]  /*37c0*/  ISETP.GT.U32.AND P2, PT, R21, R30, PT ;  /* 0x0000001e1500720c */ /* 0x000fe20003f44070 */
[----:B-----5:R-:W-:Y:S01]  /*37d0*/  FADD R32, R32, -R33 ;  /* 0x8000002120207221 */ /* 0x020fe20000000000 */
[----:B------:R-:W-:Y:S02]  /*37e0*/  MOV R20, RZ ;  /* 0x000000ff00147202 */ /* 0x000fe40000000f00 */
[----:B------:R-:W-:Y:S01]  /*37f0*/  MOV R21, 0x1 ;  /* 0x0000000100157802 */ /* 0x000fe20000000f00 */
[----:B------:R-:W-:Y:S08]  /*3800*/  @!P0 BRA `(.L_x_303) ;  /* 0x0000000000248947 */ /* 0x000ff00003800000 */
        /* <DEDUP_REMOVED lines=9> */
.L_x_303:
[----:B------:R-:W-:-:S04]  /*38a0*/  ISETP.GT.U32.AND P3, PT, R21, R30, PT ;  /* 0x0000001e1500720c */ /* 0x000fc80003f64070 */
[----:B------:R-:W-:-:S05]  /*38b0*/  SEL R20, R29, R20, P3 ;  /* 0x000000141d147207 */ /* 0x000fca0001800000 */
[----:B------:R-:W-:-:S05]  /*38c0*/  IMAD.HI.U32 R21, R13, R20, RZ ;  /* 0x000000140d157227 */ /* 0x000fca00078e00ff */
[----:B------:R-:W-:-:S05]  /*38d0*/  IADD3 R21, PT, PT, -R21, RZ, RZ ;  /* 0x000000ff15157210 */ /* 0x000fca0007ffe1ff */
[----:B------:R-:W-:Y:S01]  /*38e0*/  IMAD R21, R30, R21, R20 ;  /* 0x000000151e157224 */ /* 0x000fe200078e0214 */
[----:B------:R-:W-:-:S04]  /*38f0*/  SEL R20, R27, R37, P2 ;  /* 0x000000251b147207 */ /* 0x000fc80001000000 */
[----:B------:R-:W-:-:S13]  /*3900*/  ISETP.GE.U32.AND P3, PT, R21, R30, PT ;  /* 0x0000001e1500720c */ /* 0x000fda0003f66070 */
[----:B------:R-:W-:-:S04]  /*3910*/  @P3 IADD3 R21, PT, PT, -R30, R21, RZ ;  /* 0x000000151e153210 */ /* 0x000fc80007ffe1ff */
[----:B------:R-:W-:-:S13]  /*3920*/  ISETP.GE.U32.AND P3, PT, R21, R30, PT ;  /* 0x0000001e1500720c */ /* 0x000fda0003f66070 */
[----:B------:R-:W-:-:S04]  /*3930*/  @P3 IADD3 R21, PT, PT, -R30, R21, RZ ;  /* 0x000000151e153210 */ /* 0x000fc80007ffe1ff */
[----:B-1----:R-:W-:Y:S01]  /*3940*/  SEL R23, R11, R21, !P1 ;  /* 0x000000150b177207 */ /* 0x002fe20004800000 */
[----:B------:R-:W-:-:S04]  /*3950*/  IMAD.HI.U32 R21, R13, R20, RZ ;  /* 0x000000140d157227 */ /* 0x000fc800078e00ff */
[----:B------:R-:W-:Y:S01]  /*3960*/  IMAD.WIDE.U32 R22, R23, 0x4, R16 ;  /* 0x0000000417167825 */ /* 0x000fe200078e0010 */
[----:B------:R-:W-:-:S05]  /*3970*/  IADD3 R21, PT, PT, -R21, RZ, RZ ;  /* 0x000000ff15157210 */ /* 0x000fca0007ffe1ff */
[----:B------:R-:W-:Y:S01]  /*3980*/  IMAD R21, R30, R21, R20 ;  /* 0x000000151e157224 */ /* 0x000fe200078e0214 */
[----:B------:R0:W2:Y:S04]  /*3990*/  LDG.E.CONSTANT R23, desc[UR6][R22.64] ;  /* 0x0000000616177981 */ /* 0x0000a8000c1e9900 */
[----:B------:R-:W-:-:S13]  /*39a0*/  ISETP.GE.U32.AND P2, PT, R21, R30, PT ;  /* 0x0000001e1500720c */ /* 0x000fda0003f46070 */
[----:B------:R-:W-:-:S04]  /*39b0*/  @P2 IADD3 R21, PT, PT, -R30, R21, RZ ;  /* 0x000000151e152210 */ /* 0x000fc80007ffe1ff */
[----:B------:R-:W-:-:S13]  /*39c0*/  ISETP.GE.U32.AND P2, PT, R21, R30, PT ;  /* 0x0000001e1500720c */ /* 0x000fda0003f46070 */
[----:B------:R-:W-:-:S04]  /*39d0*/  @P2 IADD3 R21, PT, PT, -R30, R21, RZ ;  /* 0x000000151e152210 */ /* 0x000fc80007ffe1ff */
[----:B------:R-:W-:-:S05]  /*39e0*/  SEL R21, R11, R21, !P1 ;  /* 0x000000150b157207 */ /* 0x000fca0004800000 */
[----:B------:R-:W-:-:S06]  /*39f0*/  IMAD.WIDE.U32 R20, R21, 0x4, R16 ;  /* 0x0000000415147825 */ /* 0x000fcc00078e0010 */
[----:B------:R-:W2:Y:S01]  /*3a00*/  LDG.E.CONSTANT R20, desc[UR6][R20.64] ;  /* 0x0000000614147981 */ /* 0x000ea2000c1e9900 */
[-C--:B0-----:R-:W-:Y:S01]  /*3a10*/  FMUL R22, R9, R14.reuse ;  /* 0x0000000e09167220 */ /* 0x081fe20000400000 */
[----:B------:R-:W-:Y:S01]  /*3a20*/  FADD R31, R34, -R31 ;  /* 0x8000001f221f7221 */ /* 0x000fe20000000000 */
[----:B------:R-:W-:Y:S01]  /*3a30*/  FMUL R14, R8, R14 ;  /* 0x0000000e080e7220 */ /* 0x000fe20000400000 */
[----:B------:R-:W-:Y:S01]  /*3a40*/  FADD R36, R36, -R35 ;  /* 0x8000002324247221 */ /* 0x000fe20000000000 */
[----:B------:R-:W-:-:S04]  /*3a50*/  FFMA R5, R22, R32, R5 ;  /* 0x0000002016057223 */ /* 0x000fc80000000005 */
[----:B------:R-:W-:Y:S01]  /*3a60*/  FFMA R32, R14, R31, R5 ;  /* 0x0000001f0e207223 */ /* 0x000fe20000000005 */
[C---:B------:R-:W-:Y:S01]  /*3a70*/  FMUL R5, R24.reuse, R9 ;  /* 0x0000000918057220 */ /* 0x040fe20000400000 */
[----:B------:R-:W-:Y:S01]  /*3a80*/  FMUL R24, R24, R8 ;  /* 0x0000000818187220 */ /* 0x000fe20000400000 */
[----:B------:R0:W5:Y:S01]  /*3a90*/  LDG.E R21, desc[UR6][R18.64+0x8] ;  /* 0x0000080612157981 */ /* 0x000162000c1e1900 */
[----:B------:R-:W-:Y:S02]  /*3aa0*/  HFMA2 R8, -RZ, RZ, 0, 0 ;  /* 0x00000000ff087431 */ /* 0x000fe400000001ff */
[----:B------:R-:W-:Y:S01]  /*3ab0*/  FFMA R9, R5, R36, R32 ;  /* 0x0000002405097223 */ /* 0x000fe20000000020 */
[----:B--2---:R-:W-:-:S04]  /*3ac0*/  FADD R23, R23, -R20 ;  /* 0x8000001417177221 */ /* 0x004fc80000000000 */
[----:B------:R-:W-:Y:S01]  /*3ad0*/  FFMA R23, R24, R23, R9 ;  /* 0x0000001718177223 */ /* 0x000fe20000000009 */
[----:B------:R-:W-:-:S04]  /*3ae0*/  MOV R9, 0x1 ;  /* 0x0000000100097802 */ /* 0x000fc80000000f00 */
[----:B------:R0:W-:Y:S01]  /*3af0*/  STG.E desc[UR6][R18.64+0x4], R23 ;  /* 0x0000041712007986 */ /* 0x0001e2000c101906 */
        /* <DEDUP_REMOVED lines=10> */
.L_x_304:
[----:B0-----:R-:W-:Y:S02]  /*3ba0*/  IADD3 R23, PT, PT, R7, -0x4f9ffb7, RZ ;  /* 0xfb06004907177810 */ /* 0x001fe40007ffe0ff */
        /* <DEDUP_REMOVED lines=14> */
.L_x_305:
[----:B------:R-:W-:Y:S01]  /*3c90*/  ISETP.GT.U32.AND P3, PT, R9, R30, PT ;  /* 0x0000001e0900720c */ /* 0x000fe20003f64070 */
[----:B------:R-:W-:Y:S01]  /*3ca0*/  HFMA2 R20, -RZ, RZ, 0, 0 ;  /* 0x00000000ff147431 */ /* 0x000fe200000001ff */
        /* <DEDUP_REMOVED lines=17> */
[----:B------:R-:W-:-:S03]  /*3dc0*/  SEL R9, R11, R7, !P1 ;  /* 0x000000070b097207 */ /* 0x000fc60004800000 */
[----:B------:R-:W-:-:S04]  /*3dd0*/  IMAD.WIDE.U32 R6, R31, 0x4, R16 ;  /* 0x000000041f067825 */ /* 0x000fc800078e0010 */
[----:B------:R-:W-:Y:S01]  /*3de0*/  IMAD.WIDE.U32 R8, R9, 0x4, R16 ;  /* 0x0000000409087825 */ /* 0x000fe200078e0010 */
        /* <DEDUP_REMOVED lines=13> */
.L_x_306:
[----:B------:R-:W-:Y:S02]  /*3ec0*/  ISETP.GT.U32.AND P2, PT, R35, R30, PT ;  /* 0x0000001e2300720c */ /* 0x000fe40003f44070 */
[----:B0-----:R-:W-:Y:S02]  /*3ed0*/  MOV R6, RZ ;  /* 0x000000ff00067202 */ /* 0x001fe40000000f00 */
[----:B------:R-:W-:Y:S01]  /*3ee0*/  MOV R7, 0x1 ;  /* 0x0000000100077802 */ /* 0x000fe20000000f00 */
        /* <DEDUP_REMOVED lines=10> */
.L_x_307:
        /* <DEDUP_REMOVED lines=35> */
.L_x_308:
[----:B------:R-:W-:Y:S02]  /*41c0*/  ISETP.GT.U32.AND P2, PT, R33, R30, PT ;  /* 0x0000001e2100720c */ /* 0x000fe40003f44070 */
[----:B0-----:R-:W-:Y:S02]  /*41d0*/  MOV R7, RZ ;  /* 0x000000ff00077202 */ /* 0x001fe40000000f00 */
        /* <DEDUP_REMOVED lines=12> */
.L_x_309:
        /* <DEDUP_REMOVED lines=21> */
[----:B------:R-:W-:Y:S02]  /*43f0*/  IMAD.WIDE.U32 R8, R9, 0x4, R16 ;  /* 0x0000000409087825 */ /* 0x000fe400078e0010 */
        /* <DEDUP_REMOVED lines=13> */
.L_x_310:
[----:B------:R-:W-:Y:S02]  /*44d0*/  ISETP.GT.U32.AND P2, PT, R33, R30, PT ;  /* 0x0000001e2100720c */ /* 0x000fe40003f44070 */
[----:B------:R-:W-:Y:S02]  /*44e0*/  MOV R4, RZ ;  /* 0x000000ff00047202 */ /* 0x000fe40000000f00 */
[----:B0-----:R-:W-:Y:S02]  /*44f0*/  MOV R8, R0 ;  /* 0x0000000000087202 */ /* 0x001fe40000000f00 */
        /* <DEDUP_REMOVED lines=11> */
.L_x_311:
[----:B------:R-:W-:Y:S02]  /*45b0*/  ISETP.GT.U32.AND P0, PT, R7, R30, PT ;  /* 0x0000001e0700720c */ /* 0x000fe40003f04070 */
[----:B------:R-:W-:Y:S02]  /*45c0*/  @P2 LOP3.LUT R8, R23, R12, RZ, 0x3c, !PT ;  /* 0x0000000c17082212 */ /* 0x000fe400078e3cff */
[----:B------:R-:W-:-:S03]  /*45d0*/  SEL R4, R29, R4, P0 ;  /* 0x000000041d047207 */ /* 0x000fc60000000000 */
[----:B------:R-:W-:-:S04]  /*45e0*/  IMAD.HI.U32 R0, R13, R8, RZ ;  /* 0x000000080d007227 */ /* 0x000fc800078e00ff */
[----:B------:R-:W-:-:S04]  /*45f0*/  IMAD.HI.U32 R13, R13, R4, RZ ;  /* 0x000000040d0d7227 */ /* 0x000fc800078e00ff */
[----:B------:R-:W-:Y:S01]  /*4600*/  IMAD.MOV R7, RZ, RZ, -R0 ;  /* 0x000000ffff077224 */ /* 0x000fe200078e0a00 */
[----:B------:R-:W-:-:S03]  /*4610*/  IADD3 R13, PT, PT, -R13, RZ, RZ ;  /* 0x000000ff0d0d7210 */ /* 0x000fc60007ffe1ff */
        /* <DEDUP_REMOVED lines=14> */
[----:B------:R-:W2:Y:S04]  /*4700*/  LDG.E.CONSTANT R11, desc[UR6][R10.64] ;  /* 0x000000060a0b7981 */ /* 0x000ea8000c1e9900 */
[----:B------:R-:W2:Y:S01]  /*4710*/  LDG.E.CONSTANT R16, desc[UR6][R16.64] ;  /* 0x0000000610107981 */ /* 0x000ea2000c1e9900 */
[----:B-----5:R-:W-:Y:S01]  /*4720*/  FADD R2, R31, -R2 ;  /* 0x800000021f027221 */ /* 0x020fe20000000000 */
[----:B------:R-:W-:Y:S01]  /*4730*/  FADD R27, R27, -R20 ;  /* 0x800000141b1b7221 */ /* 0x000fe20000000000 */
[----:B------:R-:W-:Y:S02]  /*4740*/  FADD R6, R9, -R6 ;  /* 0x8000000609067221 */ /* 0x000fe40000000000 */
[----:B------:R-:W-:-:S04]  /*4750*/  FFMA R21, R22, R2, R21 ;  /* 0x0000000216157223 */ /* 0x000fc80000000015 */
[----:B------:R-:W-:-:S04]  /*4760*/  FFMA R14, R14, R27, R21 ;  /* 0x0000001b0e0e7223 */ /* 0x000fc80000000015 */
[----:B------:R-:W-:Y:S01]  /*4770*/  FFMA R5, R5, R6, R14 ;  /* 0x0000000605057223 */ /* 0x000fe2000000000e */
[----:B--2---:R-:W-:-:S04]  /*4780*/  FADD R3, R16, -R11 ;  /* 0x8000000b10037221 */ /* 0x004fc80000000000 */
[----:B------:R-:W-:-:S05]  /*4790*/  FFMA R3, R24, R3, R5 ;  /* 0x0000000318037223 */ /* 0x000fca0000000005 */
[----:B------:R-:W-:Y:S01]  /*47a0*/  STG.E desc[UR6][R18.64+0x8], R3 ;  /* 0x0000080312007986 */ /* 0x000fe2000c101906 */
[----:B------:R-:W-:Y:S05]  /*47b0*/  EXIT ;  /* 0x000000000000794d */ /* 0x000fea0003800000 */
.L_x_287:
[----:B------:R-:W0:Y:S01]  /*47c0*/  LDC.64 R2, c[0x0][0x3b8] ;  /* 0x0000ee00ff027b82 */ /* 0x000e220000000a00 */
[----:B------:R-:W2:Y:S01]  /*47d0*/  LDG.E.CONSTANT R7, desc[UR6][R16.64] ;  /* 0x0000000610077981 */ /* 0x000ea2000c1e9900 */
[----:B0-----:R-:W-:-:S05]  /*47e0*/  IMAD.WIDE.U32 R2, R29, 0x4, R2 ;  /* 0x000000041d027825 */ /* 0x001fca00078e0002 */
[----:B------:R-:W3:Y:S04]  /*47f0*/  LDG.E R4, desc[UR6][R2.64] ;  /* 0x0000000602047981 */ /* 0x000ee8000c1e1900 */
[----:B------:R-:W4:Y:S04]  /*4800*/  LDG.E R10, desc[UR6][R2.64+0x4] ;  /* 0x00000406020a7981 */ /* 0x000f28000c1e1900 */
[----:B------:R-:W5:Y:S01]  /*4810*/  LDG.E R11, desc[UR6][R2.64+0x8] ;  /* 0x00000806020b7981 */ /* 0x000f62000c1e1900 */
[C---:B------:R-:W-:Y:S01]  /*4820*/  FMUL R13, R8.reuse, R9 ;  /* 0x00000009080d7220 */ /* 0x040fe20000400000 */
[----:B------:R-:W-:-:S03]  /*4830*/  FMUL R21, R8, R21 ;  /* 0x0000001508157220 */ /* 0x000fc60000400000 */
[-C--:B------:R-:W-:Y:S01]  /*4840*/  FMUL R5, R6, R13.reuse ;  /* 0x0000000d06057220 */ /* 0x080fe20000400000 */
[C---:B------:R-:W-:Y:S01]  /*4850*/  FMUL R8, R14.reuse, R13 ;  /* 0x0000000d0e087220 */ /* 0x040fe20000400000 */
[----:B------:R-:W-:Y:S01]  /*4860*/  FMUL R9, R14, R21 ;  /* 0x000000150e097220 */ /* 0x000fe20000400000 */
[----:B--2---:R-:W-:-:S04]  /*4870*/  FADD R7, R7, -R7 ;  /* 0x8000000707077221 */ /* 0x004fc80000000000 */
[----:B---3--:R-:W-:Y:S01]  /*4880*/  FFMA R4, R5, R7, R4 ;  /* 0x0000000705047223 */ /* 0x008fe20000000004 */
[----:B------:R-:W-:Y:S01]  /*4890*/  FMUL R5, R6, R21 ;  /* 0x0000001506057220 */ /* 0x000fe20000400000 */
[----:B----4-:R-:W-:-:S03]  /*48a0*/  FFMA R10, R7, R8, R10 ;  /* 0x00000008070a7223 */ /* 0x010fc6000000000a */
[C---:B------:R-:W-:Y:S01]  /*48b0*/  FFMA R4, R7.reuse, R5, R4 ;  /* 0x0000000507047223 */ /* 0x040fe20000000004 */
[C---:B-----5:R-:W-:Y:S01]  /*48c0*/  FFMA R8, R7.reuse, R8, R11 ;  /* 0x0000000807087223 */ /* 0x060fe2000000000b */
[C---:B------:R-:W-:Y:S01]  /*48d0*/  FFMA R10, R7.reuse, R9, R10 ;  /* 0x00000009070a7223 */ /* 0x040fe2000000000a */
[-C--:B------:R-:W-:Y:S01]  /*48e0*/  FMUL R5, R0, R13.reuse ;  /* 0x0000000d00057220 */ /* 0x080fe20000400000 */
[----:B------:R-:W-:Y:S01]  /*48f0*/  FMUL R11, R24, R13 ;  /* 0x0000000d180b7220 */ /* 0x000fe20000400000 */
[C---:B------:R-:W-:Y:S01]  /*4900*/  FFMA R8, R7.reuse, R9, R8 ;  /* 0x0000000907087223 */ /* 0x040fe20000000008 */
[-C--:B------:R-:W-:Y:S01]  /*4910*/  FMUL R9, R0, R21.reuse ;  /* 0x0000001500097220 */ /* 0x080fe20000400000 */
[----:B------:R-:W-:Y:S01]  /*4920*/  FMUL R13, R24, R21 ;  /* 0x00000015180d7220 */ /* 0x000fe20000400000 */
[C---:B------:R-:W-:Y:S01]  /*4930*/  FFMA R4, R7.reuse, R5, R4 ;  /* 0x0000000507047223 */ /* 0x040fe20000000004 */
[CC--:B------:R-:W-:Y:S01]  /*4940*/  FFMA R10, R7.reuse, R11.reuse, R10 ;  /* 0x0000000b070a7223 */ /* 0x0c0fe2000000000a */
[----:B------:R-:W-:-:S02]  /*4950*/  FFMA R8, R7, R11, R8 ;  /* 0x0000000b07087223 */ /* 0x000fc40000000008 */
[C---:B------:R-:W-:Y:S01]  /*4960*/  FFMA R9, R7.reuse, R9, R4 ;  /* 0x0000000907097223 */ /* 0x040fe20000000004 */
[CC--:B------:R-:W-:Y:S01]  /*4970*/  FFMA R5, R7.reuse, R13.reuse, R10 ;  /* 0x0000000d07057223 */ /* 0x0c0fe2000000000a */
[----:B------:R-:W-:-:S03]  /*4980*/  FFMA R7, R7, R13, R8 ;  /* 0x0000000d07077223 */ /* 0x000fc60000000008 */
[----:B------:R-:W-:Y:S04]  /*4990*/  STG.E desc[UR6][R2.64], R9 ;  /* 0x0000000902007986 */ /* 0x000fe8000c101906 */
[----:B------:R-:W-:Y:S04]  /*49a0*/  STG.E desc[UR6][R2.64+0x4], R5 ;  /* 0x0000040502007986 */ /* 0x000fe8000c101906 */
[----:B------:R-:W-:Y:S01]  /*49b0*/  STG.E desc[UR6][R2.64+0x8], R7 ;  /* 0x0000080702007986 */ /* 0x000fe2000c101906 */
[----:B------:R-:W-:Y:S05]  /*49c0*/  EXIT ;  /* 0x000000000000794d */ /* 0x000fea0003800000 */
.L_x_286:
[C---:B------:R-:W-:Y:S01]  /*49d0*/  FMUL R3, |R4|.reuse, 16777216 ;  /* 0x4b80000004037820 */ /* 0x040fe20000400200 */
[C---:B------:R-:W-:Y:S01]  /*49e0*/  FSETP.GEU.AND P0, PT, |R4|.reuse, 1.175494350822287508e-38, PT ;  /* 0x008000000400780b */ /* 0x040fe20003f0e200 */
[----:B------:R-:W-:Y:S01]  /*49f0*/  FADD R7, R4, R4 ;  /* 0x0000000404077221 */ /* 0x000fe20000000000 */
[----:B------:R-:W-:Y:S02]  /*4a00*/  IADD3 R18, PT, PT, R25, 0x1, RZ ;  /* 0x0000000119127810 */ /* 0x000fe40007ffe0ff */
[-C--:B------:R-:W-:Y:S02]  /*4a10*/  FSEL R3, R3, |R4|.reuse, !P0 ;  /* 0x4000000403037208 */ /* 0x080fe40004000000 */
[----:B------:R-:W-:Y:S02]  /*4a20*/  IADD3 R20, PT, PT, R26, 0x1, RZ ;  /* 0x000000011a147810 */ /* 0x000fe40007ffe0ff */
[----:B------:R-:W0:Y:S05]  /*4a30*/  MUFU.LG2 R2, R3 ;  /* 0x0000000300027308 */ /* 0x000e2a0000000c00 */
[----:B0-----:R-:W-:Y:S01]  /*4a40*/  @!P0 FADD R2, R2, -24 ;  /* 0xc1c0000002028421 */ /* 0x001fe20000000000 */
[----:B------:R-:W-:-:S03]  /*4a50*/  FSETP.NEU.AND P0, PT, R7, R4, PT ;  /* 0x000000040700720b */ /* 0x000fc60003f0d000 */
[----:B------:R-:W-:-:S04]  /*4a60*/  FMUL R2, R2, -0.6666666865348815918 ;  /* 0xbf2aaaab02027820 */ /* 0x000fc80000400000 */
[----:B------:R0:W1:Y:S02]  /*4a70*/  MUFU.EX2 R5, R2 ;  /* 0x0000000200057308 */ /* 0x0000640000000800 */
[----:B0-----:R-:W-:Y:S02]  /*4a80*/  HFMA2 R2, -RZ, RZ, 0, 0 ;  /* 0x00000000ff027431 */ /* 0x001fe400000001ff */
[----:B-1----:R-:W-:-:S04]  /*4a90*/  FMUL R10, |R4|, R5 ;  /* 0x00000005040a7220 */ /* 0x002fc80000400200 */
        /* <DEDUP_REMOVED lines=8> */
[----:B0-----:R-:W-:-:S06]  /*4b20*/  IADD3 R3, PT, PT, R4, 0xffffffe, RZ ;  /* 0x0ffffffe04037810 */ /* 0x001fcc0007ffe0ff */
[----:B------:R-:W0:Y:S02]  /*4b30*/  F2I.FTZ.U32.TRUNC.NTZ R3, R3 ;  /* 0x0000000300037305 */ /* 0x000e24000021f000 */
[----:B0-----:R-:W-:-:S04]  /*4b40*/  IMAD R5, R5, R3, RZ ;  /* 0x0000000305057224 */ /* 0x001fc800078e02ff */
[----:B------:R-:W-:-:S06]  /*4b50*/  IMAD.HI.U32 R5, R3, R5, R2 ;  /* 0x0000000503057227 */ /* 0x000fcc00078e0002 */
[----:B------:R-:W-:-:S04]  /*4b60*/  IMAD.HI.U32 R2, R5, R28, RZ ;  /* 0x0000001c05027227 */ /* 0x000fc800078e00ff */
[----:B------:R-:W-:Y:S01]  /*4b70*/  IMAD.HI.U32 R3, R5, R25, RZ ;  /* 0x0000001905037227 */ /* 0x000fe200078e00ff */
[----:B------:R-:W-:-:S03]  /*4b80*/  IADD3 R10, PT, PT, -R2, RZ, RZ ;  /* 0x000000ff020a7210 */ /* 0x000fc60007ffe1ff */
[----:B------:R-:W-:Y:S01]  /*4b90*/  VIADD R2, R28, 0x1 ;  /* 0x000000011c027836 */ /* 0x000fe20000000000 */
[----:B------:R-:W-:Y:S01]  /*4ba0*/  IADD3 R4, PT, PT, -R3, RZ, RZ ;  /* 0x000000ff03047210 */ /* 0x000fe20007ffe1ff */
[----:B------:R-:W-:Y:S02]  /*4bb0*/  IMAD R28, R7, R10, R28 ;  /* 0x0000000a071c7224 */ /* 0x000fe400078e021c */
[----:B------:R-:W-:-:S03]  /*4bc0*/  IMAD.HI.U32 R10, R5, R2, RZ ;  /* 0x00000002050a7227 */ /* 0x000fc600078e00ff */
[----:B------:R-:W-:Y:S01]  /*4bd0*/  ISETP.GE.U32.AND P2, PT, R28, R7, PT ;  /* 0x000000071c00720c */ /* 0x000fe20003f46070 */
[----:B------:R-:W-:Y:S01]  /*4be0*/  IMAD.HI.U32 R11, R5, R18, RZ ;  /* 0x00000012050b7227 */ /* 0x000fe200078e00ff */
[----:B------:R-:W-:-:S03]  /*4bf0*/  IADD3 R3, PT, PT, -R10, RZ, RZ ;  /* 0x000000ff0a037210 */ /* 0x000fc60007ffe1ff */
[----:B------:R-:W-:Y:S01]  /*4c00*/  IMAD.HI.U32 R12, R5, R26, RZ ;  /* 0x0000001a050c7227 */ /* 0x000fe200078e00ff */
[----:B------:R-:W-:-:S03]  /*4c10*/  IADD3 R11, PT, PT, -R11, RZ, RZ ;  /* 0x000000ff0b0b7210 */ /* 0x000fc60007ffe1ff */
[----:B------:R-:W-:Y:S01]  /*4c20*/  IMAD.HI.U32 R5, R5, R20, RZ ;  /* 0x0000001405057227 */ /* 0x000fe200078e00ff */
[----:B------:R-:W-:-:S03]  /*4c30*/  IADD3 R13, PT, PT, -R12, RZ, RZ ;  /* 0x000000ff0c0d7210 */ /* 0x000fc60007ffe1ff */
[----:B------:R-:W-:Y:S01]  /*4c40*/  IMAD R10, R7, R4, R25 ;  /* 0x00000004070a7224 */ /* 0x000fe200078e0219 */
[----:B------:R-:W-:Y:S01]  /*4c50*/  IADD3 R5, PT, PT, -R5, RZ, RZ ;  /* 0x000000ff05057210 */ /* 0x000fe20007ffe1ff */
[C---:B------:R-:W-:Y:S02]  /*4c60*/  IMAD R12, R7.reuse, R3, R2 ;  /* 0x00000003070c7224 */ /* 0x040fe400078e0202 */
[C---:B------:R-:W-:Y:S01]  /*4c70*/  IMAD R18, R7.reuse, R11, R18 ;  /* 0x0000000b07127224 */ /* 0x040fe200078e0212 */
[----:B------:R-:W-:Y:S01]  /*4c80*/  ISETP.GE.U32.AND P3, PT, R10, R7, PT ;  /* 0x000000070a00720c */ /* 0x000fe20003f66070 */
[C---:B------:R-:W-:Y:S01]  /*4c90*/  IMAD R34, R7.reuse, R5, R20 ;  /* 0x0000000507227224 */ /* 0x040fe200078e0214 */
[----:B------:R-:W-:Y:S01]  /*4ca0*/  ISETP.GE.U32.AND P4, PT, R12, R7, PT ;  /* 0x000000070c00720c */ /* 0x000fe20003f86070 */
[C---:B------:R-:W-:Y:S01]  /*4cb0*/  IMAD R26, R7.reuse, R13, R26 ;  /* 0x0000000d071a7224 */ /* 0x040fe200078e021a */
[-C--:B------:R-:W-:Y:S01]  /*4cc0*/  ISETP.GE.U32.AND P5, PT, R18, R7.reuse, PT ;  /* 0x000000071200720c */ /* 0x080fe20003fa6070 */
[----:B------:R-:W-:Y:S01]  /*4cd0*/  @P2 IMAD.IADD R28, R28, 0x1, -R7 ;  /* 0x000000011c1c2824 */ /* 0x000fe200078e0a07 */
[-C--:B------:R-:W-:Y:S01]  /*4ce0*/  ISETP.GE.U32.AND P1, PT, R34, R7.reuse, PT ;  /* 0x000000072200720c */ /* 0x080fe20003f26070 */
[----:B------:R-:W0:Y:S01]  /*4cf0*/  LDC.64 R2, c[0x0][0x3b8] ;  /* 0x0000ee00ff027b82 */ /* 0x000e220000000a00 */
[-C--:B------:R-:W-:Y:S01]  /*4d00*/  ISETP.GE.U32.AND P0, PT, R26, R7.reuse, PT ;  /* 0x000000071a00720c */ /* 0x080fe20003f06070 */
[-C--:B------:R-:W-:Y:S01]  /*4d10*/  IMAD R4, R7, R7.reuse, RZ ;  /* 0x0000000707047224 */ /* 0x080fe200078e02ff */
[----:B------:R-:W-:-:S03]  /*4d20*/  LOP3.LUT R5, RZ, R7, RZ, 0x33, !PT ;  /* 0x00000007ff057212 */ /* 0x000fc600078e33ff */
[C---:B------:R-:W-:Y:S02]  /*4d30*/  @P3 IADD3 R10, PT, PT, -R7.reuse, R10, RZ ;  /* 0x0000000a070a3210 */ /* 0x040fe40007ffe1ff */
[C---:B------:R-:W-:Y:S02]  /*4d40*/  @P4 IADD3 R12, PT, PT, -R7.reuse, R12, RZ ;  /* 0x0000000c070c4210 */ /* 0x040fe40007ffe1ff */
[----:B------:R-:W-:Y:S02]  /*4d50*/  @P5 IADD3 R18, PT, PT, -R7, R18, RZ ;  /* 0x0000001207125210 */ /* 0x000fe40007ffe1ff */
[-C--:B------:R-:W-:Y:S02]  /*4d60*/  ISETP.GE.U32.AND P2, PT, R10, R7.reuse, PT ;  /* 0x000000070a00720c */ /* 0x080fe40003f46070 */
[-C--:B------:R-:W-:Y:S02]  /*4d70*/  ISETP.GE.U32.AND P3, PT, R12, R7.reuse, PT ;  /* 0x000000070c00720c */ /* 0x080fe40003f66070 */
[----:B------:R-:W-:-:S02]  /*4d80*/  ISETP.GE.U32.AND P5, PT, R28, R7, PT ;  /* 0x000000071c00720c */ /* 0x000fc40003fa6070 */
[-C--:B------:R-:W-:Y:S02]  /*4d90*/  ISETP.GE.U32.AND P4, PT, R18, R7.reuse, PT ;  /* 0x000000071200720c */ /* 0x080fe40003f86070 */
[C---:B------:R-:W-:Y:S02]  /*4da0*/  @P1 IADD3 R34, PT, PT, -R7.reuse, R34, RZ ;  /* 0x0000002207221210 */ /* 0x040fe40007ffe1ff */
[C---:B------:R-:W-:Y:S02]  /*4db0*/  @P0 IADD3 R26, PT, PT, -R7.reuse, R26, RZ ;  /* 0x0000001a071a0210 */ /* 0x040fe40007ffe1ff */
[-C--:B------:R-:W-:Y:S02]  /*4dc0*/  ISETP.GE.U32.AND P6, PT, R34, R7.reuse, PT ;  /* 0x000000072200720c */ /* 0x080fe40003fc6070 */
[----:B------:R-:W-:Y:S02]  /*4dd0*/  ISETP.GE.U32.AND P1, PT, R26, R7, PT ;  /* 0x000000071a00720c */ /* 0x000fe40003f26070 */
[----:B------:R-:W-:-:S02]  /*4de0*/  ISETP.NE.U32.AND P0, PT, R7, RZ, PT ;  /* 0x000000ff0700720c */ /* 0x000fc40003f05070 */
        /* <DEDUP_REMOVED lines=8> */
[CC--:B------:R-:W-:Y:S01]  /*4e70*/  IMAD R20, R4.reuse, R33.reuse, R25 ;  /* 0x0000002104147224 */ /* 0x0c0fe200078e0219 */
[C---:B------:R-:W-:Y:S01]  /*4e80*/  @P6 IADD3 R34, PT, PT, -R7.reuse, R34, RZ ;  /* 0x0000002207226210 */ /* 0x040fe20007ffe1ff */
[C-C-:B------:R-:W-:Y:S01]  /*4e90*/  IMAD R33, R4.reuse, R33, R15.reuse ;  /* 0x0000002104217224 */ /* 0x140fe200078e020f */
[----:B------:R-:W-:Y:S01]  /*4ea0*/  @P1 IADD3 R26, PT, PT, -R7, R26, RZ ;  /* 0x0000001a071a1210 */ /* 0x000fe20007ffe1ff */
[C---:B------:R-:W-:Y:S01]  /*4eb0*/  IMAD R15, R4.reuse, R18, R15 ;  /* 0x00000012040f7224 */ /* 0x040fe200078e020f */
[C---:B------:R-:W-:Y:S01]  /*4ec0*/  SEL R28, R5.reuse, R34, !P0 ;  /* 0x00000022051c7207 */ /* 0x040fe20004000000 */
[----:B------:R-:W-:Y:S01]  /*4ed0*/  IMAD R25, R4, R18, R25 ;  /* 0x0000001204197224 */ /* 0x000fe200078e0219 */
[----:B------:R-:W-:Y:S01]  /*4ee0*/  SEL R32, R5, R26, !P0 ;  /* 0x0000001a05207207 */ /* 0x000fe20004000000 */
[----:B------:R-:W-:-:S04]  /*4ef0*/  IMAD.WIDE.U32 R30, R20, 0x4, R16 ;  /* 0x00000004141e7825 */ /* 0x000fc800078e0010 */
[----:B------:R-:W-:Y:S02]  /*4f00*/  IMAD R5, R7, R28, R15 ;  /* 0x0000001c07057224 */ /* 0x000fe400078e020f */
[----:B------:R-:W-:Y:S01]  /*4f10*/  IMAD.WIDE.U32 R22, R33, 0x4, R16 ;  /* 0x0000000421167825 */ /* 0x000fe200078e0010 */
[----:B------:R-:W2:Y:S03]  /*4f20*/  LDG.E.CONSTANT R30, desc[UR6][R30.64] ;  /* 0x000000061e1e7981 */ /* 0x000ea6000c1e9900 */
[CC--:B------:R-:W-:Y:S02]  /*4f30*/  IMAD R19, R7.reuse, R32.reuse, R33 ;  /* 0x0000002007137224 */ /* 0x0c0fe400078e0221 */
[----:B------:R-:W-:Y:S01]  /*4f40*/  IMAD R11, R7, R32, R15 ;  /* 0x00000020070b7224 */ /* 0x000fe200078e020f */
[----:B------:R-:W2:Y:S01]  /*4f50*/  LDG.E.CONSTANT R23, desc[UR6][R22.64] ;  /* 0x0000000616177981 */ /* 0x000ea2000c1e9900 */
[----:B------:R-:W-:-:S04]  /*4f60*/  IMAD.WIDE.U32 R4, R5, 0x4, R16 ;  /* 0x0000000405047825 */ /* 0x000fc800078e0010 */
[----:B------:R-:W-:-:S04]  /*4f70*/  IMAD.WIDE.U32 R26, R25, 0x4, R16 ;  /* 0x00000004191a7825 */ /* 0x000fc800078e0010 */
[C-C-:B------:R-:W-:Y:S01]  /*4f80*/  IMAD R13, R7.reuse, R28, R25.reuse ;  /* 0x0000001c070d7224 */ /* 0x140fe200078e0219 */
[----:B------:R1:W3:Y:S01]  /*4f90*/  LDG.E.CONSTANT R22, desc[UR6][R4.64] ;  /* 0x0000000604167981 */ /* 0x0002e2000c1e9900 */
[-C--:B------:R-:W-:Y:S02]  /*4fa0*/  IMAD R35, R7, R32.reuse, R25 ;  /* 0x0000002007237224 */ /* 0x080fe400078e0219 */
[----:B------:R-:W-:Y:S01]  /*4fb0*/  IMAD.WIDE.U32 R18, R19, 0x4, R16 ;  /* 0x0000000413127825 */ /* 0x000fe200078e0010 */
[----:B------:R-:W4:Y:S03]  /*4fc0*/  LDG.E.CONSTANT R26, desc[UR6][R26.64] ;  /* 0x000000061a1a7981 */ /* 0x000f26000c1e9900 */
[----:B0-----:R-:W-:Y:S02]  /*4fd0*/  IMAD.WIDE.U32 R2, R29, 0x4, R2 ;  /* 0x000000041d027825 */ /* 0x001fe400078e0002 */
[----:B------:R-:W5:Y:S02]  /*4fe0*/  LDG.E.CONSTANT R18, desc[UR6][R18.64] ;  /* 0x0000000612127981 */ /* 0x000f64000c1e9900 */
[----:B------:R-:W-:-:S02]  /*4ff0*/  IMAD R37, R7, R32, R20 ;  /* 0x0000002007257224 */ /* 0x000fc400078e0214 */
[----:B------:R-:W-:Y:S01]  /*5000*/  IMAD.WIDE.U32 R10, R11, 0x4, R16 ;  /* 0x000000040b0a7825 */ /* 0x000fe200078e0010 */
[----:B------:R-:W3:Y:S03]  /*5010*/  LDG.E R31, desc[UR6][R2.64] ;  /* 0x00000006021f7981 */ /* 0x000ee6000c1e1900 */
[----:B------:R-:W-:Y:S01]  /*5020*/  IMAD R36, R7, R28, R33 ;  /* 0x0000001c07247224 */ /* 0x000fe200078e0221 */
[----:B------:R0:W4:Y:S01]  /*5030*/  LDG.E.CONSTANT R27, desc[UR6][R10.64] ;  /* 0x000000060a1b7981 */ /* 0x000122000c1e9900 */
[----:B------:R-:W-:-:S03]  /*5040*/  IMAD.WIDE.U32 R12, R13, 0x4, R16 ;  /* 0x000000040d0c7825 */ /* 0x000fc600078e0010 */
[----:B------:R-:W5:Y:S01]  /*5050*/  LDG.E R29, desc[UR6][R2.64+0x4] ;  /* 0x00000406021d7981 */ /* 0x000f62000c1e1900 */
[----:B------:R-:W-:-:S03]  /*5060*/  IMAD.WIDE.U32 R32, R35, 0x4, R16 ;  /* 0x0000000423207825 */ /* 0x000fc600078e0010 */
[----:B------:R-:W5:Y:S01]  /*5070*/  LDG.E.CONSTANT R12, desc[UR6][R12.64] ;  /* 0x000000060c0c7981 */ /* 0x000f62000c1e9900 */
[----:B-1----:R-:W-:-:S03]  /*5080*/  IMAD.WIDE.U32 R4, R37, 0x4, R16 ;  /* 0x0000000425047825 */ /* 0x002fc600078e0010 */
[----:B------:R-:W5:Y:S01]  /*5090*/  LDG.E.CONSTANT R33, desc[UR6][R32.64] ;  /* 0x0000000620217981 */ /* 0x000f62000c1e9900 */
[----:B------:R-:W-:-:S03]  /*50a0*/  IMAD.WIDE.U32 R34, R15, 0x4, R16 ;  /* 0x000000040f227825 */ /* 0x000fc600078e0010 */
[----:B------:R-:W5:Y:S01]  /*50b0*/  LDG.E R25, desc[UR6][R2.64+0x8] ;  /* 0x0000080602197981 */ /* 0x000f62000c1e1900 */
[----:B0-----:R-:W-:-:S03]  /*50c0*/  IMAD.WIDE.U32 R10, R36, 0x4, R16 ;  /* 0x00000004240a7825 */ /* 0x001fc600078e0010 */
[----:B------:R0:W5:Y:S01]  /*50d0*/  LDG.E.CONSTANT R4, desc[UR6][R4.64] ;  /* 0x0000000604047981 */ /* 0x000162000c1e9900 */
[----:B------:R-:W-:-:S03]  /*50e0*/  IMAD R7, R7, R28, R20 ;  /* 0x0000001c07077224 */ /* 0x000fc600078e0214 */
[----:B------:R-:W5:Y:S01]  /*50f0*/  LDG.E.CONSTANT R35, desc[UR6][R34.64] ;  /* 0x0000000622237981 */ /* 0x000f62000c1e9900 */
[----:B------:R-:W-:-:S03]  /*5100*/  IMAD.WIDE.U32 R16, R7, 0x4, R16 ;  /* 0x0000000407107825 */ /* 0x000fc600078e0010 */
[----:B------:R-:W5:Y:S04]  /*5110*/  LDG.E.CONSTANT R11, desc[UR6][R10.64] ;  /* 0x000000060a0b7981 */ /* 0x000f68000c1e9900 */
[----:B------:R-:W5:Y:S01]  /*5120*/  LDG.E.CONSTANT R17, desc[UR6][R16.64] ;  /* 0x0000000610117981 */ /* 0x000f62000c1e9900 */
[C---:B------:R-:W-:Y:S01]  /*5130*/  FMUL R9, R8.reuse, R9 ;  /* 0x0000000908097220 */ /* 0x040fe20000400000 */
[----:B------:R-:W-:-:S03]  /*5140*/  FMUL R21, R8, R21 ;  /* 0x0000001508157220 */ /* 0x000fc60000400000 */
[C---:B------:R-:W-:Y:S01]  /*5150*/  FMUL R7, R6.reuse, R9 ;  /* 0x0000000906077220 */ /* 0x040fe20000400000 */
[----:B0-----:R-:W-:Y:S01]  /*5160*/  FMUL R5, R6, R21 ;  /* 0x0000001506057220 */ /* 0x001fe20000400000 */
[----:B--2---:R-:W-:-:S04]  /*5170*/  FADD R30, R30, -R23 ;  /* 0x800000171e1e7221 */ /* 0x004fc80000000000 */
[----:B---3--:R-:W-:Y:S01]  /*5180*/  FFMA R31, R30, R7, R31 ;  /* 0x000000071e1f7223 */ /* 0x008fe2000000001f */
[----:B------:R-:W-:Y:S01]  /*5190*/  FMUL R7, R14, R9 ;  /* 0x000000090e077220 */ /* 0x000fe20000400000 */
[----:B----4-:R-:W-:Y:S01]  /*51a0*/  FADD R6, R22, -R27 ;  /* 0x8000001b16067221 */ /* 0x010fe20000000000 */
[----:B-----5:R-:W-:Y:S01]  /*51b0*/  FADD R18, R27, -R18 ;  /* 0x800000121b127221 */ /* 0x020fe20000000000 */
[----:B------:R-:W-:Y:S02]  /*51c0*/  FMUL R14, R14, R21 ;  /* 0x000000150e0e7220 */ /* 0x000fe40000400000 */
[----:B------:R-:W-:Y:S01]  /*51d0*/  FFMA R29, R6, R7, R29 ;  /* 0x00000007061d7223 */ /* 0x000fe2000000001d */
[----:B------:R-:W-:Y:S01]  /*51e0*/  FFMA R31, R30, R5, R31 ;  /* 0x000000051e1f7223 */ /* 0x000fe2000000001f */
[----:B------:R-:W-:Y:S01]  /*51f0*/  FADD R8, R12, -R33 ;  /* 0x800000210c087221 */ /* 0x000fe20000000000 */
[----:B------:R-:W-:Y:S01]  /*5200*/  FFMA R18, R18, R7, R25 ;  /* 0x0000000712127223 */ /* 0x000fe20000000019 */
[----:B------:R-:W-:Y:S01]  /*5210*/  FADD R33, R33, -R4 ;  /* 0x8000000421217221 */ /* 0x000fe20000000000 */
[-C--:B------:R-:W-:Y:S01]  /*5220*/  FMUL R4, R0, R9.reuse ;  /* 0x0000000900047220 */ /* 0x080fe20000400000 */
[-C--:B------:R-:W-:Y:S01]  /*5230*/  FFMA R29, R8, R14.reuse, R29 ;  /* 0x0000000e081d7223 */ /* 0x080fe2000000001d */
[----:B------:R-:W-:Y:S01]  /*5240*/  FMUL R9, R24, R9 ;  /* 0x0000000918097220 */ /* 0x000fe20000400000 */
[----:B------:R-:W-:Y:S01]  /*5250*/  FADD R26, R26, -R35 ;  /* 0x800000231a1a7221 */ /* 0x000fe20000000000 */
[----:B------:R-:W-:Y:S01]  /*5260*/  FFMA R18, R33, R14, R18 ;  /* 0x0000000e21127223 */ /* 0x000fe20000000012 */
[----:B------:R-:W-:Y:S01]  /*5270*/  FADD R11, R22, -R11 ;  /* 0x8000000b160b7221 */ /* 0x000fe20000000000 */
[-C--:B------:R-:W-:Y:S01]  /*5280*/  FMUL R0, R0, R21.reuse ;  /* 0x0000001500007220 */ /* 0x080fe20000400000 */
[----:B------:R-:W-:Y:S01]  /*5290*/  FMUL R21, R24, R21 ;  /* 0x0000001518157220 */ /* 0x000fe20000400000 */
[----:B------:R-:W-:Y:S01]  /*52a0*/  FFMA R31, R26, R4, R31 ;  /* 0x000000041a1f7223 */ /* 0x000fe2000000001f */
[-C--:B------:R-:W-:Y:S01]  /*52b0*/  FFMA R29, R6, R9.reuse, R29 ;  /* 0x00000009061d7223 */ /* 0x080fe2000000001d */
[----:B------:R-:W-:Y:S01]  /*52c0*/  FFMA R11, R11, R9, R18 ;  /* 0x000000090b0b7223 */ /* 0x000fe20000000012 */
[----:B------:R-:W-:Y:S01]  /*52d0*/  FADD R12, R12, -R17 ;  /* 0x800000110c0c7221 */ /* 0x000fe20000000000 */
[----:B------:R-:W-:Y:S01]  /*52e0*/  FFMA R31, R26, R0, R31 ;  /* 0x000000001a1f7223 */ /* 0x000fe2000000001f */
[----:B------:R-:W-:-:S02]  /*52f0*/  FFMA R29, R8, R21, R29 ;  /* 0x00000015081d7223 */ /* 0x000fc4000000001d */
[----:B------:R-:W-:Y:S02]  /*5300*/  FFMA R11, R12, R21, R11 ;  /* 0x000000150c0b7223 */ /* 0x000fe4000000000b */
[----:B------:R-:W-:Y:S04]  /*5310*/  STG.E desc[UR6][R2.64], R31 ;  /* 0x0000001f02007986 */ /* 0x000fe8000c101906 */
[----:B------:R-:W-:Y:S04]  /*5320*/  STG.E desc[UR6][R2.64+0x4], R29 ;  /* 0x0000041d02007986 */ /* 0x000fe8000c101906 */
[----:B------:R-:W-:Y:S01]  /*5330*/  STG.E desc[UR6][R2.64+0x8], R11 ;  /* 0x0000080b02007986 */ /* 0x000fe2000c101906 */
[----:B------:R-:W-:Y:S05]  /*5340*/  EXIT ;  /* 0x000000000000794d */ /* 0x000fea0003800000 */
.L_x_312:
        /* <DEDUP_REMOVED lines=11> */
.L_x_372:


//--------------------- .text._Z11kernel_gridILj2ELj32EEvPKfS1_PKiPffjjjjbS4_j --------------------------
	.section	.text._Z11kernel_gridILj2ELj32EEvPKfS1_PKiPffjjjjbS4_j,"ax",@progbits
	.align	128
        .global         _Z11kernel_gridILj2ELj32EEvPKfS1_PKiPffjjjjbS4_j
        .type           _Z11kernel_gridILj2ELj32EEvPKfS1_PKiPffjjjjbS4_j,@function
        .size           _Z11kernel_gridILj2ELj32EEvPKfS1_PKiPffjjjjbS4_j,(.L_x_373 - _Z11kernel_gridILj2ELj32EEvPKfS1_PKiPffjjjjbS4_j)
        .other          _Z11kernel_gridILj2ELj32EEvPKfS1_PKiPffjjjjbS4_j,@"STO_CUDA_ENTRY STV_DEFAULT"
_Z11kernel_gridILj2ELj32EEvPKfS1_PKiPffjjjjbS4_j:
.text._Z11kernel_gridILj2ELj32EEvPKfS1_PKiPffjjjjbS4_j:
        /* <DEDUP_REMOVED lines=21> */
[----:B------:R-:W3:Y:S02]  /*0150*/  S2R R15, SR_CTAID.Z ;  /* 0x00000000000f7919 */ /* 0x000ee40000002700 */
        /* <DEDUP_REMOVED lines=27> */
[----:B------:R-:W-:Y:S01]  /*0310*/  FFMA R12, R12, R7, R5 ;  /* 0x000000070c0c7223 */ /* 0x000fe20000000005 */
[----:B------:R-:W-:-:S03]  /*0320*/  I2FP.F32.U32 R5, R8 ;  /* 0x0000000800057245 */ /* 0x000fc60000201000 */
        /* <DEDUP_REMOVED lines=11> */
[----:B------:R-:W1:Y:S01]  /*03e0*/  F2I.NTZ R13, R14 ;  /* 0x0000000e000d7305 */ /* 0x000e620000203100 */
[----:B0-----:R-:W-:Y:S01]  /*03f0*/  FADD R10, R14, -R9 ;  /* 0x800000090e0a7221 */ /* 0x001fe20000000000 */
[----:B------:R-:W-:Y:S01]  /*0400*/  FSETP.GT.AND P0, PT, R9, RZ, PT ;  /* 0x000000ff0900720b */ /* 0x000fe20003f04000 */
[----:B---3--:R-:W-:-:S02]  /*0410*/  IMAD R9, R15, UR5, R2 ;  /* 0x000000050f097c24 */ /* 0x008fc4000f8e0202 */
[----:B------:R-:W-:Y:S01]  /*0420*/  FADD R7, R7, R10 ;  /* 0x0000000a07077221 */ /* 0x000fe20000000000 */
[----:B------:R-:W-:Y:S02]  /*0430*/  SEL R16, RZ, 0x83000000, P0 ;  /* 0x83000000ff107807 */ /* 0x000fe40000000000 */
[----:B------:R-:W-:Y:S01]  /*0440*/  FSETP.NEU.AND P0, PT, R0, 1, PT ;  /* 0x3f8000000000780b */ /* 0x000fe20003f0d000 */
[C---:B------:R-:W-:Y:S01]  /*0450*/  FFMA R10, R7.reuse, R12, 0.0013391353422775864601 ;  /* 0x3aaf85ed070a7423 */ /* 0x040fe2000000000c */
[----:B------:R-:W-:Y:S02]  /*0460*/  IADD3 R2, PT, PT, R16, 0x7f000000, RZ ;  /* 0x7f00000010027810 */ /* 0x000fe40007ffe0ff */
[----:B------:R-:W-:Y:S01]  /*0470*/  ISETP.EQ.OR P0, PT, R8, RZ, !P0 ;  /* 0x000000ff0800720c */ /* 0x000fe20004702670 */
[----:B------:R-:W-:Y:S01]  /*0480*/  FFMA R10, R7, R10, 0.0096188392490148544312 ;  /* 0x3c1d9856070a7423 */ /* 0x000fe2000000000a */
[----:B-1----:R-:W-:Y:S01]  /*0490*/  LEA R13, R13, -R16, 0x17 ;  /* 0x800000100d0d7211 */ /* 0x002fe200078eb8ff */
[----:B------:R-:W-:-:S02]  /*04a0*/  IMAD R8, R9, R3, R8 ;  /* 0x0000000309087224 */ /* 0x000fc400078e0208 */
[----:B------:R-:W-:-:S04]  /*04b0*/  FFMA R10, R7, R10, 0.055503588169813156128 ;  /* 0x3d6357bb070a7423 */ /* 0x000fc8000000000a */
[C---:B------:R-:W-:Y:S02]  /*04c0*/  FFMA R12, R7.reuse, R10, 0.24022644758224487305 ;  /* 0x3e75fdec070c7423 */ /* 0x040fe4000000000a */
[----:B------:R-:W0:Y:S02]  /*04d0*/  LDC.64 R10, c[0x0][0x388] ;  /* 0x0000e200ff0a7b82 */ /* 0x000e240000000a00 */
[----:B------:R-:W-:-:S04]  /*04e0*/  FFMA R12, R7, R12, 0.69314718246459960938 ;  /* 0x3f317218070c7423 */ /* 0x000fc8000000000c */
[----:B------:R-:W-:Y:S01]  /*04f0*/  FFMA R7, R7, R12, 1 ;  /* 0x3f80000007077423 */ /* 0x000fe2000000000c */
[----:B------:R-:W-:-:S03]  /*0500*/  FMUL R12, R5, 0.5 ;  /* 0x3f000000050c7820 */ /* 0x000fc60000400000 */
[----:B------:R-:W-:-:S03]  /*0510*/  FMUL R2, R7, R2 ;  /* 0x0000000207027220 */ /* 0x000fc60000400000 */
[----:B------:R-:W1:Y:S01]  /*0520*/  FRND.TRUNC R12, R12 ;  /* 0x0000000c000c7307 */ /* 0x000e62000020d000 */
[----:B------:R-:W-:Y:S01]  /*0530*/  FMUL R13, R2, R13 ;  /* 0x0000000d020d7220 */ /* 0x000fe20000400000 */
[----:B------:R-:W-:Y:S02]  /*0540*/  SHF.L.U32 R2, R8, 0x5, RZ ;  /* 0x0000000508027819 */ /* 0x000fe400000006ff */
[----:B------:R-:W-:Y:S01]  /*0550*/  @P1 FSEL R13, RZ, +INF , !P2 ;  /* 0x7f800000ff0d1808 */ /* 0x000fe20005000000 */
[----:B-1----:R-:W-:Y:S01]  /*0560*/  FADD R12, R12, R12 ;  /* 0x0000000c0c0c7221 */ /* 0x002fe20000000000 */
[----:B--2---:R-:W-:Y:S01]  /*0570*/  IMAD R6, R6, R15, R19 ;  /* 0x0000000f06067224 */ /* 0x004fe200078e0213 */
[----:B----4-:R-:W-:-:S04]  /*0580*/  IADD3 R19, PT, PT, -R19, R4, RZ ;  /* 0x0000000413137210 */ /* 0x010fc80007ffe1ff */
[----:B------:R-:W-:-:S05]  /*0590*/  SHF.L.U32 R7, R6, 0x5, RZ ;  /* 0x0000000506077819 */ /* 0x000fca00000006ff */
[----:B0-----:R-:W-:-:S04]  /*05a0*/  IMAD.WIDE.U32 R6, R7, 0x4, R10 ;  /* 0x0000000407067825 */ /* 0x001fc800078e000a */
[----:B------:R-:W-:Y:S01]  /*05b0*/  HFMA2 R11, -RZ, RZ, 1.875, 0 ;  /* 0x3f800000ff0b7431 */ /* 0x000fe200000001ff */
        /* <DEDUP_REMOVED lines=20> */
.L_x_313:
[----:B------:R-:W0:Y:S01]  /*0700*/  LDC.64 R4, c[0x0][0x380] ;  /* 0x0000e000ff047b82 */ /* 0x000e220000000a00 */
[----:B------:R-:W-:Y:S01]  /*0710*/  SHF.L.U32 R9, R9, 0x1, RZ ;  /* 0x0000000109097819 */ /* 0x000fe200000006ff */
[----:B------:R-:W1:Y:S01]  /*0720*/  LDCU UR4, c[0x0][0x3b0] ;  /* 0x00007600ff0477ac */ /* 0x000e620008000800 */
[----:B------:R-:W2:Y:S03]  /*0730*/  LDCU UR5, c[0x0][0x3c0] ;  /* 0x00007800ff0577ac */ /* 0x000ea60008000800 */
[----:B0-----:R-:W-:-:S05]  /*0740*/  IMAD.WIDE.U32 R4, R9, 0x4, R4 ;  /* 0x0000000409047825 */ /* 0x001fca00078e0004 */
[----:B------:R-:W3:Y:S04]  /*0750*/  LDG.E.CONSTANT R10, desc[UR6][R4.64] ;  /* 0x00000006040a7981 */ /* 0x000ee8000c1e9900 */
[----:B------:R-:W4:Y:S01]  /*0760*/  LDG.E.CONSTANT R12, desc[UR6][R4.64+0x4] ;  /* 0x00000406040c7981 */ /* 0x000f22000c1e9900 */
[----:B-1----:R-:W-:Y:S01]  /*0770*/  I2FP.F32.U32 R0, UR4 ;  /* 0x0000000400007c45 */ /* 0x002fe20008201000 */
[----:B--2---:R-:W-:Y:S01]  /*0780*/  UISETP.NE.AND UP0, UPT, UR5, 0x1, UPT ;  /* 0x000000010500788c */ /* 0x004fe2000bf05270 */
[----:B------:R-:W-:-:S03]  /*0790*/  I2FP.F32.U32 R9, R19 ;  /* 0x0000001300097245 */ /* 0x000fc60000201000 */
[----:B------:R-:W-:-:S04]  /*07a0*/  FFMA R11, R0, R11, -1 ;  /* 0xbf800000000b7423 */ /* 0x000fc8000000000b */
[----:B------:R-:W0:Y:S02]  /*07b0*/  F2I.U32.CEIL.NTZ R24, R11 ;  /* 0x0000000b00187305 */ /* 0x000e24000020b000 */
[----:B0-----:R-:W-:Y:S01]  /*07c0*/  IADD3 R24, PT, PT, R24, 0x2, RZ ;  /* 0x0000000218187810 */ /* 0x001fe20007ffe0ff */
[C---:B---3--:R-:W-:Y:S01]  /*07d0*/  FFMA R3, R11.reuse, R10, 0.5 ;  /* 0x3f0000000b037423 */ /* 0x048fe2000000000a */
[----:B----4-:R-:W-:-:S04]  /*07e0*/  FFMA R12, R11, R12, 0.5 ;  /* 0x3f0000000b0c7423 */ /* 0x010fc8000000000c */
        /* <DEDUP_REMOVED lines=9> */
[----:B------:R-:W0:Y:S01]  /*0880*/  I2F.U32.RP R3, R19 ;  /* 0x0000001300037306 */ /* 0x000e220000209000 */
[----:B------:R-:W-:Y:S01]  /*0890*/  ISETP.NE.AND P2, PT, R19, RZ, PT ;  /* 0x000000ff1300720c */ /* 0x000fe20003f45270 */
[----:B------:R-:W-:Y:S02]  /*08a0*/  HFMA2 R4, -RZ, RZ, 0, 5.9604644775390625e-08 ;  /* 0x00000001ff047431 */ /* 0x000fe400000001ff */
[----:B------:R-:W-:Y:S01]  /*08b0*/  IMAD R40, R0, 0x127409f, RZ ;  /* 0x0127409f00287824 */ /* 0x000fe200078e02ff */
[----:B------:R-:W-:-:S09]  /*08c0*/  LOP3.LUT R14, RZ, R19, RZ, 0x33, !PT ;  /* 0x00000013ff0e7212 */ /* 0x000fd200078e33ff */
[C---:B------:R-:W-:Y:S01]  /*08d0*/  @P2 ISETP.GT.U32.AND P1, PT, R24.reuse, R19, PT ;  /* 0x000000131800220c */ /* 0x040fe20003f24070 */
[----:B0-----:R-:W0:Y:S03]  /*08e0*/  MUFU.RCP R3, R3 ;  /* 0x0000000300037308 */ /* 0x001e260000001000 */
[----:B------:R-:W-:-:S05]  /*08f0*/  @P2 SEL R5, R24, 0x1, !P1 ;  /* 0x0000000118052807 */ /* 0x000fca0004800000 */
[----:B------:R-:W-:Y:S01]  /*0900*/  @P2 IMAD R4, R24, R5, RZ ;  /* 0x0000000518042224 */ /* 0x000fe200078e02ff */
[----:B------:R-:W-:-:S04]  /*0910*/  IADD3 R5, PT, PT, RZ, -R19, RZ ;  /* 0x80000013ff057210 */ /* 0x000fc80007ffe0ff */
[----:B------:R-:W-:Y:S01]  /*0920*/  ISETP.GT.U32.AND P0, PT, R4, R19, PT ;  /* 0x000000130400720c */ /* 0x000fe20003f04070 */
[----:B------:R-:W-:Y:S01]  /*0930*/  @P2 IMAD R4, R0, R24, R31 ;  /* 0x0000001800042224 */ /* 0x000fe200078e021f */
[----:B0-----:R-:W-:Y:S02]  /*0940*/  IADD3 R20, PT, PT, R3, 0xffffffe, RZ ;  /* 0x0ffffffe03147810 */ /* 0x001fe40007ffe0ff */
[----:B------:R-:W-:Y:S02]  /*0950*/  MOV R3, RZ ;  /* 0x000000ff00037202 */ /* 0x000fe40000000f00 */
[----:B------:R0:W1:Y:S01]  /*0960*/  F2I.FTZ.U32.TRUNC.NTZ R21, R20 ;  /* 0x0000001400157305 */ /* 0x000062000021f000 */
[----:B------:R-:W-:-:S06]  /*0970*/  @P2 SEL R3, R31, R4, P1 ;  /* 0x000000041f032207 */ /* 0x000fcc0000800000 */
[----:B------:R-:W-:Y:S01]  /*0980*/  @P0 LOP3.LUT R3, R40, R31, RZ, 0x3c, !PT ;  /* 0x0000001f28030212 */ /* 0x000fe200078e3cff */
[----:B0-----:R-:W-:Y:S02]  /*0990*/  HFMA2 R20, -RZ, RZ, 0, 0 ;  /* 0x00000000ff147431 */ /* 0x001fe400000001ff */
[----:B-1----:R-:W-:-:S04]  /*09a0*/  IMAD R5, R5, R21, RZ ;  /* 0x0000001505057224 */ /* 0x002fc800078e02ff */
[----:B------:R-:W-:-:S06]  /*09b0*/  IMAD.HI.U32 R20, R21, R5, R20 ;  /* 0x0000000515147227 */ /* 0x000fcc00078e0014 */
[----:B------:R-:W-:-:S05]  /*09c0*/  IMAD.HI.U32 R4, R20, R3, RZ ;  /* 0x0000000314047227 */ /* 0x000fca00078e00ff */
[----:B------:R-:W-:-:S05]  /*09d0*/  IADD3 R4, PT, PT, -R4, RZ, RZ ;  /* 0x000000ff04047210 */ /* 0x000fca0007ffe1ff */
[----:B------:R-:W-:Y:S02]  /*09e0*/  IMAD R12, R19, R4, R3 ;  /* 0x00000004130c7224 */ /* 0x000fe400078e0203 */
[----:B------:R-:W0:Y:S03]  /*09f0*/  LDC.64 R4, c[0x0][0x398] ;  /* 0x0000e600ff047b82 */ /* 0x000e260000000a00 */
[----:B------:R-:W-:-:S13]  /*0a00*/  ISETP.GE.U32.AND P0, PT, R12, R19, PT ;  /* 0x000000130c00720c */ /* 0x000fda0003f06070 */
[C---:B------:R-:W-:Y:S02]  /*0a10*/  @P0 IADD3 R12, PT, PT, -R19.reuse, R12, RZ ;  /* 0x0000000c130c0210 */ /* 0x040fe40007ffe1ff */
[----:B------:R-:W-:Y:S02]  /*0a20*/  ISETP.NE.U32.AND P0, PT, R19, RZ, PT ;  /* 0x000000ff1300720c */ /* 0x000fe40003f05070 */
[----:B------:R-:W-:Y:S01]  /*0a30*/  ISETP.GE.U32.AND P1, PT, R12, R19, PT ;  /* 0x000000130c00720c */ /* 0x000fe20003f26070 */
[----:B0-----:R-:W-:-:S04]  /*0a40*/  IMAD.WIDE.U32 R2, R2, 0x4, R4 ;  /* 0x0000000402027825 */ /* 0x001fc800078e0004 */
[----:B------:R-:W-:Y:S01]  /*0a50*/  FADD R16, -R10, 1 ;  /* 0x3f8000000a107421 */ /* 0x000fe20000000100 */
[----:B------:R-:W-:Y:S01]  /*0a60*/  FADD R43, -R13, 1 ;  /* 0x3f8000000d2b7421 */ /* 0x000fe20000000100 */
[----:B------:R-:W2:Y:S06]  /*0a70*/  LDG.E R49, desc[UR6][R2.64+0x38] ;  /* 0x0000380602317981 */ /* 0x000eac000c1e1900 */
[----:B------:R-:W-:Y:S01]  /*0a80*/  @P1 IADD3 R12, PT, PT, -R19, R12, RZ ;  /* 0x0000000c130c1210 */ /* 0x000fe20007ffe1ff */
[----:B------:R-:W3:Y:S03]  /*0a90*/  LDG.E R51, desc[UR6][R2.64+0x14] ;  /* 0x0000140602337981 */ /* 0x000ee6000c1e1900 */
[----:B------:R-:W-:Y:S01]  /*0aa0*/  SEL R12, R14, R12, !P0 ;  /* 0x0000000c0e0c7207 */ /* 0x000fe20004000000 */
[----:B------:R-:W4:Y:S03]  /*0ab0*/  LDG.E R47, desc[UR6][R2.64+0x1c] ;  /* 0x00001c06022f7981 */ /* 0x000f26000c1e1900 */
[----:B------:R-:W-:Y:S01]  /*0ac0*/  SHF.L.U32 R15, R12, 0x5, RZ ;  /* 0x000000050c0f7819 */ /* 0x000fe200000006ff */
[----:B------:R-:W5:Y:S04]  /*0ad0*/  LDG.E R55, desc[UR6][R2.64+0x2c] ;  /* 0x00002c0602377981 */ /* 0x000f68000c1e1900 */
[----:B------:R-:W-:Y:S01]  /*0ae0*/  IMAD.WIDE.U32 R4, R15, 0x4, R6 ;  /* 0x000000040f047825 */ /* 0x000fe200078e0006 */
[----:B------:R-:W5:Y:S04]  /*0af0*/  LDG.E R17, desc[UR6][R2.64+0x30] ;  /* 0x0000300602117981 */ /* 0x000f68000c1e1900 */
[----:B------:R-:W2:Y:S04]  /*0b00*/  LDG.E R15, desc[UR6][R2.64] ;  /* 0x00000006020f7981 */ /* 0x000ea8000c1e1900 */
[----:B------:R-:W2:Y:S01]  /*0b10*/  LDG.E.CONSTANT R35, desc[UR6][R4.64] ;  /* 0x0000000604237981 */ /* 0x000ea2000c1e9900 */
[----:B------:R-:W-:-:S03]  /*0b20*/  FMUL R12, R16, R43 ;  /* 0x0000002b100c7220 */ /* 0x000fc60000400000 */
[----:B------:R-:W3:Y:S04]  /*0b30*/  LDG.E.CONSTANT R30, desc[UR6][R4.64+0x38] ;  /* 0x00003806041e7981 */ /* 0x000ee8000c1e9900 */
[----:B------:R-:W5:Y:S04]  /*0b40*/  LDG.E.CONSTANT R48, desc[UR6][R4.64+0x44] ;  /* 0x0000440604307981 */ /* 0x000f68000c1e9900 */
[----:B------:R-:W4:Y:S04]  /*0b50*/  LDG.E.CONSTANT R23, desc[UR6][R4.64+0x14] ;  /* 0x0000140604177981 */ /* 0x000f28000c1e9900 */
[----:B------:R-:W5:Y:S04]  /*0b60*/  LDG.E.CONSTANT R32, desc[UR6][R4.64+0x1c] ;  /* 0x00001c0604207981 */ /* 0x000f68000c1e9900 */
[----:B------:R-:W5:Y:S04]  /*0b70*/  LDG.E.CONSTANT R36, desc[UR6][R4.64+0x2c] ;  /* 0x00002c0604247981 */ /* 0x000f68000c1e9900 */
[----:B------:R-:W5:Y:S04]  /*0b80*/  LDG.E.CONSTANT R44, desc[UR6][R4.64+0x30] ;  /* 0x00003006042c7981 */ /* 0x000f68000c1e9900 */
        /* <DEDUP_REMOVED lines=20> */
[----:B------:R-:W5:Y:S01]  /*0cd0*/  LDG.E R29, desc[UR6][R2.64+0x50] ;  /* 0x00005006021d7981 */ /* 0x000f62000c1e1900 */
[----:B------:R-:W-:-:S03]  /*0ce0*/  ISETP.NE.AND P1, PT, R19, RZ, PT ;  /* 0x000000ff1300720c */ /* 0x000fc60003f25270 */
[----:B------:R-:W5:Y:S04]  /*0cf0*/  LDG.E.CONSTANT R38, desc[UR6][R4.64+0x40] ;  /* 0x0000400604267981 */ /* 0x000f68000c1e9900 */
[----:B------:R-:W5:Y:S04]  /*0d00*/  LDG.E.CONSTANT R28, desc[UR6][R4.64+0x48] ;  /* 0x00004806041c7981 */ /* 0x000f68000c1e9900 */
[----:B------:R-:W5:Y:S04]  /*0d10*/  LDG.E.CONSTANT R56, desc[UR6][R4.64+0x74] ;  /* 0x0000740604387981 */ /* 0x000f68000c1e9900 */
[----:B------:R-:W5:Y:S04]  /*0d20*/  LDG.E R41, desc[UR6][R2.64+0x40] ;  /* 0x0000400602297981 */ /* 0x000f68000c1e1900 */
[----:B------:R-:W5:Y:S01]  /*0d30*/  LDG.E R37, desc[UR6][R2.64+0x48] ;  /* 0x0000480602257981 */ /* 0x000f62000c1e1900 */
[----:B--2---:R-:W-:-:S03]  /*0d40*/  FFMA R35, R12, R35, R15 ;  /* 0x000000230c237223 */ /* 0x004fc6000000000f */
[----:B------:R-:W2:Y:S01]  /*0d50*/  LDG.E R15, desc[UR6][R2.64+0x44] ;  /* 0x00004406020f7981 */ /* 0x000ea2000c1e1900 */
[----:B---3--:R-:W-:-:S03]  /*0d60*/  FFMA R30, R12, R30, R49 ;  /* 0x0000001e0c1e7223 */ /* 0x008fc60000000031 */
[----:B------:R-:W3:Y:S01]  /*0d70*/  LDG.E R49, desc[UR6][R2.64+0x64] ;  /* 0x0000640602317981 */ /* 0x000ee2000c1e1900 */
[----:B----4-:R-:W-:-:S03]  /*0d80*/  FFMA R51, R12, R23, R51 ;  /* 0x000000170c337223 */ /* 0x010fc60000000033 */
[----:B------:R-:W4:Y:S01]  /*0d90*/  LDG.E R23, desc[UR6][R2.64+0x58] ;  /* 0x0000580602177981 */ /* 0x000f22000c1e1900 */
[----:B-----5:R-:W-:-:S03]  /*0da0*/  FFMA R47, R12, R32, R47 ;  /* 0x000000200c2f7223 */ /* 0x020fc6000000002f */
[----:B------:R-:W4:Y:S01]  /*0db0*/  LDG.E.CONSTANT R32, desc[UR6][R4.64+0x58] ;  /* 0x0000580604207981 */ /* 0x000f22000c1e9900 */
[----:B------:R-:W-:-:S03]  /*0dc0*/  FFMA R55, R12, R36, R55 ;  /* 0x000000240c377223 */ /* 0x000fc60000000037 */
[----:B------:R-:W5:Y:S01]  /*0dd0*/  LDG.E.CONSTANT R36, desc[UR6][R4.64+0x5c] ;  /* 0x00005c0604247981 */ /* 0x000f62000c1e9900 */
[----:B------:R-:W-:-:S03]  /*0de0*/  FFMA R44, R12, R44, R17 ;  /* 0x0000002c0c2c7223 */ /* 0x000fc60000000011 */
[----:B------:R-:W5:Y:S01]  /*0df0*/  LDG.E R17, desc[UR6][R2.64+0x5c] ;  /* 0x00005c0602117981 */ /* 0x000f62000c1e1900 */
[----:B------:R-:W-:-:S03]  /*0e00*/  FFMA R45, R12, R45, R27 ;  /* 0x0000002d0c2d7223 */ /* 0x000fc6000000001b */
[----:B------:R-:W3:Y:S01]  /*0e10*/  LDG.E R27, desc[UR6][R2.64+0x54] ;  /* 0x00005406021b7981 */ /* 0x000ee2000c1e1900 */
[----:B------:R-:W-:-:S03]  /*0e20*/  FFMA R33, R12, R22, R33 ;  /* 0x000000160c217223 */ /* 0x000fc60000000021 */
[----:B------:R-:W3:Y:S01]  /*0e30*/  LDG.E.CONSTANT R22, desc[UR6][R4.64+0x50] ;  /* 0x0000500604167981 */ /* 0x000ee2000c1e9900 */
[----:B------:R-:W-:-:S03]  /*0e40*/  FFMA R57, R12, R26, R57 ;  /* 0x0000001a0c397223 */ /* 0x000fc60000000039 */
[----:B------:R-:W3:Y:S01]  /*0e50*/  LDG.E.CONSTANT R26, desc[UR6][R4.64+0x54] ;  /* 0x00005406041a7981 */ /* 0x000ee2000c1e9900 */
[----:B--2---:R-:W-:-:S03]  /*0e60*/  FFMA R15, R12, R48, R15 ;  /* 0x000000300c0f7223 */ /* 0x004fc6000000000f */
[----:B------:R-:W2:Y:S01]  /*0e70*/  LDG.E.CONSTANT R48, desc[UR6][R4.64+0x64] ;  /* 0x0000640604307981 */ /* 0x000ea2000c1e9900 */
[----:B------:R-:W-:Y:S01]  /*0e80*/  @P1 ISETP.GT.U32.AND P2, PT, R24, R19, PT ;  /* 0x000000131800120c */ /* 0x000fe20003f44070 */
[C---:B------:R-:W-:Y:S01]  /*0e90*/  FFMA R53, R12.reuse, R18, R53 ;  /* 0x000000120c357223 */ /* 0x040fe20000000035 */
[C---:B------:R-:W-:Y:S01]  /*0ea0*/  FFMA R61, R12.reuse, R54, R61 ;  /* 0x000000360c3d7223 */ /* 0x040fe2000000003d */
[C---:B------:R-:W-:Y:S01]  /*0eb0*/  FFMA R59, R12.reuse, R46, R59 ;  /* 0x0000002e0c3b7223 */ /* 0x040fe2000000003b */
[C---:B------:R-:W-:Y:S01]  /*0ec0*/  FFMA R42, R12.reuse, R52, R42 ;  /* 0x000000340c2a7223 */ /* 0x040fe2000000002a */
[C---:B------:R-:W-:Y:S01]  /*0ed0*/  FFMA R21, R12.reuse, R50, R21 ;  /* 0x000000320c157223 */ /* 0x040fe20000000015 */
[----:B------:R-:W2:Y:S04]  /*0ee0*/  LDG.E.CONSTANT R18, desc[UR6][R4.64+0x4c] ;  /* 0x00004c0604127981 */ /* 0x000ea8000c1e9900 */
[----:B------:R-:W2:Y:S01]  /*0ef0*/  LDG.E.CONSTANT R46, desc[UR6][R4.64+0x60] ;  /* 0x00006006042e7981 */ /* 0x000ea2000c1e9900 */
[----:B----4-:R-:W-:-:S03]  /*0f00*/  FFMA R32, R12, R32, R23 ;  /* 0x000000200c207223 */ /* 0x010fc60000000017 */
[----:B------:R-:W4:Y:S04]  /*0f10*/  LDG.E.CONSTANT R50, desc[UR6][R4.64+0x68] ;  /* 0x0000680604327981 */ /* 0x000f28000c1e9900 */
[----:B------:R-:W4:Y:S01]  /*0f20*/  LDG.E.CONSTANT R52, desc[UR6][R4.64+0x6c] ;  /* 0x00006c0604347981 */ /* 0x000f22000c1e9900 */
[----:B-----5:R-:W-:-:S03]  /*0f30*/  FFMA R36, R12, R36, R17 ;  /* 0x000000240c247223 */ /* 0x020fc60000000011 */
[----:B------:R-:W5:Y:S04]  /*0f40*/  LDG.E.CONSTANT R54, desc[UR6][R4.64+0x70] ;  /* 0x0000700604367981 */ /* 0x000f68000c1e9900 */
[----:B------:R-:W4:Y:S04]  /*0f50*/  LDG.E.CONSTANT R17, desc[UR6][R4.64+0x78] ;  /* 0x0000780604117981 */ /* 0x000f28000c1e9900 */
[----:B------:R0:W4:Y:S02]  /*0f60*/  LDG.E.CONSTANT R23, desc[UR6][R4.64+0x7c] ;  /* 0x00007c0604177981 */ /* 0x000124000c1e9900 */
[----:B0-----:R-:W-:-:S02]  /*0f70*/  MOV R4, RZ ;  /* 0x000000ff00047202 */ /* 0x001fc40000000f00 */
[----:B------:R-:W-:Y:S01]  /*0f80*/  @P1 SEL R5, R24, 0x1, !P2 ;  /* 0x0000000118051807 */ /* 0x000fe20005000000 */
[C---:B------:R-:W-:Y:S01]  /*0f90*/  FFMA R39, R12.reuse, R39, R34 ;  /* 0x000000270c277223 */ /* 0x040fe20000000022 */
[C---:B------:R-:W-:Y:S01]  /*0fa0*/  FFMA R60, R12.reuse, R60, R25 ;  /* 0x0000003c0c3c7223 */ /* 0x040fe20000000019 */
[----:B------:R-:W5:Y:S01]  /*0fb0*/  LDG.E R34, desc[UR6][R2.64+0x4c] ;  /* 0x00004c0602227981 */ /* 0x000f62000c1e1900 */
[C---:B---3--:R-:W-:Y:S01]  /*0fc0*/  FFMA R22, R12.reuse, R22, R29 ;  /* 0x000000160c167223 */ /* 0x048fe2000000001d */
[C---:B------:R-:W-:Y:S02]  /*0fd0*/  FFMA R26, R12.reuse, R26, R27 ;  /* 0x0000001a0c1a7223 */ /* 0x040fe4000000001b */
[----:B------:R-:W3:Y:S04]  /*0fe0*/  LDG.E R25, desc[UR6][R2.64+0x60] ;  /* 0x0000600602197981 */ /* 0x000ee8000c1e1900 */
[----:B------:R-:W4:Y:S04]  /*0ff0*/  LDG.E R29, desc[UR6][R2.64+0x70] ;  /* 0x00007006021d7981 */ /* 0x000f28000c1e1900 */
[----:B------:R-:W4:Y:S01]  /*1000*/  LDG.E R27, desc[UR6][R2.64+0x74] ;  /* 0x00007406021b7981 */ /* 0x000f22000c1e1900 */
[----:B--2---:R-:W-:Y:S01]  /*1010*/  FFMA R48, R12, R48, R49 ;  /* 0x000000300c307223 */ /* 0x004fe20000000031 */
[----:B------:R-:W-:-:S05]  /*1020*/  IADD3 R49, PT, PT, R31, 0x1, RZ ;  /* 0x000000011f317810 */ /* 0x000fca0007ffe0ff */
[----:B------:R-:W-:-:S05]  /*1030*/  @P1 IMAD R58, R0, R24, R49 ;  /* 0x00000018003a1224 */ /* 0x000fca00078e0231 */
[----:B------:R-:W-:Y:S01]  /*1040*/  @P1 SEL R4, R49, R58, P2 ;  /* 0x0000003a31041207 */ /* 0x000fe20001000000 */
[----:B------:R-:W-:Y:S02]  /*1050*/  HFMA2 R58, -RZ, RZ, 0, 5.9604644775390625e-08 ;  /* 0x00000001ff3a7431 */ /* 0x000fe400000001ff */
[----:B------:R-:W-:-:S05]  /*1060*/  @P1 IMAD R58, R24, R5, RZ ;  /* 0x00000005183a1224 */ /* 0x000fca00078e02ff */
        /* <DEDUP_REMOVED lines=12> */
[----:B------:R-:W2:Y:S01]  /*1130*/  LDG.E.CONSTANT R58, desc[UR6][R4.64+0x4] ;  /* 0x00000406043a7981 */ /* 0x000ea2000c1e9900 */
[C---:B------:R-:W-:Y:S01]  /*1140*/  FFMA R38, R12.reuse, R38, R41 ;  /* 0x000000260c267223 */ /* 0x040fe20000000029 */
[C---:B------:R-:W-:Y:S01]  /*1150*/  FFMA R28, R12.reuse, R28, R37 ;  /* 0x0000001c0c1c7223 */ /* 0x040fe20000000025 */
[C---:B-----5:R-:W-:Y:S01]  /*1160*/  FFMA R34, R12.reuse, R18, R34 ;  /* 0x000000120c227223 */ /* 0x060fe20000000022 */
[----:B------:R-:W5:Y:S01]  /*1170*/  LDG.E R41, desc[UR6][R2.64+0x68] ;  /* 0x0000680602297981 */ /* 0x000f62000c1e1900 */
[----:B---3--:R-:W-:Y:S01]  /*1180*/  FFMA R46, R12, R46, R25 ;  /* 0x0000002e0c2e7223 */ /* 0x008fe20000000019 */
[----:B------:R-:W-:Y:S02]  /*1190*/  FMUL R43, R10, R43 ;  /* 0x0000002b0a2b7220 */ /* 0x000fe40000400000 */
[----:B------:R-:W3:Y:S01]  /*11a0*/  LDG.E R37, desc[UR6][R2.64+0x6c] ;  /* 0x00006c0602257981 */ /* 0x000ee2000c1e1900 */
[----:B----4-:R-:W-:-:S03]  /*11b0*/  FFMA R54, R12, R54, R29 ;  /* 0x000000360c367223 */ /* 0x010fc6000000001d */
[----:B------:R-:W4:Y:S01]  /*11c0*/  LDG.E R18, desc[UR6][R2.64+0x78] ;  /* 0x0000780602127981 */ /* 0x000f22000c1e1900 */
[----:B------:R-:W-:-:S03]  /*11d0*/  FFMA R56, R12, R56, R27 ;  /* 0x000000380c387223 */ /* 0x000fc6000000001b */
[----:B------:R-:W4:Y:S04]  /*11e0*/  LDG.E R25, desc[UR6][R2.64+0x7c] ;  /* 0x00007c0602197981 */ /* 0x000f28000c1e1900 */
[----:B------:R-:W4:Y:S01]  /*11f0*/  LDG.E.CONSTANT R27, desc[UR6][R4.64] ;  /* 0x00000006041b7981 */ /* 0x000f22000c1e9900 */
[----:B--2---:R-:W-:-:S03]  /*1200*/  FFMA R29, R43, R58, R45 ;  /* 0x0000003a2b1d7223 */ /* 0x004fc6000000002d */
[----:B------:R-:W2:Y:S01]  /*1210*/  LDG.E.CONSTANT R58, desc[UR6][R4.64+0x18] ;  /* 0x00001806043a7981 */ /* 0x000ea2000c1e9900 */
[----:B-----5:R-:W-:-:S03]  /*1220*/  FFMA R50, R12, R50, R41 ;  /* 0x000000320c327223 */ /* 0x020fc60000000029 */
[----:B------:R0:W-:Y:S01]  /*1230*/  STG.E desc[UR6][R2.64], R35 ;  /* 0x0000002302007986 */ /* 0x0001e2000c101906 */
[----:B---3--:R-:W-:-:S03]  /*1240*/  FFMA R52, R12, R52, R37 ;  /* 0x000000340c347223 */ /* 0x008fc60000000025 */
[----:B------:R2:W-:Y:S01]  /*1250*/  STG.E desc[UR6][R2.64+0x4], R45 ;  /* 0x0000042d02007986 */ /* 0x0005e2000c101906 */
[----:B----4-:R-:W-:-:S03]  /*1260*/  FFMA R18, R12, R17, R18 ;  /* 0x000000110c127223 */ /* 0x010fc60000000012 */
[----:B------:R-:W3:Y:S01]  /*1270*/  LDG.E.CONSTANT R37, desc[UR6][R4.64+0x10] ;  /* 0x0000100604257981 */ /* 0x000ee2000c1e9900 */
[----:B------:R-:W-:-:S03]  /*1280*/  FFMA R12, R12, R23, R25 ;  /* 0x000000170c0c7223 */ /* 0x000fc60000000019 */
[----:B------:R-:W4:Y:S01]  /*1290*/  LDG.E.CONSTANT R25, desc[UR6][R4.64+0x14] ;  /* 0x0000140604197981 */ /* 0x000f22000c1e9900 */
[----:B------:R-:W-:-:S03]  /*12a0*/  FFMA R27, R43, R27, R35 ;  /* 0x0000001b2b1b7223 */ /* 0x000fc60000000023 */
[----:B------:R-:W5:Y:S04]  /*12b0*/  LDG.E.CONSTANT R23, desc[UR6][R4.64+0xc] ;  /* 0x00000c0604177981 */ /* 0x000f68000c1e9900 */
[----:B0-----:R-:W3:Y:S04]  /*12c0*/  LDG.E.CONSTANT R35, desc[UR6][R4.64+0x1c] ;  /* 0x00001c0604237981 */ /* 0x001ee8000c1e9900 */
[----:B------:R0:W-:Y:S04]  /*12d0*/  STG.E desc[UR6][R2.64+0x18], R61 ;  /* 0x0000183d02007986 */ /* 0x0001e8000c101906 */
[----:B------:R-:W3:Y:S04]  /*12e0*/  LDG.E.CONSTANT R41, desc[UR6][R4.64+0x20] ;  /* 0x0000200604297981 */ /* 0x000ee8000c1e9900 */
[----:B------:R1:W-:Y:S04]  /*12f0*/  STG.E desc[UR6][R2.64+0x14], R51 ;  /* 0x0000143302007986 */ /* 0x0003e8000c101906 */
[----:B------:R5:W-:Y:S04]  /*1300*/  STG.E desc[UR6][R2.64+0xc], R33 ;  /* 0x00000c2102007986 */ /* 0x000be8000c101906 */
[----:B------:R-:W-:Y:S04]  /*1310*/  STG.E desc[UR6][R2.64+0x1c], R47 ;  /* 0x00001c2f02007986 */ /* 0x000fe8000c101906 */
[----:B------:R3:W-:Y:S04]  /*1320*/  STG.E desc[UR6][R2.64+0x10], R53 ;  /* 0x0000103502007986 */ /* 0x0007e8000c101906 */
[----:B------:R3:W-:Y:S04]  /*1330*/  STG.E desc[UR6][R2.64+0x2c], R55 ;  /* 0x00002c3702007986 */ /* 0x0007e8000c101906 */
[----:B------:R3:W-:Y:S04]  /*1340*/  STG.E desc[UR6][R2.64+0x20], R57 ;  /* 0x0000203902007986 */ /* 0x0007e8000c101906 */
[----:B------:R3:W-:Y:S04]  /*1350*/  STG.E desc[UR6][R2.64+0x38], R30 ;  /* 0x0000381e02007986 */ /* 0x0007e8000c101906 */
[----:B------:R3:W-:Y:S04]  /*1360*/  STG.E desc[UR6][R2.64+0x34], R42 ;  /* 0x0000342a02007986 */ /* 0x0007e8000c101906 */
[----:B------:R-:W-:Y:S04]  /*1370*/  STG.E desc[UR6][R2.64+0x28], R59 ;  /* 0x0000283b02007986 */ /* 0x000fe8000c101906 */
[----:B------:R-:W-:Y:S04]  /*1380*/  STG.E desc[UR6][R2.64+0x3c], R21 ;  /* 0x00003c1502007986 */ /* 0x000fe8000c101906 */
[----:B------:R3:W-:Y:S04]  /*1390*/  STG.E desc[UR6][R2.64+0x30], R44 ;  /* 0x0000302c02007986 */ /* 0x0007e8000c101906 */
[----:B------:R-:W3:Y:S01]  /*13a0*/  LDG.E.CONSTANT R17, desc[UR6][R4.64+0x8] ;  /* 0x0000080604117981 */ /* 0x000ee2000c1e9900 */
[----:B--2---:R-:W-:-:S03]  /*13b0*/  FFMA R45, R43, R58, R61 ;  /* 0x0000003a2b2d7223 */ /* 0x004fc6000000003d */
[----:B------:R-:W2:Y:S04]  /*13c0*/  LDG.E.CONSTANT R58, desc[UR6][R4.64+0x2c] ;  /* 0x00002c06043a7981 */ /* 0x000ea8000c1e9900 */
[----:B0-----:R-:W2:Y:S01]  /*13d0*/  LDG.E.CONSTANT R61, desc[UR6][R4.64+0x38] ;  /* 0x00003806043d7981 */ /* 0x001ea2000c1e9900 */
[----:B----4-:R-:W-:-:S03]  /*13e0*/  FFMA R25, R43, R25, R51 ;  /* 0x000000192b197223 */ /* 0x010fc60000000033 */
[----:B-1----:R-:W4:Y:S01]  /*13f0*/  LDG.E.CONSTANT R51, desc[UR6][R4.64+0x34] ;  /* 0x0000340604337981 */ /* 0x002f22000c1e9900 */
[----:B-----5:R-:W-:-:S03]  /*1400*/  FFMA R23, R43, R23, R33 ;  /* 0x000000172b177223 */ /* 0x020fc60000000021 */
[----:B------:R-:W5:Y:S01]  /*1410*/  LDG.E.CONSTANT R33, desc[UR6][R4.64+0x28] ;  /* 0x0000280604217981 */ /* 0x000f62000c1e9900 */
[C---:B---3--:R-:W-:Y:S01]  /*1420*/  FFMA R35, R43.reuse, R35, R47 ;  /* 0x000000232b237223 */ /* 0x048fe2000000002f */
[C---:B------:R-:W-:Y:S02]  /*1430*/  FFMA R37, R43.reuse, R37, R53 ;  /* 0x000000252b257223 */ /* 0x040fe40000000035 */
[----:B------:R-:W3:Y:S01]  /*1440*/  LDG.E.CONSTANT R53, desc[UR6][R4.64+0x30] ;  /* 0x0000300604357981 */ /* 0x000ee2000c1e9900 */
[----:B--2---:R-:W-:-:S03]  /*1450*/  FFMA R47, R43, R58, R55 ;  /* 0x0000003a2b2f7223 */ /* 0x004fc60000000037 */
[----:B------:R-:W2:Y:S01]  /*1460*/  LDG.E.CONSTANT R58, desc[UR6][R4.64+0x3c] ;  /* 0x00003c06043a7981 */ /* 0x000ea2000c1e9900 */
[C---:B------:R-:W-:Y:S01]  /*1470*/  FFMA R41, R43.reuse, R41, R57 ;  /* 0x000000292b297223 */ /* 0x040fe20000000039 */
[C---:B------:R-:W-:Y:S02]  /*1480*/  FFMA R55, R43.reuse, R61, R30 ;  /* 0x0000003d2b377223 */ /* 0x040fe4000000001e */
[----:B------:R-:W2:Y:S04]  /*1490*/  LDG.E.CONSTANT R57, desc[UR6][R4.64+0x40] ;  /* 0x0000400604397981 */ /* 0x000ea8000c1e9900 */
[----:B------:R-:W2:Y:S01]  /*14a0*/  LDG.E.CONSTANT R30, desc[UR6][R4.64+0x5c] ;  /* 0x00005c06041e7981 */ /* 0x000ea2000c1e9900 */
[----:B----4-:R-:W-:-:S03]  /*14b0*/  FFMA R51, R43, R51, R42 ;  /* 0x000000332b337223 */ /* 0x010fc6000000002a */
[----:B------:R-:W4:Y:S01]  /*14c0*/  LDG.E.CONSTANT R42, desc[UR6][R4.64+0x48] ;  /* 0x00004806042a7981 */ /* 0x000f22000c1e9900 */
[C---:B-----5:R-:W-:Y:S01]  /*14d0*/  FFMA R33, R43.reuse, R33, R59 ;  /* 0x000000212b217223 */ /* 0x060fe2000000003b */
[C---:B---3--:R-:W-:Y:S02]  /*14e0*/  FFMA R53, R43.reuse, R53, R44 ;  /* 0x000000352b357223 */ /* 0x048fe4000000002c */
[----:B------:R-:W3:Y:S01]  /*14f0*/  LDG.E.CONSTANT R44, desc[UR6][R4.64+0x58] ;  /* 0x00005806042c7981 */ /* 0x000ee2000c1e9900 */
[----:B--2---:R-:W-:-:S03]  /*1500*/  FFMA R59, R43, R58, R21 ;  /* 0x0000003a2b3b7223 */ /* 0x004fc60000000015 */
[----:B------:R-:W2:Y:S01]  /*1510*/  LDG.E.CONSTANT R21, desc[UR6][R4.64+0x50] ;  /* 0x0000500604157981 */ /* 0x000ea2000c1e9900 */
[----:B------:R-:W-:-:S03]  /*1520*/  FFMA R57, R43, R57, R38 ;  /* 0x000000392b397223 */ /* 0x000fc60000000026 */
[----:B------:R0:W-:Y:S01]  /*1530*/  STG.E desc[UR6][R2.64+0x40], R38 ;  /* 0x0000402602007986 */ /* 0x0001e2000c101906 */
[----:B------:R-:W-:-:S03]  /*1540*/  FFMA R30, R43, R30, R36 ;  /* 0x0000001e2b1e7223 */ /* 0x000fc60000000024 */
[----:B------:R-:W5:Y:S04]  /*1550*/  LDG.E.CONSTANT R36, desc[UR6][R4.64+0x74] ;  /* 0x0000740604247981 */ /* 0x000f68000c1e9900 */
[----:B------:R-:W5:Y:S04]  /*1560*/  LDG.E.CONSTANT R58, desc[UR6][R4.64+0x54] ;  /* 0x00005406043a7981 */ /* 0x000f68000c1e9900 */
[----:B0-----:R-:W5:Y:S01]  /*1570*/  LDG.E.CONSTANT R38, desc[UR6][R4.64+0x68] ;  /* 0x0000680604267981 */ /* 0x001f62000c1e9900 */
[----:B----4-:R-:W-:-:S03]  /*1580*/  FFMA R61, R43, R42, R28 ;  /* 0x0000002a2b3d7223 */ /* 0x010fc6000000001c */
[----:B------:R-:W4:Y:S01]  /*1590*/  LDG.E.CONSTANT R28, desc[UR6][R4.64+0x60] ;  /* 0x00006006041c7981 */ /* 0x000f22000c1e9900 */
[C---:B------:R-:W-:Y:S01]  /*15a0*/  FFMA R17, R43.reuse, R17, R39 ;  /* 0x000000112b117223 */ /* 0x040fe20000000027 */
[C---:B---3--:R-:W-:Y:S02]  /*15b0*/  FFMA R32, R43.reuse, R44, R32 ;  /* 0x0000002c2b207223 */ /* 0x048fe40000000020 */
[----:B------:R0:W-:Y:S04]  /*15c0*/  STG.E desc[UR6][R2.64+0x8], R39 ;  /* 0x0000082702007986 */ /* 0x0001e8000c101906 */
[----:B------:R-:W3:Y:S04]  /*15d0*/  LDG.E.CONSTANT R42, desc[UR6][R4.64+0x64] ;  /* 0x00006406042a7981 */ /* 0x000ee8000c1e9900 */
[----:B------:R-:W3:Y:S04]  /*15e0*/  LDG.E.CONSTANT R44, desc[UR6][R4.64+0x70] ;  /* 0x00007006042c7981 */ /* 0x000ee8000c1e9900 */
[----:B0-----:R-:W3:Y:S01]  /*15f0*/  LDG.E.CONSTANT R39, desc[UR6][R4.64+0x24] ;  /* 0x0000240604277981 */ /* 0x001ee2000c1e9900 */
[----:B--2---:R-:W-:-:S03]  /*1600*/  FFMA R22, R43, R21, R22 ;  /* 0x000000152b167223 */ /* 0x004fc60000000016 */
[----:B------:R-:W2:Y:S01]  /*1610*/  LDG.E.CONSTANT R21, desc[UR6][R4.64+0x6c] ;  /* 0x00006c0604157981 */ /* 0x000ea2000c1e9900 */
[C---:B------:R-:W-:Y:S01]  /*1620*/  @P1 ISETP.GT.U32.AND P2, PT, R24.reuse, R19, PT ;  /* 0x000000131800120c */ /* 0x040fe20003f44070 */
[C---:B-----5:R-:W-:Y:S01]  /*1630*/  FFMA R36, R43.reuse, R36, R56 ;  /* 0x000000242b247223 */ /* 0x060fe20000000038 */
[----:B------:R-:W-:Y:S02]  /*1640*/  HFMA2 R56, -RZ, RZ, 0, 5.9604644775390625e-08 ;  /* 0x00000001ff387431 */ /* 0x000fe400000001ff */
[C---:B------:R-:W-:Y:S01]  /*1650*/  FFMA R26, R43.reuse, R58, R26 ;  /* 0x0000003a2b1a7223 */ /* 0x040fe2000000001a */
[----:B------:R-:W-:Y:S01]  /*1660*/  @P1 SEL R58, R24, 0x1, !P2 ;  /* 0x00000001183a1807 */ /* 0x000fe20005000000 */
[----:B------:R-:W-:Y:S01]  /*1670*/  FFMA R38, R43, R38, R50 ;  /* 0x000000262b267223 */ /* 0x000fe20000000032 */
[----:B------:R-:W-:-:S03]  /*1680*/  IADD3 R50, PT, PT, R0, 0x1, RZ ;  /* 0x0000000100327810 */ /* 0x000fc60007ffe0ff */
[C---:B------:R-:W-:Y:S02]  /*1690*/  @P1 IMAD R56, R24.reuse, R58, RZ ;  /* 0x0000003a18381224 */ /* 0x040fe400078e02ff */
[----:B----4-:R-:W-:Y:S01]  /*16a0*/  FFMA R28, R43, R28, R46 ;  /* 0x0000001c2b1c7223 */ /* 0x010fe2000000002e */
[C---:B------:R-:W-:Y:S01]  /*16b0*/  @P1 IMAD R46, R24.reuse, R50, R31 ;  /* 0x00000032182e1224 */ /* 0x040fe200078e021f */
[----:B------:R-:W-:-:S04]  /*16c0*/  @P1 ISETP.GT.U32.AND P3, PT, R24, R19, PT ;  /* 0x000000131800120c */ /* 0x000fc80003f64070 */
[----:B------:R-:W-:Y:S02]  /*16d0*/  @P1 SEL R58, R24, 0x1, !P3 ;  /* 0x00000001183a1807 */ /* 0x000fe40005800000 */
[----:B------:R-:W-:Y:S01]  /*16e0*/  IADD3 R40, PT, PT, R40, 0x127409f, RZ ;  /* 0x0127409f28287810 */ /* 0x000fe20007ffe0ff */
[----:B------:R0:W-:Y:S01]  /*16f0*/  STG.E desc[UR6][R2.64+0x24], R60 ;  /* 0x0000243c02007986 */ /* 0x0001e2000c101906 */
[C---:B---3--:R-:W-:Y:S01]  /*1700*/  FFMA R42, R43.reuse, R42, R48 ;  /* 0x0000002a2b2a7223 */ /* 0x048fe20000000030 */
[C---:B------:R-:W-:Y:S02]  /*1710*/  FFMA R44, R43.reuse, R44, R54 ;  /* 0x0000002c2b2c7223 */ /* 0x040fe40000000036 */
[----:B------:R-:W3:Y:S01]  /*1720*/  LDG.E.CONSTANT R48, desc[UR6][R4.64+0x44] ;  /* 0x0000440604307981 */ /* 0x000ee2000c1e9900 */
[----:B------:R-:W-:-:S03]  /*1730*/  FFMA R39, R43, R39, R60 ;  /* 0x000000272b277223 */ /* 0x000fc6000000003c */
[----:B------:R-:W4:Y:S04]  /*1740*/  LDG.E.CONSTANT R54, desc[UR6][R4.64+0x7c] ;  /* 0x00007c0604367981 */ /* 0x000f28000c1e9900 */
[----:B0-----:R-:W5:Y:S01]  /*1750*/  LDG.E.CONSTANT R60, desc[UR6][R4.64+0x4c] ;  /* 0x00004c06043c7981 */ /* 0x001f62000c1e9900 */
[----:B--2---:R-:W-:Y:S01]  /*1760*/  FFMA R52, R43, R21, R52 ;  /* 0x000000152b347223 */ /* 0x004fe20000000034 */
[----:B------:R-:W-:Y:S02]  /*1770*/  MOV R21, RZ ;  /* 0x000000ff00157202 */ /* 0x000fe40000000f00 */
[----:B------:R-:W-:Y:S02]  /*1780*/  @P1 SEL R21, R31, R46, P2 ;  /* 0x0000002e1f151207 */ /* 0x000fe40001000000 */
[----:B------:R-:W-:Y:S01]  /*1790*/  ISETP.GT.U32.AND P2, PT, R56, R19, PT ;  /* 0x000000133800720c */ /* 0x000fe20003f44070 */
[----:B------:R-:W-:Y:S01]  /*17a0*/  @P1 IMAD R56, R24, R50, R49 ;  /* 0x0000003218381224 */ /* 0x000fe200078e0231 */
[----:B------:R-:W-:Y:S01]  /*17b0*/  MOV R50, RZ ;  /* 0x000000ff00327202 */ /* 0x000fe20000000f00 */
[----:B------:R0:W2:Y:S03]  /*17c0*/  LDG.E.CONSTANT R46, desc[UR6][R4.64+0x78] ;  /* 0x00007806042e7981 */ /* 0x0000a6000c1e9900 */
[----:B------:R-:W-:Y:S01]  /*17d0*/  @P1 SEL R50, R49, R56, P3 ;  /* 0x0000003831321207 */ /* 0x000fe20001800000 */
[----:B------:R-:W-:-:S02]  /*17e0*/  HFMA2 R56, -RZ, RZ, 0, 5.9604644775390625e-08 ;  /* 0x00000001ff387431 */ /* 0x000fc400000001ff */
[----:B------:R-:W-:-:S04]  /*17f0*/  @P1 IMAD R56, R24, R58, RZ ;  /* 0x0000003a18381224 */ /* 0x000fc800078e02ff */
[----:B------:R-:W-:Y:S02]  /*1800*/  @P2 LOP3.LUT R21, R40, R31, RZ, 0x3c, !PT ;  /* 0x0000001f28152212 */ /* 0x000fe400078e3cff */
[----:B------:R-:W-:-:S03]  /*1810*/  ISETP.GT.U32.AND P1, PT, R56, R19, PT ;  /* 0x000000133800720c */ /* 0x000fc60003f24070 */
[----:B0-----:R-:W-:-:S05]  /*1820*/  IMAD.HI.U32 R4, R20, R21, RZ ;  /* 0x0000001514047227 */ /* 0x001fca00078e00ff */
[----:B------:R-:W-:-:S05]  /*1830*/  IADD3 R4, PT, PT, -R4, RZ, RZ ;  /* 0x000000ff04047210 */ /* 0x000fca0007ffe1ff */
[----:B------:R-:W-:Y:S01]  /*1840*/  IMAD R4, R19, R4, R21 ;  /* 0x0000000413047224 */ /* 0x000fe200078e0215 */
[----:B------:R-:W-:-:S04]  /*1850*/  @P1 LOP3.LUT R50, R40, R49, RZ, 0x3c, !PT ;  /* 0x0000003128321212 */ /* 0x000fc800078e3cff */
[----:B------:R-:W-:Y:S01]  /*1860*/  ISETP.GE.U32.AND P1, PT, R4, R19, PT ;  /* 0x000000130400720c */ /* 0x000fe20003f26070 */
[----:B------:R-:W-:-:S05]  /*1870*/  IMAD.HI.U32 R20, R20, R50, RZ ;  /* 0x0000003214147227 */ /* 0x000fca00078e00ff */
[----:B------:R-:W-:-:S05]  /*1880*/  IADD3 R20, PT, PT, -R20, RZ, RZ ;  /* 0x000000ff14147210 */ /* 0x000fca0007ffe1ff */
[C---:B------:R-:W-:Y:S02]  /*1890*/  IMAD R50, R19.reuse, R20, R50 ;  /* 0x0000001413327224 */ /* 0x040fe400078e0232 */
[----:B------:R-:W-:-:S03]  /*18a0*/  @P1 IADD3 R4, PT, PT, -R19, R4, RZ ;  /* 0x0000000413041210 */ /* 0x000fc60007ffe1ff */
[-C--:B------:R-:W-:Y:S02]  /*18b0*/  ISETP.GE.U32.AND P2, PT, R50, R19.reuse, PT ;  /* 0x000000133200720c */ /* 0x080fe40003f46070 */
[----:B------:R-:W-:-:S11]  /*18c0*/  ISETP.GE.U32.AND P1, PT, R4, R19, PT ;  /* 0x000000130400720c */ /* 0x000fd60003f26070 */
[C---:B------:R-:W-:Y:S02]  /*18d0*/  @P2 IADD3 R50, PT, PT, -R19.reuse, R50, RZ ;  /* 0x0000003213322210 */ /* 0x040fe40007ffe1ff */
[----:B------:R-:W-:Y:S02]  /*18e0*/  @P1 IADD3 R4, PT, PT, -R19, R4, RZ ;  /* 0x0000000413041210 */ /* 0x000fe40007ffe1ff */
[----:B------:R-:W-:Y:S02]  /*18f0*/  ISETP.GE.U32.AND P1, PT, R50, R19, PT ;  /* 0x000000133200720c */ /* 0x000fe40003f26070 */
[----:B------:R-:W-:-:S04]  /*1900*/  SEL R4, R14, R4, !P0 ;  /* 0x000000040e047207 */ /* 0x000fc80004000000 */
[----:B------:R-:W-:-:S07]  /*1910*/  SHF.L.U32 R5, R4, 0x5, RZ ;  /* 0x0000000504057819 */ /* 0x000fce00000006ff */
[----:B------:R-:W-:Y:S01]  /*1920*/  @P1 IADD3 R50, PT, PT, -R19, R50, RZ ;  /* 0x0000003213321210 */ /* 0x000fe20007ffe1ff */
[----:B------:R-:W-:-:S03]  /*1930*/  IMAD.WIDE.U32 R4, R5, 0x4, R6 ;  /* 0x0000000405047825 */ /* 0x000fc600078e0006 */
[----:B------:R-:W-:Y:S02]  /*1940*/  SEL R14, R14, R50, !P0 ;  /* 0x000000320e0e7207 */ /* 0x000fe40004000000 */
[----:B------:R-:W3:Y:S02]  /*1950*/  LDG.E.CONSTANT R40, desc[UR6][R4.64] ;  /* 0x0000000604287981 */ /* 0x000ee4000c1e9900 */
[----:B------:R-:W-:Y:S01]  /*1960*/  SHF.L.U32 R21, R14, 0x5, RZ ;  /* 0x000000050e157819 */ /* 0x000fe200000006ff */
[----:B----4-:R-:W-:Y:S01]  /*1970*/  FFMA R12, R43, R54, R12 ;  /* 0x000000362b0c7223 */ /* 0x010fe2000000000c */
[----:B------:R-:W4:Y:S03]  /*1980*/  LDG.E.CONSTANT R50, desc[UR6][R4.64+0x4] ;  /* 0x0000040604327981 */ /* 0x000f26000c1e9900 */
[----:B------:R-:W-:Y:S01]  /*1990*/  IMAD.WIDE.U32 R20, R21, 0x4, R6 ;  /* 0x0000000415147825 */ /* 0x000fe200078e0006 */
[----:B------:R-:W4:Y:S04]  /*19a0*/  LDG.E.CONSTANT R54, desc[UR6][R4.64+0x8] ;  /* 0x0000080604367981 */ /* 0x000f28000c1e9900 */
[----:B------:R-:W4:Y:S01]  /*19b0*/  LDG.E.CONSTANT R14, desc[UR6][R20.64] ;  /* 0x00000006140e7981 */ /* 0x000f22000c1e9900 */
[----:B-----5:R-:W-:-:S03]  /*19c0*/  FFMA R34, R43, R60, R34 ;  /* 0x0000003c2b227223 */ /* 0x020fc60000000022 */
[----:B------:R-:W5:Y:S04]  /*19d0*/  LDG.E.CONSTANT R56, desc[UR6][R4.64+0xc] ;  /* 0x00000c0604387981 */ /* 0x000f68000c1e9900 */
[----:B------:R-:W-:Y:S01]  /*19e0*/  STG.E desc[UR6][R2.64], R27 ;  /* 0x0000001b02007986 */ /* 0x000fe2000c101906 */
[----:B--2---:R-:W-:-:S03]  /*19f0*/  FFMA R49, R43, R46, R18 ;  /* 0x0000002e2b317223 */ /* 0x004fc60000000012 */
[----:B------:R-:W2:Y:S01]  /*1a00*/  LDG.E.CONSTANT R18, desc[UR6][R20.64+0x8] ;  /* 0x0000080614127981 */ /* 0x000ea2000c1e9900 */
[----:B---3--:R-:W-:Y:S01]  /*1a10*/  FFMA R43, R43, R48, R15 ;  /* 0x000000302b2b7223 */ /* 0x008fe2000000000f */
[----:B------:R-:W-:Y:S02]  /*1a20*/  FMUL R48, R13, R16 ;  /* 0x000000100d307220 */ /* 0x000fe40000400000 */
[----:B------:R-:W3:Y:S01]  /*1a30*/  LDG.E.CONSTANT R46, desc[UR6][R20.64+0x4] ;  /* 0x00000406142e7981 */ /* 0x000ee2000c1e9900 */
[----:B------:R-:W-:Y:S01]  /*1a40*/  FMUL R13, R10, R13 ;  /* 0x0000000d0a0d7220 */ /* 0x000fe20000400000 */
[----:B------:R-:W-:Y:S02]  /*1a50*/  FFMA R58, R48, R40, R27 ;  /* 0x00000028303a7223 */ /* 0x000fe4000000001b */
[----:B------:R-:W3:Y:S04]  /*1a60*/  LDG.E.CONSTANT R40, desc[UR6][R20.64+0xc] ;  /* 0x00000c0614287981 */ /* 0x000ee8000c1e9900 */
[----:B------:R4:W-:Y:S04]  /*1a70*/  STG.E desc[UR6][R2.64], R58 ;  /* 0x0000003a02007986 */ /* 0x0009e8000c101906 */
[----:B------:R0:W-:Y:S04]  /*1a80*/  STG.E desc[UR6][R2.64+0x8], R17 ;  /* 0x0000081102007986 */ /* 0x0001e8000c101906 */
[----:B------:R1:W-:Y:S01]  /*1a90*/  STG.E desc[UR6][R2.64+0x4], R29 ;  /* 0x0000041d02007986 */ /* 0x0003e2000c101906 */
[----:B----4-:R-:W-:-:S03]  /*1aa0*/  FFMA R58, R13, R14, R58 ;  /* 0x0000000e0d3a7223 */ /* 0x010fc6000000003a */
[----:B------:R-:W-:Y:S04]  /*1ab0*/  STG.E desc[UR6][R2.64+0x44], R15 ;  /* 0x0000440f02007986 */ /* 0x000fe8000c101906 */
[----:B------:R-:W4:Y:S01]  /*1ac0*/  LDG.E.CONSTANT R14, desc[UR6][R4.64+0x10] ;  /* 0x00001006040e7981 */ /* 0x000f22000c1e9900 */
[C---:B0-----:R-:W-:Y:S01]  /*1ad0*/  FFMA R17, R48.reuse, R54, R17 ;  /* 0x0000003630117223 */ /* 0x041fe20000000011 */
[C---:B-1----:R-:W-:Y:S02]  /*1ae0*/  FFMA R29, R48.reuse, R50, R29 ;  /* 0x00000032301d7223 */ /* 0x042fe4000000001d */
[----:B------:R-:W4:Y:S04]  /*1af0*/  LDG.E.CONSTANT R27, desc[UR6][R4.64+0x18] ;  /* 0x00001806041b7981 */ /* 0x000f28000c1e9900 */
[----:B------:R-:W4:Y:S04]  /*1b00*/  LDG.E.CONSTANT R50, desc[UR6][R4.64+0x14] ;  /* 0x0000140604327981 */ /* 0x000f28000c1e9900 */
[----:B------:R-:W4:Y:S04]  /*1b10*/  LDG.E.CONSTANT R54, desc[UR6][R20.64+0x14] ;  /* 0x0000140614367981 */ /* 0x000f28000c1e9900 */
[----:B------:R-:W-:Y:S04]  /*1b20*/  STG.E desc[UR6][R2.64+0x8], R17 ;  /* 0x0000081102007986 */ /* 0x000fe8000c101906 */
[----:B------:R5:W-:Y:S04]  /*1b30*/  STG.E desc[UR6][R2.64], R58 ;  /* 0x0000003a02007986 */ /* 0x000be8000c101906 */
[----:B------:R-:W-:Y:S04]  /*1b40*/  STG.E desc[UR6][R2.64+0x4], R29 ;  /* 0x0000041d02007986 */ /* 0x000fe8000c101906 */
[----:B------:R0:W-:Y:S01]  /*1b50*/  STG.E desc[UR6][R2.64+0xc], R23 ;  /* 0x00000c1702007986 */ /* 0x0001e2000c101906 */
[----:B-----5:R-:W-:-:S03]  /*1b60*/  FFMA R58, R48, R56, R23 ;  /* 0x00000038303a7223 */ /* 0x020fc60000000017 */
[----:B------:R-:W5:Y:S04]  /*1b70*/  LDG.E.CONSTANT R56, desc[UR6][R20.64+0x1c] ;  /* 0x00001c0614387981 */ /* 0x000f68000c1e9900 */
[----:B------:R-:W-:Y:S04]  /*1b80*/  STG.E desc[UR6][R2.64+0xc], R58 ;  /* 0x00000c3a02007986 */ /* 0x000fe8000c101906 */
[----:B0-----:R-:W5:Y:S01]  /*1b90*/  LDG.E.CONSTANT R23, desc[UR6][R4.64+0x28] ;  /* 0x0000280604177981 */ /* 0x001f62000c1e9900 */
[----:B--2---:R-:W-:-:S03]  /*1ba0*/  FFMA R15, R13, R18, R17 ;  /* 0x000000120d0f7223 */ /* 0x004fc60000000011 */
[----:B------:R-:W2:Y:S04]  /*1bb0*/  LDG.E.CONSTANT R18, desc[UR6][R20.64+0x18] ;  /* 0x0000180614127981 */ /* 0x000ea8000c1e9900 */
[----:B------:R0:W-:Y:S01]  /*1bc0*/  STG.E desc[UR6][R2.64+0x8], R15 ;  /* 0x0000080f02007986 */ /* 0x0001e2000c101906 */
[----:B---3--:R-:W-:-:S03]  /*1bd0*/  FFMA R60, R13, R46, R29 ;  /* 0x0000002e0d3c7223 */ /* 0x008fc6000000001d */
[----:B------:R-:W3:Y:S04]  /*1be0*/  LDG.E.CONSTANT R46, desc[UR6][R20.64+0x10] ;  /* 0x00001006142e7981 */ /* 0x000ee8000c1e9900 */
[----:B------:R-:W5:Y:S04]  /*1bf0*/  LDG.E.CONSTANT R29, desc[UR6][R4.64+0x20] ;  /* 0x00002006041d7981 */ /* 0x000f68000c1e9900 */
[----:B0-----:R-:W5:Y:S04]  /*1c00*/  LDG.E.CONSTANT R15, desc[UR6][R4.64+0x1c] ;  /* 0x00001c06040f7981 */ /* 0x001f68000c1e9900 */
[----:B------:R-:W5:Y:S04]  /*1c10*/  LDG.E.CONSTANT R17, desc[UR6][R4.64+0x24] ;  /* 0x0000240604117981 */ /* 0x000f68000c1e9900 */
[----:B------:R4:W-:Y:S01]  /*1c20*/  STG.E desc[UR6][R2.64+0x4], R60 ;  /* 0x0000043c02007986 */ /* 0x0009e2000c101906 */
[----:B------:R-:W-:-:S03]  /*1c30*/  FFMA R58, R13, R40, R58 ;  /* 0x000000280d3a7223 */ /* 0x000fc6000000003a */
[----:B------:R-:W5:Y:S01]  /*1c40*/  LDG.E.CONSTANT R40, desc[UR6][R20.64+0x20] ;  /* 0x0000200614287981 */ /* 0x000f62000c1e9900 */
[----:B----4-:R-:W-:-:S03]  /*1c50*/  FFMA R60, R48, R14, R37 ;  /* 0x0000000e303c7223 */ /* 0x010fc60000000025 */
[----:B------:R-:W4:Y:S04]  /*1c60*/  LDG.E.CONSTANT R14, desc[UR6][R20.64+0x24] ;  /* 0x00002406140e7981 */ /* 0x000f28000c1e9900 */
[----:B------:R0:W-:Y:S04]  /*1c70*/  STG.E desc[UR6][R2.64+0x14], R25 ;  /* 0x0000141902007986 */ /* 0x0001e8000c101906 */
[----:B------:R1:W-:Y:S01]  /*1c80*/  STG.E desc[UR6][R2.64+0xc], R58 ;  /* 0x00000c3a02007986 */ /* 0x0003e2000c101906 */
[----:B0-----:R-:W-:-:S03]  /*1c90*/  FFMA R25, R48, R50, R25 ;  /* 0x0000003230197223 */ /* 0x001fc60000000019 */
[----:B------:R-:W-:Y:S01]  /*1ca0*/  STG.E desc[UR6][R2.64+0x10], R37 ;  /* 0x0000102502007986 */ /* 0x000fe2000c101906 */
[----:B-1----:R-:W-:Y:S01]  /*1cb0*/  FFMA R58, R48, R27, R45 ;  /* 0x0000001b303a7223 */ /* 0x002fe2000000002d */
[C---:B------:R-:W-:Y:S02]  /*1cc0*/  FFMA R27, R13.reuse, R54, R25 ;  /* 0x000000360d1b7223 */ /* 0x040fe40000000019 */
[----:B------:R0:W-:Y:S04]  /*1cd0*/  STG.E desc[UR6][R2.64+0x14], R25 ;  /* 0x0000141902007986 */ /* 0x0001e8000c101906 */
[----:B------:R-:W-:Y:S04]  /*1ce0*/  STG.E desc[UR6][R2.64+0x18], R45 ;  /* 0x0000182d02007986 */ /* 0x000fe8000c101906 */
[----:B------:R-:W-:Y:S04]  /*1cf0*/  STG.E desc[UR6][R2.64+0x14], R27 ;  /* 0x0000141b02007986 */ /* 0x000fe8000c101906 */
[----:B------:R-:W-:Y:S04]  /*1d00*/  STG.E desc[UR6][R2.64+0x10], R60 ;  /* 0x0000103c02007986 */ /* 0x000fe8000c101906 */
[----:B------:R1:W-:Y:S04]  /*1d10*/  STG.E desc[UR6][R2.64+0x18], R58 ;  /* 0x0000183a02007986 */ /* 0x0003e8000c101906 */
[----:B------:R-:W-:Y:S04]  /*1d20*/  STG.E desc[UR6][R2.64+0x1c], R35 ;  /* 0x00001c2302007986 */ /* 0x000fe8000c101906 */
[----:B------:R-:W-:Y:S04]  /*1d30*/  STG.E desc[UR6][R2.64+0x20], R41 ;  /* 0x0000202902007986 */ /* 0x000fe8000c101906 */
[----:B------:R-:W4:Y:S04]  /*1d40*/  LDG.E.CONSTANT R50, desc[UR6][R4.64+0x30] ;  /* 0x0000300604327981 */ /* 0x000f28000c1e9900 */
[----:B0-----:R-:W4:Y:S04]  /*1d50*/  LDG.E.CONSTANT R25, desc[UR6][R4.64+0x34] ;  /* 0x0000340604197981 */ /* 0x001f28000c1e9900 */
[----:B------:R-:W-:Y:S01]  /*1d60*/  STG.E desc[UR6][R2.64+0x24], R39 ;  /* 0x0000242702007986 */ /* 0x000fe2000c101906 */
[----:B--2---:R-:W-:-:S03]  /*1d70*/  FFMA R37, R13, R18, R58 ;  /* 0x000000120d257223 */ /* 0x004fc6000000003a */
[----:B------:R-:W2:Y:S01]  /*1d80*/  LDG.E.CONSTANT R18, desc[UR6][R20.64+0x28] ;  /* 0x0000280614127981 */ /* 0x000ea2000c1e9900 */
[----:B---3--:R-:W-:-:S03]  /*1d90*/  FFMA R46, R13, R46, R60 ;  /* 0x0000002e0d2e7223 */ /* 0x008fc6000000003c */
[----:B-1----:R-:W3:Y:S01]  /*1da0*/  LDG.E.CONSTANT R58, desc[UR6][R20.64+0x3c] ;  /* 0x00003c06143a7981 */ /* 0x002ee2000c1e9900 */
[----:B-----5:R-:W-:-:S03]  /*1db0*/  FFMA R45, R48, R29, R41 ;  /* 0x0000001d302d7223 */ /* 0x020fc60000000029 */
[----:B------:R-:W5:Y:S01]  /*1dc0*/  LDG.E.CONSTANT R60, desc[UR6][R4.64+0x3c] ;  /* 0x00003c06043c7981 */ /* 0x000f62000c1e9900 */
[----:B------:R-:W-:-:S03]  /*1dd0*/  FFMA R54, R48, R15, R35 ;  /* 0x0000000f30367223 */ /* 0x000fc60000000023 */
[----:B------:R-:W-:Y:S01]  /*1de0*/  STG.E desc[UR6][R2.64+0x18], R37 ;  /* 0x0000182502007986 */ /* 0x000fe2000c101906 */
[----:B------:R-:W-:-:S03]  /*1df0*/  FFMA R27, R13, R56, R54 ;  /* 0x000000380d1b7223 */ /* 0x000fc60000000036 */
[----:B------:R-:W-:Y:S04]  /*1e00*/  STG.E desc[UR6][R2.64+0x1c], R54 ;  /* 0x00001c3602007986 */ /* 0x000fe8000c101906 */
[----:B------:R0:W-:Y:S04]  /*1e10*/  STG.E desc[UR6][R2.64+0x1c], R27 ;  /* 0x00001c1b02007986 */ /* 0x0001e8000c101906 */
[----:B------:R-:W3:Y:S04]  /*1e20*/  LDG.E.CONSTANT R15, desc[UR6][R4.64+0x2c] ;  /* 0x00002c06040f7981 */ /* 0x000ee8000c1e9900 */
[----:B------:R1:W-:Y:S04]  /*1e30*/  STG.E desc[UR6][R2.64+0x10], R46 ;  /* 0x0000102e02007986 */ /* 0x0003e8000c101906 */
[----:B0-----:R-:W3:Y:S04]  /*1e40*/  LDG.E.CONSTANT R27, desc[UR6][R4.64+0x40] ;  /* 0x00004006041b7981 */ /* 0x001ee8000c1e9900 */
[----:B------:R-:W3:Y:S04]  /*1e50*/  LDG.E.CONSTANT R54, desc[UR6][R20.64+0x30] ;  /* 0x0000300614367981 */ /* 0x000ee8000c1e9900 */
[----:B-1----:R-:W3:Y:S04]  /*1e60*/  LDG.E.CONSTANT R46, desc[UR6][R20.64+0x2c] ;  /* 0x00002c06142e7981 */ /* 0x002ee8000c1e9900 */
[----:B------:R-:W3:Y:S04]  /*1e70*/  LDG.E.CONSTANT R29, desc[UR6][R4.64+0x38] ;  /* 0x00003806041d7981 */ /* 0x000ee8000c1e9900 */
[----:B------:R-:W3:Y:S04]  /*1e80*/  LDG.E.CONSTANT R56, desc[UR6][R20.64+0x34] ;  /* 0x0000340614387981 */ /* 0x000ee8000c1e9900 */
[----:B------:R-:W3:Y:S04]  /*1e90*/  LDG.E.CONSTANT R35, desc[UR6][R20.64+0x38] ;  /* 0x0000380614237981 */ /* 0x000ee8000c1e9900 */
[----:B------:R0:W-:Y:S01]  /*1ea0*/  STG.E desc[UR6][R2.64+0x20], R45 ;  /* 0x0000202d02007986 */ /* 0x0001e2000c101906 */
[----:B------:R-:W-:Y:S01]  /*1eb0*/  FFMA R37, R13, R40, R45 ;  /* 0x000000280d257223 */ /* 0x000fe2000000002d */
[----:B------:R-:W-:-:S02]  /*1ec0*/  FFMA R40, R48, R17, R39 ;  /* 0x0000001130287223 */ /* 0x000fc40000000027 */
[----:B------:R-:W3:Y:S01]  /*1ed0*/  LDG.E.CONSTANT R17, desc[UR6][R4.64+0x48] ;  /* 0x0000480604117981 */ /* 0x000ee2000c1e9900 */
[----:B0-----:R-:W-:-:S03]  /*1ee0*/  FFMA R45, R48, R23, R33 ;  /* 0x00000017302d7223 */ /* 0x001fc60000000021 */
[----:B------:R-:W3:Y:S01]  /*1ef0*/  LDG.E.CONSTANT R23, desc[UR6][R4.64+0x44] ;  /* 0x0000440604177981 */ /* 0x000ee2000c1e9900 */
[----:B----4-:R-:W-:-:S03]  /*1f00*/  FFMA R41, R13, R14, R40 ;  /* 0x0000000e0d297223 */ /* 0x010fc60000000028 */
[----:B------:R-:W4:Y:S04]  /*1f10*/  LDG.E.CONSTANT R14, desc[UR6][R20.64+0x40] ;  /* 0x00004006140e7981 */ /* 0x000f28000c1e9900 */
[----:B------:R0:W-:Y:S04]  /*1f20*/  STG.E desc[UR6][R2.64+0x24], R40 ;  /* 0x0000242802007986 */ /* 0x0001e8000c101906 */
[----:B0-----:R-:W4:Y:S04]  /*1f30*/  LDG.E.CONSTANT R40, desc[UR6][R20.64+0x48] ;  /* 0x0000480614287981 */ /* 0x001f28000c1e9900 */
[----:B------:R2:W-:Y:S04]  /*1f40*/  STG.E desc[UR6][R2.64+0x20], R37 ;  /* 0x0000202502007986 */ /* 0x0005e8000c101906 */
[----:B------:R-:W-:Y:S04]  /*1f50*/  STG.E desc[UR6][R2.64+0x24], R41 ;  /* 0x0000242902007986 */ /* 0x000fe8000c101906 */
[----:B------:R-:W-:Y:S04]  /*1f60*/  STG.E desc[UR6][R2.64+0x28], R33 ;  /* 0x0000282102007986 */ /* 0x000fe8000c101906 */
[----:B------:R0:W-:Y:S04]  /*1f70*/  STG.E desc[UR6][R2.64+0x28], R45 ;  /* 0x0000282d02007986 */ /* 0x0001e8000c101906 */
[----:B------:R-:W-:Y:S04]  /*1f80*/  STG.E desc[UR6][R2.64+0x30], R53 ;  /* 0x0000303502007986 */ /* 0x000fe8000c101906 */
[----:B------:R-:W-:Y:S01]  /*1f90*/  STG.E desc[UR6][R2.64+0x2c], R47 ;  /* 0x00002c2f02007986 */ /* 0x000fe2000c101906 */
[----:B------:R-:W-:-:S03]  /*1fa0*/  FFMA R50, R48, R50, R53 ;  /* 0x0000003230327223 */ /* 0x000fc60000000035 */
[----:B------:R1:W-:Y:S04]  /*1fb0*/  STG.E desc[UR6][R2.64+0x3c], R59 ;  /* 0x00003c3b02007986 */ /* 0x0003e8000c101906 */
[----:B------:R-:W-:Y:S04]  /*1fc0*/  STG.E desc[UR6][R2.64+0x38], R55 ;  /* 0x0000383702007986 */ /* 0x000fe8000c101906 */
[----:B------:R-:W-:Y:S04]  /*1fd0*/  STG.E desc[UR6][R2.64+0x34], R51 ;  /* 0x0000343302007986 */ /* 0x000fe8000c101906 */
[----:B------:R-:W-:Y:S04]  /*1fe0*/  STG.E desc[UR6][R2.64+0x44], R43 ;  /* 0x0000442b02007986 */ /* 0x000fe8000c101906 */
[----:B------:R-:W-:Y:S04]  /*1ff0*/  STG.E desc[UR6][R2.64+0x40], R57 ;  /* 0x0000403902007986 */ /* 0x000fe8000c101906 */
[----:B------:R-:W-:Y:S04]  /*2000*/  STG.E desc[UR6][R2.64+0x48], R61 ;  /* 0x0000483d02007986 */ /* 0x000fe8000c101906 */
[----:B------:R-:W-:Y:S01]  /*2010*/  STG.E desc[UR6][R2.64+0x30], R50 ;  /* 0x0000303202007986 */ /* 0x000fe2000c101906 */
[----:B--2---:R-:W-:-:S03]  /*2020*/  FFMA R37, R13, R18, R45 ;  /* 0x000000120d257223 */ /* 0x004fc6000000002d */
[----:B0-----:R-:W2:Y:S04]  /*2030*/  LDG.E.CONSTANT R45, desc[UR6][R4.64+0x60] ;  /* 0x00006006042d7981 */ /* 0x001ea8000c1e9900 */
[----:B------:R3:W-:Y:S01]  /*2040*/  STG.E desc[UR6][R2.64+0x28], R37 ;  /* 0x0000282502007986 */ /* 0x0007e2000c101906 */
[----:B-----5:R-:W-:-:S03]  /*2050*/  FFMA R41, R48, R60, R59 ;  /* 0x0000003c30297223 */ /* 0x020fc6000000003b */
[----:B------:R-:W5:Y:S04]  /*2060*/  LDG.E.CONSTANT R60, desc[UR6][R20.64+0x6c] ;  /* 0x00006c06143c7981 */ /* 0x000f68000c1e9900 */
[----:B-1----:R-:W5:Y:S01]  /*2070*/  LDG.E.CONSTANT R59, desc[UR6][R4.64+0x70] ;  /* 0x00007006043b7981 */ /* 0x002f62000c1e9900 */
[C---:B---3--:R-:W-:Y:S01]  /*2080*/  FFMA R37, R13.reuse, R58, R41 ;  /* 0x0000003a0d257223 */ /* 0x048fe20000000029 */
[C---:B------:R-:W-:Y:S02]  /*2090*/  FFMA R18, R48.reuse, R15, R47 ;  /* 0x0000000f30127223 */ /* 0x040fe4000000002f */
[----:B------:R-:W3:Y:S01]  /*20a0*/  LDG.E.CONSTANT R47, desc[UR6][R20.64+0x5c] ;  /* 0x00005c06142f7981 */ /* 0x000ee2000c1e9900 */
[----:B------:R-:W-:Y:S01]  /*20b0*/  FFMA R58, R48, R27, R57 ;  /* 0x0000001b303a7223 */ /* 0x000fe20000000039 */
[----:B------:R-:W-:-:S02]  /*20c0*/  FFMA R33, R13, R54, R50 ;  /* 0x000000360d217223 */ /* 0x000fc40000000032 */
[----:B------:R-:W-:Y:S01]  /*20d0*/  STG.E desc[UR6][R2.64+0x3c], R41 ;  /* 0x00003c2902007986 */ /* 0x000fe2000c101906 */
[----:B------:R-:W-:Y:S01]  /*20e0*/  FFMA R15, R13, R46, R18 ;  /* 0x0000002e0d0f7223 */ /* 0x000fe20000000012 */
[C---:B------:R-:W-:Y:S02]  /*20f0*/  FFMA R46, R48.reuse, R25, R51 ;  /* 0x00000019302e7223 */ /* 0x040fe40000000033 */
[----:B------:R0:W-:Y:S01]  /*2100*/  STG.E desc[UR6][R2.64+0x2c], R18 ;  /* 0x00002c1202007986 */ /* 0x0001e2000c101906 */
[----:B------:R-:W-:-:S03]  /*2110*/  FFMA R54, R48, R29, R55 ;  /* 0x0000001d30367223 */ /* 0x000fc60000000037 */
[----:B------:R-:W2:Y:S01]  /*2120*/  LDG.E.CONSTANT R25, desc[UR6][R4.64+0x50] ;  /* 0x0000500604197981 */ /* 0x000ea2000c1e9900 */
[----:B------:R-:W-:-:S03]  /*2130*/  FFMA R39, R13, R56, R46 ;  /* 0x000000380d277223 */ /* 0x000fc6000000002e */
[----:B------:R-:W5:Y:S01]  /*2140*/  LDG.E.CONSTANT R29, desc[UR6][R4.64+0x54] ;  /* 0x00005406041d7981 */ /* 0x000f62000c1e9900 */
[----:B------:R-:W-:-:S03]  /*2150*/  FFMA R35, R13, R35, R54 ;  /* 0x000000230d237223 */ /* 0x000fc60000000036 */
[----:B------:R1:W-:Y:S04]  /*2160*/  STG.E desc[UR6][R2.64+0x38], R54 ;  /* 0x0000383602007986 */ /* 0x0003e8000c101906 */
[----:B------:R1:W-:Y:S04]  /*2170*/  STG.E desc[UR6][R2.64+0x3c], R37 ;  /* 0x00003c2502007986 */ /* 0x0003e8000c101906 */
[----:B------:R-:W3:Y:S04]  /*2180*/  LDG.E.CONSTANT R56, desc[UR6][R20.64+0x50] ;  /* 0x0000500614387981 */ /* 0x000ee8000c1e9900 */
[----:B------:R1:W-:Y:S04]  /*2190*/  STG.E desc[UR6][R2.64+0x2c], R15 ;  /* 0x00002c0f02007986 */ /* 0x0003e8000c101906 */
[----:B0-----:R-:W3:Y:S04]  /*21a0*/  LDG.E.CONSTANT R18, desc[UR6][R20.64+0x44] ;  /* 0x0000440614127981 */ /* 0x001ee8000c1e9900 */
[----:B-1----:R-:W3:Y:S04]  /*21b0*/  LDG.E.CONSTANT R54, desc[UR6][R20.64+0x54] ;  /* 0x0000540614367981 */ /* 0x002ee8000c1e9900 */
[----:B------:R-:W3:Y:S04]  /*21c0*/  LDG.E.CONSTANT R37, desc[UR6][R20.64+0x60] ;  /* 0x0000600614257981 */ /* 0x000ee8000c1e9900 */
[----:B------:R-:W3:Y:S04]  /*21d0*/  LDG.E.CONSTANT R15, desc[UR6][R4.64+0x4c] ;  /* 0x00004c06040f7981 */ /* 0x000ee8000c1e9900 */
[----:B------:R-:W3:Y:S01]  /*21e0*/  LDG.E.CONSTANT R55, desc[UR6][R4.64+0x6c] ;  /* 0x00006c0604377981 */ /* 0x000ee2000c1e9900 */
[----:B------:R-:W-:-:S03]  /*21f0*/  FFMA R43, R48, R23, R43 ;  /* 0x00000017302b7223 */ /* 0x000fc6000000002b */
[----:B------:R-:W3:Y:S04]  /*2200*/  LDG.E.CONSTANT R27, desc[UR6][R4.64+0x58] ;  /* 0x00005806041b7981 */ /* 0x000ee8000c1e9900 */
[----:B------:R-:W3:Y:S01]  /*2210*/  LDG.E.CONSTANT R57, desc[UR6][R4.64+0x74] ;  /* 0x0000740604397981 */ /* 0x000ee2000c1e9900 */
[C---:B----4-:R-:W-:Y:S01]  /*2220*/  FFMA R53, R13.reuse, R14, R58 ;  /* 0x0000000e0d357223 */ /* 0x050fe2000000003a */
[----:B------:R-:W-:Y:S02]  /*2230*/  FFMA R14, R48, R17, R61 ;  /* 0x00000011300e7223 */ /* 0x000fe4000000003d */
[----:B------:R0:W-:Y:S04]  /*2240*/  STG.E desc[UR6][R2.64+0x34], R46 ;  /* 0x0000342e02007986 */ /* 0x0001e8000c101906 */
[----:B------:R-:W4:Y:S04]  /*2250*/  LDG.E.CONSTANT R17, desc[UR6][R4.64+0x5c] ;  /* 0x00005c0604117981 */ /* 0x000f28000c1e9900 */
[----:B------:R1:W-:Y:S04]  /*2260*/  STG.E desc[UR6][R2.64+0x34], R39 ;  /* 0x0000342702007986 */ /* 0x0003e8000c101906 */
[----:B0-----:R-:W4:Y:S04]  /*2270*/  LDG.E.CONSTANT R46, desc[UR6][R20.64+0x4c] ;  /* 0x00004c06142e7981 */ /* 0x001f28000c1e9900 */
[----:B------:R-:W4:Y:S04]  /*2280*/  LDG.E.CONSTANT R41, desc[UR6][R4.64+0x64] ;  /* 0x0000640604297981 */ /* 0x000f28000c1e9900 */
[----:B-1----:R-:W4:Y:S04]  /*2290*/  LDG.E.CONSTANT R39, desc[UR6][R4.64+0x68] ;  /* 0x0000680604277981 */ /* 0x002f28000c1e9900 */
[----:B------:R-:W4:Y:S01]  /*22a0*/  LDG.E.CONSTANT R23, desc[UR6][R4.64+0x78] ;  /* 0x0000780604177981 */ /* 0x000f22000c1e9900 */
[----:B------:R-:W-:-:S03]  /*22b0*/  FFMA R51, R13, R40, R14 ;  /* 0x000000280d337223 */ /* 0x000fc6000000000e */
[----:B------:R-:W4:Y:S04]  /*22c0*/  LDG.E.CONSTANT R61, desc[UR6][R4.64+0x7c] ;  /* 0x00007c06043d7981 */ /* 0x000f28000c1e9900 */
[----:B------:R-:W-:Y:S04]  /*22d0*/  STG.E desc[UR6][R2.64+0x40], R58 ;  /* 0x0000403a02007986 */ /* 0x000fe8000c101906 */
[----:B------:R-:W-:Y:S04]  /*22e0*/  STG.E desc[UR6][R2.64+0x30], R33 ;  /* 0x0000302102007986 */ /* 0x000fe8000c101906 */
[----:B------:R0:W-:Y:S04]  /*22f0*/  STG.E desc[UR6][R2.64+0x38], R35 ;  /* 0x0000382302007986 */ /* 0x0001e8000c101906 */
[----:B------:R1:W-:Y:S04]  /*2300*/  STG.E desc[UR6][R2.64+0x40], R53 ;  /* 0x0000403502007986 */ /* 0x0003e8000c101906 */
[----:B------:R-:W4:Y:S04]  /*2310*/  LDG.E.CONSTANT R50, desc[UR6][R20.64+0x58] ;  /* 0x0000580614327981 */ /* 0x000f28000c1e9900 */
[----:B0-----:R-:W4:Y:S04]  /*2320*/  LDG.E.CONSTANT R35, desc[UR6][R20.64+0x64] ;  /* 0x0000640614237981 */ /* 0x001f28000c1e9900 */
[----:B------:R-:W4:Y:S04]  /*2330*/  LDG.E.CONSTANT R33, desc[UR6][R20.64+0x68] ;  /* 0x0000680614217981 */ /* 0x000f28000c1e9900 */
[----:B------:R-:W4:Y:S04]  /*2340*/  LDG.E.CONSTANT R58, desc[UR6][R20.64+0x70] ;  /* 0x00007006143a7981 */ /* 0x000f28000c1e9900 */
[----:B------:R-:W4:Y:S04]  /*2350*/  LDG.E.CONSTANT R40, desc[UR6][R20.64+0x74] ;  /* 0x0000740614287981 */ /* 0x000f28000c1e9900 */
[----:B------:R-:W4:Y:S04]  /*2360*/  LDG.E.CONSTANT R14, desc[UR6][R20.64+0x78] ;  /* 0x00007806140e7981 */ /* 0x000f28000c1e9900 */
[----:B-1----:R2:W4:Y:S04]  /*2370*/  LDG.E.CONSTANT R53, desc[UR6][R20.64+0x7c] ;  /* 0x00007c0614357981 */ /* 0x002528000c1e9900 */
        /* <DEDUP_REMOVED lines=15> */
[C---:B--2---:R-:W-:Y:S01]  /*2470*/  FFMA R20, R48.reuse, R25, R22 ;  /* 0x0000001930147223 */ /* 0x044fe20000000016 */
[----:B-----5:R-:W-:-:S03]  /*2480*/  FFMA R21, R48, R29, R26 ;  /* 0x0000001d30157223 */ /* 0x020fc6000000001a */
[C---:B---3--:R-:W-:Y:S01]  /*2490*/  FFMA R5, R13.reuse, R56, R20 ;  /* 0x000000380d057223 */ /* 0x048fe20000000014 */
[C---:B------:R-:W-:Y:S01]  /*24a0*/  FFMA R18, R13.reuse, R18, R43 ;  /* 0x000000120d127223 */ /* 0x040fe2000000002b */
[----:B------:R-:W-:-:S03]  /*24b0*/  FFMA R21, R13, R54, R21 ;  /* 0x000000360d157223 */ /* 0x000fc60000000015 */
[----:B------:R-:W-:Y:S01]  /*24c0*/  STG.E desc[UR6][R2.64+0x50], R5 ;  /* 0x0000500502007986 */ /* 0x000fe2000c101906 */
[----:B------:R-:W-:-:S03]  /*24d0*/  FFMA R15, R48, R15, R34 ;  /* 0x0000000f300f7223 */ /* 0x000fc60000000022 */
[----:B------:R0:W-:Y:S04]  /*24e0*/  STG.E desc[UR6][R2.64+0x44], R18 ;  /* 0x0000441202007986 */ /* 0x0001e8000c101906 */
[----:B------:R1:W-:Y:S01]  /*24f0*/  STG.E desc[UR6][R2.64+0x54], R21 ;  /* 0x0000541502007986 */ /* 0x0003e2000c101906 */
[C---:B------:R-:W-:Y:S01]  /*2500*/  FFMA R25, R48.reuse, R27, R32 ;  /* 0x0000001b30197223 */ /* 0x040fe20000000020 */
[----:B----4-:R-:W-:-:S04]  /*2510*/  FFMA R4, R48, R17, R30 ;  /* 0x0000001130047223 */ /* 0x010fc8000000001e */
[----:B------:R-:W-:Y:S01]  /*2520*/  FFMA R47, R13, R47, R4 ;  /* 0x0000002f0d2f7223 */ /* 0x000fe20000000004 */
[----:B------:R-:W-:-:S04]  /*2530*/  FFMA R4, R48, R45, R28 ;  /* 0x0000002d30047223 */ /* 0x000fc8000000001c */
[C---:B------:R-:W-:Y:S01]  /*2540*/  FFMA R37, R13.reuse, R37, R4 ;  /* 0x000000250d257223 */ /* 0x040fe20000000004 */
[C---:B------:R-:W-:Y:S01]  /*2550*/  FFMA R4, R48.reuse, R55, R52 ;  /* 0x0000003730047223 */ /* 0x040fe20000000034 */
[C---:B------:R-:W-:Y:S01]  /*2560*/  FFMA R15, R13.reuse, R46, R15 ;  /* 0x0000002e0d0f7223 */ /* 0x040fe2000000000f */
[C---:B0-----:R-:W-:Y:S01]  /*2570*/  FFMA R18, R48.reuse, R41, R42 ;  /* 0x0000002930127223 */ /* 0x041fe2000000002a */
[C---:B------:R-:W-:Y:S01]  /*2580*/  FFMA R17, R48.reuse, R57, R36 ;  /* 0x0000003930117223 */ /* 0x040fe20000000024 */
[----:B------:R-:W-:Y:S01]  /*2590*/  FFMA R5, R13, R60, R4 ;  /* 0x0000003c0d057223 */ /* 0x000fe20000000004 */
[C---:B------:R-:W-:Y:S01]  /*25a0*/  FFMA R4, R48.reuse, R59, R44 ;  /* 0x0000003b30047223 */ /* 0x040fe2000000002c */
[C---:B------:R-:W-:Y:S01]  /*25b0*/  FFMA R20, R48.reuse, R39, R38 ;  /* 0x0000002730147223 */ /* 0x040fe20000000026 */
[C---:B-1----:R-:W-:Y:S01]  /*25c0*/  FFMA R21, R48.reuse, R23, R49 ;  /* 0x0000001730157223 */ /* 0x042fe20000000031 */
[----:B------:R0:W-:Y:S01]  /*25d0*/  STG.E desc[UR6][R2.64+0x4c], R15 ;  /* 0x00004c0f02007986 */ /* 0x0001e2000c101906 */
[----:B------:R-:W-:-:S03]  /*25e0*/  FFMA R48, R48, R61, R12 ;  /* 0x0000003d30307223 */ /* 0x000fc6000000000c */
[----:B------:R1:W-:Y:S04]  /*25f0*/  STG.E desc[UR6][R2.64+0x5c], R47 ;  /* 0x00005c2f02007986 */ /* 0x0003e8000c101906 */
[----:B------:R1:W-:Y:S04]  /*2600*/  STG.E desc[UR6][R2.64+0x60], R37 ;  /* 0x0000602502007986 */ /* 0x0003e8000c101906 */
[----:B------:R1:W-:Y:S01]  /*2610*/  STG.E desc[UR6][R2.64+0x6c], R5 ;  /* 0x00006c0502007986 */ /* 0x0003e2000c101906 */
[C---:B------:R-:W-:Y:S01]  /*2620*/  FFMA R25, R13.reuse, R50, R25 ;  /* 0x000000320d197223 */ /* 0x040fe20000000019 */
[C---:B------:R-:W-:Y:S01]  /*2630*/  FFMA R35, R13.reuse, R35, R18 ;  /* 0x000000230d237223 */ /* 0x040fe20000000012 */
[C---:B------:R-:W-:Y:S01]  /*2640*/  FFMA R33, R13.reuse, R33, R20 ;  /* 0x000000210d217223 */ /* 0x040fe20000000014 */
[C---:B0-----:R-:W-:Y:S01]  /*2650*/  FFMA R15, R13.reuse, R58, R4 ;  /* 0x0000003a0d0f7223 */ /* 0x041fe20000000004 */
        /* <DEDUP_REMOVED lines=11> */
.L_x_315:
        /* <DEDUP_REMOVED lines=15> */
[----:B------:R-:W5:Y:S04]  /*2800*/  LDG.E.CONSTANT R46, desc[UR6][R6.64+0x20] ;  /* 0x00002006062e7981 */ /* 0x000f68000c1e9900 */
        /* <DEDUP_REMOVED lines=9> */
[----:B------:R-:W5:Y:S01]  /*28a0*/  LDG.E R52, desc[UR6][R2.64+0x2c] ;  /* 0x00002c0602347981 */ /* 0x000f62000c1e1900 */
[----:B------:R-:W-:Y:S01]  /*28b0*/  FADD R16, -R10, 1 ;  /* 0x3f8000000a107421 */ /* 0x000fe20000000100 */
[----:B------:R-:W-:-:S02]  /*28c0*/  FADD R15, -R13, 1 ;  /* 0x3f8000000d0f7421 */ /* 0x000fc40000000100 */
[----:B------:R-:W5:Y:S02]  /*28d0*/  LDG.E R22, desc[UR6][R2.64+0x38] ;  /* 0x0000380602167981 */ /* 0x000f64000c1e1900 */
[-C--:B------:R-:W-:Y:S01]  /*28e0*/  FMUL R5, R16, R15.reuse ;  /* 0x0000000f10057220 */ /* 0x080fe20000400000 */
[C---:B------:R-:W-:Y:S01]  /*28f0*/  FMUL R15, R10.reuse, R15 ;  /* 0x0000000f0a0f7220 */ /* 0x040fe20000400000 */
[----:B------:R-:W-:Y:S01]  /*2900*/  FMUL R17, R13, R16 ;  /* 0x000000100d117220 */ /* 0x000fe20000400000 */
[----:B------:R-:W-:Y:S01]  /*2910*/  FMUL R13, R10, R13 ;  /* 0x0000000d0a0d7220 */ /* 0x000fe20000400000 */
[----:B------:R-:W5:Y:S04]  /*2920*/  LDG.E R34, desc[UR6][R2.64+0x3c] ;  /* 0x00003c0602227981 */ /* 0x000f68000c1e1900 */
[----:B------:R-:W5:Y:S04]  /*2930*/  LDG.E R44, desc[UR6][R2.64+0x4c] ;  /* 0x00004c06022c7981 */ /* 0x000f68000c1e1900 */
[----:B------:R-:W5:Y:S04]  /*2940*/  LDG.E.CONSTANT R53, desc[UR6][R6.64+0x70] ;  /* 0x0000700606357981 */ /* 0x000f68000c1e9900 */
[----:B------:R-:W5:Y:S04]  /*2950*/  LDG.E.CONSTANT R51, desc[UR6][R6.64+0x74] ;  /* 0x0000740606337981 */ /* 0x000f68000c1e9900 */
[----:B------:R-:W5:Y:S01]  /*2960*/  LDG.E.CONSTANT R49, desc[UR6][R6.64+0x78] ;  /* 0x0000780606317981 */ /* 0x000f62000c1e9900 */
[C---:B--2---:R-:W-:Y:S01]  /*2970*/  FFMA R23, R5.reuse, R18, R23 ;  /* 0x0000001205177223 */ /* 0x044fe20000000017 */
[----:B---3--:R-:W-:-:S03]  /*2980*/  FFMA R21, R5, R12, R14 ;  /* 0x0000000c05157223 */ /* 0x008fc6000000000e */
[-C--:B------:R-:W-:Y:S01]  /*2990*/  FFMA R23, R18, R15.reuse, R23 ;  /* 0x0000000f12177223 */ /* 0x080fe20000000017 */
[----:B------:R-:W-:-:S03]  /*29a0*/  FFMA R14, R12, R15, R21 ;  /* 0x0000000f0c0e7223 */ /* 0x000fc60000000015 */
[-C--:B------:R-:W-:Y:S01]  /*29b0*/  FFMA R23, R18, R17.reuse, R23 ;  /* 0x0000001112177223 */ /* 0x080fe20000000017 */
[----:B----4-:R-:W-:Y:S01]  /*29c0*/  FFMA R25, R5, R26, R25 ;  /* 0x0000001a05197223 */ /* 0x010fe20000000019 */
[----:B------:R-:W2:Y:S01]  /*29d0*/  LDG.E R21, desc[UR6][R2.64+0x34] ;  /* 0x0000340602157981 */ /* 0x000ea2000c1e1900 */
[----:B------:R-:W-:Y:S01]  /*29e0*/  FFMA R14, R12, R17, R14 ;  /* 0x000000110c0e7223 */ /* 0x000fe2000000000e */
[----:B------:R-:W-:Y:S01]  /*29f0*/  FFMA R35, R13, R18, R23 ;  /* 0x000000120d237223 */ /* 0x000fe20000000017 */
[----:B-----5:R-:W-:Y:S01]  /*2a00*/  FFMA R23, R5, R28, R20 ;  /* 0x0000001c05177223 */ /* 0x020fe20000000014 */
[-C--:B------:R-:W-:Y:S01]  /*2a10*/  FFMA R25, R26, R15.reuse, R25 ;  /* 0x0000000f1a197223 */ /* 0x080fe20000000019 */
[----:B------:R-:W-:Y:S01]  /*2a20*/  FFMA R29, R13, R12, R14 ;  /* 0x0000000c0d1d7223 */ /* 0x000fe2000000000e */
[----:B------:R-:W2:Y:S01]  /*2a30*/  LDG.E.CONSTANT R18, desc[UR6][R6.64+0x34] ;  /* 0x0000340606127981 */ /* 0x000ea2000c1e9900 */
[----:B------:R-:W-:Y:S01]  /*2a40*/  FFMA R23, R28, R15, R23 ;  /* 0x0000000f1c177223 */ /* 0x000fe20000000017 */
[----:B------:R-:W-:-:S02]  /*2a50*/  FFMA R25, R26, R17, R25 ;  /* 0x000000111a197223 */ /* 0x000fc40000000019 */
[----:B------:R-:W3:Y:S04]  /*2a60*/  LDG.E.CONSTANT R12, desc[UR6][R6.64+0x30] ;  /* 0x00003006060c7981 */ /* 0x000ee8000c1e9900 */
[----:B------:R-:W3:Y:S01]  /*2a70*/  LDG.E R14, desc[UR6][R2.64+0x30] ;  /* 0x00003006020e7981 */ /* 0x000ee2000c1e1900 */
[----:B------:R-:W-:Y:S01]  /*2a80*/  FFMA R30, R28, R17, R23 ;  /* 0x000000111c1e7223 */ /* 0x000fe20000000017 */
[----:B------:R-:W-:Y:S01]  /*2a90*/  FFMA R41, R13, R26, R25 ;  /* 0x0000001a0d297223 */ /* 0x000fe20000000019 */
[----:B------:R-:W-:Y:S01]  /*2aa0*/  FFMA R25, R5, R40, R32 ;  /* 0x0000002805197223 */ /* 0x000fe20000000020 */
[----:B------:R-:W4:Y:S01]  /*2ab0*/  LDG.E.CONSTANT R20, desc[UR6][R6.64+0x38] ;  /* 0x0000380606147981 */ /* 0x000f22000c1e9900 */
[----:B------:R-:W-:Y:S02]  /*2ac0*/  FFMA R39, R13, R28, R30 ;  /* 0x0000001c0d277223 */ /* 0x000fe4000000001e */
[C---:B------:R-:W-:Y:S01]  /*2ad0*/  FFMA R37, R40.reuse, R15, R25 ;  /* 0x0000000f28257223 */ /* 0x040fe20000000019 */
[----:B------:R-:W5:Y:S04]  /*2ae0*/  LDG.E.CONSTANT R28, desc[UR6][R6.64+0x40] ;  /* 0x00004006061c7981 */ /* 0x000f68000c1e9900 */
[----:B------:R-:W5:Y:S04]  /*2af0*/  LDG.E R23, desc[UR6][R2.64+0x40] ;  /* 0x0000400602177981 */ /* 0x000f68000c1e1900 */
[----:B------:R0:W-:Y:S04]  /*2b00*/  STG.E desc[UR6][R2.64], R29 ;  /* 0x0000001d02007986 */ /* 0x0001e8000c101906 */
[----:B------:R1:W-:Y:S04]  /*2b10*/  STG.E desc[UR6][R2.64+0x8], R39 ;  /* 0x0000082702007986 */ /* 0x0003e8000c101906 */
[----:B------:R-:W5:Y:S01]  /*2b20*/  LDG.E.CONSTANT R30, desc[UR6][R6.64+0x44] ;  /* 0x00004406061e7981 */ /* 0x000f62000c1e9900 */
[C---:B0-----:R-:W-:Y:S01]  /*2b30*/  FFMA R29, R5.reuse, R38, R42 ;  /* 0x00000026051d7223 */ /* 0x041fe2000000002a */
[----:B------:R-:W-:Y:S01]  /*2b40*/  FFMA R42, R40, R17, R37 ;  /* 0x00000011282a7223 */ /* 0x000fe20000000025 */
[C---:B------:R-:W-:Y:S01]  /*2b50*/  FFMA R37, R5.reuse, R48, R60 ;  /* 0x0000003005257223 */ /* 0x040fe2000000003c */
[----:B------:R-:W5:Y:S01]  /*2b60*/  LDG.E R25, desc[UR6][R2.64+0x44] ;  /* 0x0000440602197981 */ /* 0x000f62000c1e1900 */
[----:B-1----:R-:W-:-:S03]  /*2b70*/  FFMA R39, R5, R46, R33 ;  /* 0x0000002e05277223 */ /* 0x002fc60000000021 */
[----:B------:R-:W5:Y:S01]  /*2b80*/  LDG.E.CONSTANT R26, desc[UR6][R6.64+0x3c] ;  /* 0x00003c06061a7981 */ /* 0x000f62000c1e9900 */
[----:B------:R-:W-:-:S03]  /*2b90*/  FFMA R39, R46, R15, R39 ;  /* 0x0000000f2e277223 */ /* 0x000fc60000000027 */
[----:B------:R0:W-:Y:S01]  /*2ba0*/  STG.E desc[UR6][R2.64+0xc], R41 ;  /* 0x00000c2902007986 */ /* 0x0001e2000c101906 */
[----:B------:R-:W-:Y:S01]  /*2bb0*/  FFMA R43, R13, R40, R42 ;  /* 0x000000280d2b7223 */ /* 0x000fe2000000002a */
[----:B------:R-:W-:Y:S01]  /*2bc0*/  FFMA R29, R38, R15, R29 ;  /* 0x0000000f261d7223 */ /* 0x000fe2000000001d */
[----:B------:R-:W-:Y:S01]  /*2bd0*/  FFMA R39, R46, R17, R39 ;  /* 0x000000112e277223 */ /* 0x000fe20000000027 */
[----:B------:R-:W5:Y:S04]  /*2be0*/  LDG.E.CONSTANT R42, desc[UR6][R6.64+0x4c] ;  /* 0x00004c06062a7981 */ /* 0x000f68000c1e9900 */
[----:B------:R-:W5:Y:S01]  /*2bf0*/  LDG.E R60, desc[UR6][R2.64+0x60] ;  /* 0x00006006023c7981 */ /* 0x000f62000c1e1900 */
[----:B0-----:R-:W-:Y:S01]  /*2c00*/  FFMA R41, R48, R15, R37 ;  /* 0x0000000f30297223 */ /* 0x001fe20000000025 */
[----:B------:R-:W-:-:S02]  /*2c10*/  FFMA R37, R5, R54, R58 ;  /* 0x0000003605257223 */ /* 0x000fc4000000003a */
[----:B------:R0:W-:Y:S01]  /*2c20*/  STG.E desc[UR6][R2.64+0x4], R35 ;  /* 0x0000042302007986 */ /* 0x0001e2000c101906 */
[----:B------:R-:W-:Y:S01]  /*2c30*/  FFMA R58, R48, R17, R41 ;  /* 0x00000011303a7223 */ /* 0x000fe20000000029 */
[----:B------:R-:W-:Y:S01]  /*2c40*/  FFMA R37, R54, R15, R37 ;  /* 0x0000000f36257223 */ /* 0x000fe20000000025 */
[-C--:B------:R-:W-:Y:S01]  /*2c50*/  FFMA R40, R38, R17.reuse, R29 ;  /* 0x0000001126287223 */ /* 0x080fe2000000001d */
[C---:B------:R-:W-:Y:S01]  /*2c60*/  FFMA R55, R13.reuse, R46, R39 ;  /* 0x0000002e0d377223 */ /* 0x040fe20000000027 */
[----:B------:R-:W-:Y:S01]  /*2c70*/  FFMA R41, R13, R48, R58 ;  /* 0x000000300d297223 */ /* 0x000fe2000000003a */
[----:B------:R-:W-:Y:S01]  /*2c80*/  FFMA R58, R54, R17, R37 ;  /* 0x00000011363a7223 */ /* 0x000fe20000000025 */
[----:B------:R-:W5:Y:S01]  /*2c90*/  LDG.E.CONSTANT R48, desc[UR6][R6.64+0x5c] ;  /* 0x00005c0606307981 */ /* 0x000f62000c1e9900 */
[----:B------:R-:W-:-:S03]  /*2ca0*/  FFMA R37, R5, R50, R56 ;  /* 0x0000003205257223 */ /* 0x000fc60000000038 */
[----:B------:R-:W5:Y:S01]  /*2cb0*/  LDG.E R46, desc[UR6][R2.64+0x5c] ;  /* 0x00005c06022e7981 */ /* 0x000f62000c1e1900 */
[C---:B------:R-:W-:Y:S01]  /*2cc0*/  FFMA R45, R13.reuse, R38, R40 ;  /* 0x000000260d2d7223 */ /* 0x040fe20000000028 */
[----:B------:R-:W-:Y:S01]  /*2cd0*/  FFMA R57, R13, R54, R58 ;  /* 0x000000360d397223 */ /* 0x000fe2000000003a */
[----:B------:R-:W-:Y:S01]  /*2ce0*/  FFMA R39, R50, R15, R37 ;  /* 0x0000000f32277223 */ /* 0x000fe20000000025 */
[----:B------:R-:W5:Y:S01]  /*2cf0*/  LDG.E.CONSTANT R54, desc[UR6][R6.64+0x60] ;  /* 0x0000600606367981 */ /* 0x000f62000c1e9900 */
[----:B0-----:R-:W-:-:S03]  /*2d00*/  FFMA R35, R5, R36, R27 ;  /* 0x0000002405237223 */ /* 0x001fc6000000001b */
[----:B------:R0:W-:Y:S01]  /*2d10*/  STG.E desc[UR6][R2.64+0x14], R45 ;  /* 0x0000142d02007986 */ /* 0x0001e2000c101906 */
[----:B------:R-:W-:-:S03]  /*2d20*/  FFMA R35, R36, R15, R35 ;  /* 0x0000000f24237223 */ /* 0x000fc60000000023 */
[----:B------:R1:W-:Y:S04]  /*2d30*/  STG.E desc[UR6][R2.64+0x10], R43 ;  /* 0x0000102b02007986 */ /* 0x0003e8000c101906 */
[----:B------:R-:W5:Y:S01]  /*2d40*/  LDG.E.CONSTANT R32, desc[UR6][R6.64+0x48] ;  /* 0x0000480606207981 */ /* 0x000f62000c1e9900 */
[-C--:B0-----:R-:W-:Y:S01]  /*2d50*/  FFMA R45, R50, R17.reuse, R39 ;  /* 0x00000011322d7223 */ /* 0x081fe20000000027 */
[----:B------:R-:W-:Y:S02]  /*2d60*/  FFMA R35, R36, R17, R35 ;  /* 0x0000001124237223 */ /* 0x000fe40000000023 */
[----:B------:R-:W5:Y:S01]  /*2d70*/  LDG.E R27, desc[UR6][R2.64+0x48] ;  /* 0x00004806021b7981 */ /* 0x000f62000c1e1900 */
[----:B-1----:R-:W-:Y:S01]  /*2d80*/  FFMA R43, R5, R4, R52 ;  /* 0x00000004052b7223 */ /* 0x002fe20000000034 */
[----:B------:R-:W-:-:S02]  /*2d90*/  FFMA R59, R13, R50, R45 ;  /* 0x000000320d3b7223 */ /* 0x000fc4000000002d */
[----:B------:R-:W5:Y:S04]  /*2da0*/  LDG.E R52, desc[UR6][R2.64+0x6c] ;  /* 0x00006c0602347981 */ /* 0x000f68000c1e1900 */
[----:B------:R-:W5:Y:S01]  /*2db0*/  LDG.E.CONSTANT R50, desc[UR6][R6.64+0x6c] ;  /* 0x00006c0606327981 */ /* 0x000f62000c1e9900 */
[C---:B------:R-:W-:Y:S01]  /*2dc0*/  FFMA R43, R4.reuse, R15, R43 ;  /* 0x0000000f042b7223 */ /* 0x040fe2000000002b */
[----:B------:R-:W-:Y:S02]  /*2dd0*/  FFMA R47, R13, R36, R35 ;  /* 0x000000240d2f7223 */ /* 0x000fe40000000023 */
[----:B------:R-:W5:Y:S01]  /*2de0*/  LDG.E.CONSTANT R40, desc[UR6][R6.64+0x50] ;  /* 0x0000500606287981 */ /* 0x000f62000c1e9900 */
[----:B------:R-:W-:-:S03]  /*2df0*/  FFMA R43, R4, R17, R43 ;  /* 0x00000011042b7223 */ /* 0x000fc6000000002b */
[----:B------:R-:W5:Y:S01]  /*2e00*/  LDG.E.CONSTANT R38, desc[UR6][R6.64+0x54] ;  /* 0x0000540606267981 */ /* 0x000f62000c1e9900 */
[----:B------:R-:W-:-:S03]  /*2e10*/  FFMA R61, R13, R4, R43 ;  /* 0x000000040d3d7223 */ /* 0x000fc6000000002b */
[----:B------:R-:W5:Y:S04]  /*2e20*/  LDG.E.CONSTANT R36, desc[UR6][R6.64+0x58] ;  /* 0x0000580606247981 */ /* 0x000f68000c1e9900 */
[----:B------:R-:W5:Y:S04]  /*2e30*/  LDG.E R29, desc[UR6][R2.64+0x50] ;  /* 0x00005006021d7981 */ /* 0x000f68000c1e1900 */
[----:B------:R-:W5:Y:S04]  /*2e40*/  LDG.E R35, desc[UR6][R2.64+0x54] ;  /* 0x0000540602237981 */ /* 0x000f68000c1e1900 */
[----:B------:R-:W5:Y:S04]  /*2e50*/  LDG.E R33, desc[UR6][R2.64+0x58] ;  /* 0x0000580602217981 */ /* 0x000f68000c1e1900 */
[----:B------:R0:W-:Y:S04]  /*2e60*/  STG.E desc[UR6][R2.64+0x18], R47 ;  /* 0x0000182f02007986 */ /* 0x0001e8000c101906 */
[----:B------:R-:W5:Y:S04]  /*2e70*/  LDG.E.CONSTANT R56, desc[UR6][R6.64+0x64] ;  /* 0x0000640606387981 */ /* 0x000f68000c1e9900 */
[----:B------:R-:W5:Y:S04]  /*2e80*/  LDG.E.CONSTANT R58, desc[UR6][R6.64+0x68] ;  /* 0x00006806063a7981 */ /* 0x000f68000c1e9900 */
[----:B------:R-:W5:Y:S04]  /*2e90*/  LDG.E R37, desc[UR6][R2.64+0x64] ;  /* 0x0000640602257981 */ /* 0x000f68000c1e1900 */
[----:B------:R-:W5:Y:S04]  /*2ea0*/  LDG.E R39, desc[UR6][R2.64+0x68] ;  /* 0x0000680602277981 */ /* 0x000f68000c1e1900 */
[----:B------:R1:W-:Y:S04]  /*2eb0*/  STG.E desc[UR6][R2.64+0x1c], R41 ;  /* 0x00001c2902007986 */ /* 0x0003e8000c101906 */
[----:B------:R-:W5:Y:S04]  /*2ec0*/  LDG.E R4, desc[UR6][R2.64+0x70] ;  /* 0x0000700602047981 */ /* 0x000f68000c1e1900 */
[----:B------:R-:W5:Y:S04]  /*2ed0*/  LDG.E R45, desc[UR6][R2.64+0x74] ;  /* 0x00007406022d7981 */ /* 0x000f68000c1e1900 */
[----:B------:R-:W5:Y:S04]  /*2ee0*/  LDG.E R43, desc[UR6][R2.64+0x78] ;  /* 0x00007806022b7981 */ /* 0x000f68000c1e1900 */
[----:B0-----:R-:W5:Y:S04]  /*2ef0*/  LDG.E.CONSTANT R47, desc[UR6][R6.64+0x7c] ;  /* 0x00007c06062f7981 */ /* 0x001f68000c1e9900 */
[----:B-1----:R-:W5:Y:S04]  /*2f00*/  LDG.E R41, desc[UR6][R2.64+0x7c] ;  /* 0x00007c0602297981 */ /* 0x002f68000c1e1900 */
[----:B------:R3:W-:Y:S04]  /*2f10*/  STG.E desc[UR6][R2.64+0x20], R55 ;  /* 0x0000203702007986 */ /* 0x0007e8000c101906 */
[----:B------:R0:W-:Y:S04]  /*2f20*/  STG.E desc[UR6][R2.64+0x24], R57 ;  /* 0x0000243902007986 */ /* 0x0001e8000c101906 */
[----:B------:R1:W-:Y:S04]  /*2f30*/  STG.E desc[UR6][R2.64+0x28], R59 ;  /* 0x0000283b02007986 */ /* 0x0003e8000c101906 */
[----:B------:R-:W-:Y:S01]  /*2f40*/  STG.E desc[UR6][R2.64+0x2c], R61 ;  /* 0x00002c3d02007986 */ /* 0x000fe2000c101906 */
[----:B--2---:R-:W-:-:S04]  /*2f50*/  FFMA R21, R5, R18, R21 ;  /* 0x0000001205157223 */ /* 0x004fc80000000015 */
[----:B------:R-:W-:Y:S01]  /*2f60*/  FFMA R21, R18, R15, R21 ;  /* 0x0000000f12157223 */ /* 0x000fe20000000015 */
[----:B---3--:R-:W-:-:S04]  /*2f70*/  FFMA R55, R5, R12, R14 ;  /* 0x0000000c05377223 */ /* 0x008fc8000000000e */
[----:B------:R-:W-:Y:S01]  /*2f80*/  FFMA R14, R12, R15, R55 ;  /* 0x0000000f0c0e7223 */ /* 0x000fe20000000037 */
[-C--:B------:R-:W-:Y:S01]  /*2f90*/  FFMA R55, R18, R17.reuse, R21 ;  /* 0x0000001112377223 */ /* 0x080fe20000000015 */
[C---:B----4-:R-:W-:Y:S02]  /*2fa0*/  FFMA R21, R5.reuse, R20, R22 ;  /* 0x0000001405157223 */ /* 0x050fe40000000016 */
[----:B------:R-:W-:Y:S01]  /*2fb0*/  FFMA R14, R12, R17, R14 ;  /* 0x000000110c0e7223 */ /* 0x000fe2000000000e */
[----:B-----5:R-:W-:-:S03]  /*2fc0*/  FFMA R23, R5, R28, R23 ;  /* 0x0000001c05177223 */ /* 0x020fc60000000017 */
[C---:B0-----:R-:W-:Y:S01]  /*2fd0*/  FFMA R57, R13.reuse, R12, R14 ;  /* 0x0000000c0d397223 */ /* 0x041fe2000000000e */
[-C--:B------:R-:W-:Y:S01]  /*2fe0*/  FFMA R12, R20, R15.reuse, R21 ;  /* 0x0000000f140c7223 */ /* 0x080fe20000000015 */
[----:B------:R-:W-:Y:S01]  /*2ff0*/  FFMA R23, R28, R15, R23 ;  /* 0x0000000f1c177223 */ /* 0x000fe20000000017 */
[C---:B-1----:R-:W-:Y:S02]  /*3000*/  FFMA R59, R13.reuse, R18, R55 ;  /* 0x000000120d3b7223 */ /* 0x042fe40000000037 */
[-C--:B------:R-:W-:Y:S01]  /*3010*/  FFMA R12, R20, R17.reuse, R12 ;  /* 0x00000011140c7223 */ /* 0x080fe2000000000c */
[----:B------:R-:W-:Y:S01]  /*3020*/  FFMA R23, R28, R17, R23 ;  /* 0x000000111c177223 */ /* 0x000fe20000000017 */
[----:B------:R0:W-:Y:S02]  /*3030*/  STG.E desc[UR6][R2.64+0x30], R57 ;  /* 0x0000303902007986 */ /* 0x0001e4000c101906 */
[----:B------:R-:W-:Y:S01]  /*3040*/  FFMA R21, R13, R20, R12 ;  /* 0x000000140d157223 */ /* 0x000fe2000000000c */
[C---:B------:R-:W-:Y:S01]  /*3050*/  FFMA R25, R5.reuse, R30, R25 ;  /* 0x0000001e05197223 */ /* 0x040fe20000000019 */
[----:B------:R-:W-:-:S03]  /*3060*/  FFMA R55, R5, R26, R34 ;  /* 0x0000001a05377223 */ /* 0x000fc60000000022 */
[-C--:B------:R-:W-:Y:S01]  /*3070*/  FFMA R25, R30, R15.reuse, R25 ;  /* 0x0000000f1e197223 */ /* 0x080fe20000000019 */
[----:B0-----:R-:W-:Y:S01]  /*3080*/  FFMA R57, R13, R28, R23 ;  /* 0x0000001c0d397223 */ /* 0x001fe20000000017 */
[----:B------:R-:W-:Y:S02]  /*3090*/  FFMA R55, R26, R15, R55 ;  /* 0x0000000f1a377223 */ /* 0x000fe40000000037 */
[-C--:B------:R-:W-:Y:S01]  /*30a0*/  FFMA R25, R30, R17.reuse, R25 ;  /* 0x000000111e197223 */ /* 0x080fe20000000019 */
[----:B------:R-:W-:Y:S01]  /*30b0*/  FFMA R23, R5, R42, R44 ;  /* 0x0000002a05177223 */ /* 0x000fe2000000002c */
[----:B------:R-:W-:Y:S01]  /*30c0*/  FFMA R12, R26, R17, R55 ;  /* 0x000000111a0c7223 */ /* 0x000fe20000000037 */
[----:B------:R0:W-:Y:S02]  /*30d0*/  STG.E desc[UR6][R2.64+0x38], R21 ;  /* 0x0000381502007986 */ /* 0x0001e4000c101906 */
[----:B------:R-:W-:Y:S01]  /*30e0*/  FFMA R23, R42, R15, R23 ;  /* 0x0000000f2a177223 */ /* 0x000fe20000000017 */
[C---:B------:R-:W-:Y:S01]  /*30f0*/  FFMA R25, R13.reuse, R30, R25 ;  /* 0x0000001e0d197223 */ /* 0x040fe20000000019 */
[----:B------:R-:W-:-:S02]  /*3100*/  FFMA R55, R13, R26, R12 ;  /* 0x0000001a0d377223 */ /* 0x000fc4000000000c */
[----:B------:R-:W-:Y:S02]  /*3110*/  FFMA R12, R42, R17, R23 ;  /* 0x000000112a0c7223 */ /* 0x000fe40000000017 */
[----:B------:R1:W-:Y:S01]  /*3120*/  STG.E desc[UR6][R2.64+0x44], R25 ;  /* 0x0000441902007986 */ /* 0x0003e2000c101906 */
[----:B0-----:R-:W-:Y:S01]  /*3130*/  FFMA R21, R5, R48, R46 ;  /* 0x0000003005157223 */ /* 0x001fe2000000002e */
[----:B-1----:R-:W-:-:S03]  /*3140*/  FFMA R25, R13, R42, R12 ;  /* 0x0000002a0d197223 */ /* 0x002fc6000000000c */
[----:B------:R-:W-:Y:S01]  /*3150*/  FFMA R23, R48, R15, R21 ;  /* 0x0000000f30177223 */ /* 0x000fe20000000015 */
[----:B------:R-:W-:-:S03]  /*3160*/  FFMA R21, R5, R54, R60 ;  /* 0x0000003605157223 */ /* 0x000fc6000000003c */
[----:B------:R-:W-:Y:S01]  /*3170*/  FFMA R12, R48, R17, R23 ;  /* 0x00000011300c7223 */ /* 0x000fe20000000017 */
[----:B------:R-:W-:-:S03]  /*3180*/  FFMA R21, R54, R15, R21 ;  /* 0x0000000f36157223 */ /* 0x000fc60000000015 */
[----:B------:R-:W-:Y:S01]  /*3190*/  FFMA R23, R13, R48, R12 ;  /* 0x000000300d177223 */ /* 0x000fe2000000000c */
[----:B------:R-:W-:Y:S01]  /*31a0*/  FFMA R12, R54, R17, R21 ;  /* 0x00000011360c7223 */ /* 0x000fe20000000015 */
[----:B------:R0:W-:Y:S01]  /*31b0*/  STG.E desc[UR6][R2.64+0x4c], R25 ;  /* 0x00004c1902007986 */ /* 0x0001e2000c101906 */
[----:B------:R-:W-:Y:S02]  /*31c0*/  FFMA R21, R5, R50, R52 ;  /* 0x0000003205157223 */ /* 0x000fe40000000034 */
[----:B0-----:R-:W-:Y:S02]  /*31d0*/  FFMA R25, R13, R54, R12 ;  /* 0x000000360d197223 */ /* 0x001fe4000000000c */
[----:B------:R-:W-:-:S04]  /*31e0*/  FFMA R21, R50, R15, R21 ;  /* 0x0000000f32157223 */ /* 0x000fc80000000015 */
[----:B------:R-:W-:Y:S01]  /*31f0*/  FFMA R12, R50, R17, R21 ;  /* 0x00000011320c7223 */ /* 0x000fe20000000015 */
[----:B------:R-:W-:-:S03]  /*3200*/  FFMA R27, R5, R32, R27 ;  /* 0x00000020051b7223 */ /* 0x000fc6000000001b */
[----:B------:R-:W-:Y:S01]  /*3210*/  FFMA R21, R13, R50, R12 ;  /* 0x000000320d157223 */ /* 0x000fe2000000000c */
[C---:B------:R-:W-:Y:S01]  /*3220*/  FFMA R29, R5.reuse, R40, R29 ;  /* 0x00000028051d7223 */ /* 0x040fe2000000001d */
[C---:B------:R-:W-:Y:S01]  /*3230*/  FFMA R35, R5.reuse, R38, R35 ;  /* 0x0000002605237223 */ /* 0x040fe20000000023 */
[C---:B------:R-:W-:Y:S01]  /*3240*/  FFMA R33, R5.reuse, R36, R33 ;  /* 0x0000002405217223 */ /* 0x040fe20000000021 */
[-C--:B------:R-:W-:Y:S01]  /*3250*/  FFMA R27, R32, R15.reuse, R27 ;  /* 0x0000000f201b7223 */ /* 0x080fe2000000001b */
[-C--:B------:R-:W-:Y:S01]  /*3260*/  FFMA R29, R40, R15.reuse, R29 ;  /* 0x0000000f281d7223 */ /* 0x080fe2000000001d */
[-C--:B------:R-:W-:Y:S01]  /*3270*/  FFMA R35, R38, R15.reuse, R35 ;  /* 0x0000000f26237223 */ /* 0x080fe20000000023 */
[----:B------:R-:W-:Y:S01]  /*3280*/  FFMA R33, R36, R15, R33 ;  /* 0x0000000f24217223 */ /* 0x000fe20000000021 */
[-C--:B------:R-:W-:Y:S01]  /*3290*/  FFMA R27, R32, R17.reuse, R27 ;  /* 0x00000011201b7223 */ /* 0x080fe2000000001b */
[-C--:B------:R-:W-:Y:S01]  /*32a0*/  FFMA R29, R40, R17.reuse, R29 ;  /* 0x00000011281d7223 */ /* 0x080fe2000000001d */
[-C--:B------:R-:W-:Y:S01]  /*32b0*/  FFMA R35, R38, R17.reuse, R35 ;  /* 0x0000001126237223 */ /* 0x080fe20000000023 */
[----:B------:R-:W-:Y:S01]  /*32c0*/  FFMA R33, R36, R17, R33 ;  /* 0x0000001124217223 */ /* 0x000fe20000000021 */
[C---:B------:R-:W-:Y:S01]  /*32d0*/  FFMA R37, R5.reuse, R56, R37 ;  /* 0x0000003805257223 */ /* 0x040fe20000000025 */
[----:B------:R-:W-:-:S03]  /*32e0*/  FFMA R39, R5, R58, R39 ;  /* 0x0000003a05277223 */ /* 0x000fc60000000027 */
[-C--:B------:R-:W-:Y:S01]  /*32f0*/  FFMA R37, R56, R15.reuse, R37 ;  /* 0x0000000f38257223 */ /* 0x080fe20000000025 */
[----:B------:R-:W-:Y:S01]  /*3300*/  FFMA R39, R58, R15, R39 ;  /* 0x0000000f3a277223 */ /* 0x000fe20000000027 */
[C---:B------:R-:W-:Y:S01]  /*3310*/  FFMA R4, R5.reuse, R53, R4 ;  /* 0x0000003505047223 */ /* 0x040fe20000000004 */
[C---:B------:R-:W-:Y:S01]  /*3320*/  FFMA R12, R5.reuse, R51, R45 ;  /* 0x00000033050c7223 */ /* 0x040fe2000000002d */
[----:B------:R-:W-:Y:S02]  /*3330*/  FFMA R14, R5, R49, R43 ;  /* 0x00000031050e7223 */ /* 0x000fe4000000002b */
[-C--:B------:R-:W-:Y:S01]  /*3340*/  FFMA R4, R53, R15.reuse, R4 ;  /* 0x0000000f35047223 */ /* 0x080fe20000000004 */
[-C--:B------:R-:W-:Y:S01]  /*3350*/  FFMA R12, R51, R15.reuse, R12 ;  /* 0x0000000f330c7223 */ /* 0x080fe2000000000c */
[----:B------:R-:W-:Y:S01]  /*3360*/  FFMA R14, R49, R15, R14 ;  /* 0x0000000f310e7223 */ /* 0x000fe2000000000e */
[----:B------:R-:W-:Y:S01]  /*3370*/  FFMA R18, R5, R47, R41 ;  /* 0x0000002f05127223 */ /* 0x000fe20000000029 */
[----:B------:R-:W-:-:S03]  /*3380*/  FFMA R37, R56, R17, R37 ;  /* 0x0000001138257223 */ /* 0x000fc60000000025 */
[----:B------:R-:W-:Y:S01]  /*3390*/  FFMA R18, R47, R15, R18 ;  /* 0x0000000f2f127223 */ /* 0x000fe20000000012 */
[-C--:B------:R-:W-:Y:S01]  /*33a0*/  FFMA R39, R58, R17.reuse, R39 ;  /* 0x000000113a277223 */ /* 0x080fe20000000027 */
[-C--:B------:R-:W-:Y:S01]  /*33b0*/  FFMA R4, R53, R17.reuse, R4 ;  /* 0x0000001135047223 */ /* 0x080fe20000000004 */
[-C--:B------:R-:W-:Y:S01]  /*33c0*/  FFMA R12, R51, R17.reuse, R12 ;  /* 0x00000011330c7223 */ /* 0x080fe2000000000c */
[-C--:B------:R-:W-:Y:S01]  /*33d0*/  FFMA R14, R49, R17.reuse, R14 ;  /* 0x00000011310e7223 */ /* 0x080fe2000000000e */
[----:B------:R-:W-:Y:S01]  /*33e0*/  FFMA R18, R47, R17, R18 ;  /* 0x000000112f127223 */ /* 0x000fe20000000012 */
        /* <DEDUP_REMOVED lines=27> */
.L_x_314:
        /* <DEDUP_REMOVED lines=33> */
[C---:B------:R-:W-:Y:S02]  /*37b0*/  @P0 IADD3 R12, PT, PT, -R21.reuse, R12, RZ ;  /* 0x0000000c150c0210 */ /* 0x040fe40007ffe1ff */
[C---:B------:R-:W-:Y:S02]  /*37c0*/  ISETP.NE.U32.AND P0, PT, R21.reuse, RZ, PT ;  /* 0x000000ff1500720c */ /* 0x040fe40003f05070 */
[----:B------:R-:W-:Y:S02]  /*37d0*/  @P1 IADD3 R14, PT, PT, -R21, R14, RZ ;  /* 0x0000000e150e1210 */ /* 0x000fe40007ffe1ff */
[-C--:B------:R-:W-:Y:S02]  /*37e0*/  ISETP.GE.U32.AND P1, PT, R12, R21.reuse, PT ;  /* 0x000000150c00720c */ /* 0x080fe40003f26070 */
[----:B------:R-:W-:Y:S01]  /*37f0*/  ISETP.GE.U32.AND P2, PT, R14, R21, PT ;  /* 0x000000150e00720c */ /* 0x000fe20003f46070 */
[----:B0-----:R-:W-:-:S05]  /*3800*/  IMAD.WIDE.U32 R2, R2, 0x4, R4 ;  /* 0x0000000402027825 */ /* 0x001fca00078e0004 */
[----:B------:R-:W2:Y:S05]  /*3810*/  LDG.E R5, desc[UR6][R2.64] ;  /* 0x0000000602057981 */ /* 0x000eaa000c1e1900 */
[C---:B------:R-:W-:Y:S02]  /*3820*/  @P1 IADD3 R12, PT, PT, -R21.reuse, R12, RZ ;  /* 0x0000000c150c1210 */ /* 0x040fe40007ffe1ff */
[----:B------:R-:W-:Y:S01]  /*3830*/  @P2 IADD3 R14, PT, PT, -R21, R14, RZ ;  /* 0x0000000e150e2210 */ /* 0x000fe20007ffe1ff */
[----:B------:R-:W3:Y:S01]  /*3840*/  LDG.E R25, desc[UR6][R2.64+0x8] ;  /* 0x0000080602197981 */ /* 0x000ee2000c1e1900 */
[C---:B------:R-:W-:Y:S02]  /*3850*/  SEL R12, R17.reuse, R12, !P0 ;  /* 0x0000000c110c7207 */ /* 0x040fe40004000000 */
[----:B------:R-:W-:Y:S01]  /*3860*/  SEL R14, R17, R14, !P0 ;  /* 0x0000000e110e7207 */ /* 0x000fe20004000000 */
[----:B------:R-:W4:Y:S04]  /*3870*/  LDG.E R27, desc[UR6][R2.64+0xc] ;  /* 0x00000c06021b7981 */ /* 0x000f28000c1e1900 */
[----:B------:R-:W-:Y:S01]  /*3880*/  IMAD R16, R21, R14, R12 ;  /* 0x0000000e15107224 */ /* 0x000fe200078e020c */
[----:B------:R-:W5:Y:S04]  /*3890*/  LDG.E R23, desc[UR6][R2.64+0x4] ;  /* 0x0000040602177981 */ /* 0x000f68000c1e1900 */
[----:B------:R-:W-:Y:S01]  /*38a0*/  SHF.L.U32 R35, R16, 0x5, RZ ;  /* 0x0000000510237819 */ /* 0x000fe200000006ff */
[----:B------:R-:W5:Y:S04]  /*38b0*/  LDG.E R29, desc[UR6][R2.64+0x10] ;  /* 0x00001006021d7981 */ /* 0x000f68000c1e1900 */
[----:B------:R-:W-:Y:S01]  /*38c0*/  IMAD.WIDE.U32 R34, R35, 0x4, R6 ;  /* 0x0000000423227825 */ /* 0x000fe200078e0006 */
[----:B------:R-:W5:Y:S04]  /*38d0*/  LDG.E R33, desc[UR6][R2.64+0x14] ;  /* 0x0000140602217981 */ /* 0x000f68000c1e1900 */
[----:B------:R-:W2:Y:S04]  /*38e0*/  LDG.E.CONSTANT R18, desc[UR6][R34.64] ;  /* 0x0000000622127981 */ /* 0x000ea8000c1e9900 */
[----:B------:R-:W3:Y:S04]  /*38f0*/  LDG.E.CONSTANT R26, desc[UR6][R34.64+0x8] ;  /* 0x00000806221a7981 */ /* 0x000ee8000c1e9900 */
[----:B------:R-:W4:Y:S04]  /*3900*/  LDG.E.CONSTANT R30, desc[UR6][R34.64+0xc] ;  /* 0x00000c06221e7981 */ /* 0x000f28000c1e9900 */
[----:B------:R-:W5:Y:S04]  /*3910*/  LDG.E.CONSTANT R32, desc[UR6][R34.64+0x4] ;  /* 0x0000040622207981 */ /* 0x000f68000c1e9900 */
[----:B------:R-:W5:Y:S04]  /*3920*/  LDG.E.CONSTANT R36, desc[UR6][R34.64+0x10] ;  /* 0x0000100622247981 */ /* 0x000f68000c1e9900 */
[----:B------:R-:W5:Y:S01]  /*3930*/  LDG.E.CONSTANT R38, desc[UR6][R34.64+0x14] ;  /* 0x0000140622267981 */ /* 0x000f62000c1e9900 */
[----:B------:R-:W-:-:S02]  /*3940*/  IADD3 R16, PT, PT, R31, 0x1, RZ ;  /* 0x000000011f107810 */ /* 0x000fc40007ffe0ff */
[----:B------:R-:W-:Y:S01]  /*3950*/  IADD3 R20, PT, PT, R0, 0x1, RZ ;  /* 0x0000000100147810 */ /* 0x000fe20007ffe0ff */
[----:B------:R-:W5:Y:S02]  /*3960*/  LDG.E R43, desc[UR6][R2.64+0x18] ;  /* 0x00001806022b7981 */ /* 0x000f64000c1e1900 */
[C---:B------:R-:W-:Y:S02]  /*3970*/  IMAD.HI.U32 R4, R15.reuse, R16, RZ ;  /* 0x000000100f047227 */ /* 0x040fe400078e00ff */
[----:B------:R-:W5:Y:S02]  /*3980*/  LDG.E.CONSTANT R40, desc[UR6][R34.64+0x18] ;  /* 0x0000180622287981 */ /* 0x000f64000c1e9900 */
[----:B------:R-:W-:Y:S01]  /*3990*/  IMAD.HI.U32 R15, R15, R20, RZ ;  /* 0x000000140f0f7227 */ /* 0x000fe200078e00ff */
[----:B------:R-:W-:Y:S01]  /*39a0*/  IADD3 R4, PT, PT, -R4, RZ, RZ ;  /* 0x000000ff04047210 */ /* 0x000fe20007ffe1ff */
[----:B------:R-:W5:Y:S03]  /*39b0*/  LDG.E R48, desc[UR6][R2.64+0x50] ;  /* 0x0000500602307981 */ /* 0x000f66000c1e1900 */
[----:B------:R-:W-:Y:S01]  /*39c0*/  IADD3 R44, PT, PT, -R15, RZ, RZ ;  /* 0x000000ff0f2c7210 */ /* 0x000fe20007ffe1ff */
[C---:B------:R-:W-:Y:S01]  /*39d0*/  IMAD R4, R21.reuse, R4, R16 ;  /* 0x0000000415047224 */ /* 0x040fe200078e0210 */
[----:B------:R-:W5:Y:S03]  /*39e0*/  LDG.E.CONSTANT R51, desc[UR6][R34.64+0x50] ;  /* 0x0000500622337981 */ /* 0x000f66000c1e9900 */
[C---:B------:R-:W-:Y:S01]  /*39f0*/  IMAD R44, R21.reuse, R44, R20 ;  /* 0x0000002c152c7224 */ /* 0x040fe200078e0214 */
[-C--:B------:R-:W-:Y:S01]  /*3a00*/  ISETP.GE.U32.AND P1, PT, R4, R21.reuse, PT ;  /* 0x000000150400720c */ /* 0x080fe20003f26070 */
[----:B------:R-:W5:Y:S03]  /*3a10*/  LDG.E R54, desc[UR6][R2.64+0x44] ;  /* 0x0000440602367981 */ /* 0x000f66000c1e1900 */
[-C--:B------:R-:W-:Y:S01]  /*3a20*/  ISETP.GE.U32.AND P2, PT, R44, R21.reuse, PT ;  /* 0x000000152c00720c */ /* 0x080fe20003f46070 */
[----:B------:R-:W5:Y:S04]  /*3a30*/  LDG.E.CONSTANT R55, desc[UR6][R34.64+0x44] ;  /* 0x0000440622377981 */ /* 0x000f68000c1e9900 */
[----:B------:R-:W5:Y:S04]  /*3a40*/  LDG.E R52, desc[UR6][R2.64+0x48] ;  /* 0x0000480602347981 */ /* 0x000f68000c1e1900 */
[C---:B------:R-:W-:Y:S01]  /*3a50*/  @P1 IADD3 R4, PT, PT, -R21.reuse, R4, RZ ;  /* 0x0000000415041210 */ /* 0x040fe20007ffe1ff */
[----:B------:R-:W5:Y:S03]  /*3a60*/  LDG.E R50, desc[UR6][R2.64+0x4c] ;  /* 0x00004c0602327981 */ /* 0x000f66000c1e1900 */
[----:B------:R-:W-:Y:S01]  /*3a70*/  @P2 IADD3 R44, PT, PT, -R21, R44, RZ ;  /* 0x0000002c152c2210 */ /* 0x000fe20007ffe1ff */
[----:B------:R-:W5:Y:S01]  /*3a80*/  LDG.E R46, desc[UR6][R2.64+0x54] ;  /* 0x00005406022e7981 */ /* 0x000f62000c1e1900 */
[----:B------:R-:W-:-:S02]  /*3a90*/  ISETP.GE.U32.AND P1, PT, R4, R21, PT ;  /* 0x000000150400720c */ /* 0x000fc40003f26070 */
[----:B------:R-:W-:Y:S01]  /*3aa0*/  ISETP.GE.U32.AND P2, PT, R44, R21, PT ;  /* 0x000000152c00720c */ /* 0x000fe20003f46070 */
[----:B------:R-:W-:Y:S01]  /*3ab0*/  FADD R16, -R10, 1 ;  /* 0x3f8000000a107421 */ /* 0x000fe20000000100 */
[----:B------:R-:W-:Y:S01]  /*3ac0*/  FADD R20, -R13, 1 ;  /* 0x3f8000000d147421 */ /* 0x000fe20000000100 */
[----:B------:R-:W5:Y:S04]  /*3ad0*/  LDG.E.CONSTANT R53, desc[UR6][R34.64+0x48] ;  /* 0x0000480622357981 */ /* 0x000f68000c1e9900 */
[----:B------:R-:W5:Y:S04]  /*3ae0*/  LDG.E.CONSTANT R45, desc[UR6][R34.64+0x4c] ;  /* 0x00004c06222d7981 */ /* 0x000f68000c1e9900 */
[C---:B------:R-:W-:Y:S01]  /*3af0*/  @P1 IADD3 R4, PT, PT, -R21.reuse, R4, RZ ;  /* 0x0000000415041210 */ /* 0x040fe20007ffe1ff */
[----:B------:R-:W5:Y:S01]  /*3b00*/  LDG.E.CONSTANT R49, desc[UR6][R34.64+0x54] ;  /* 0x0000540622317981 */ /* 0x000f62000c1e9900 */
[----:B------:R-:W-:-:S02]  /*3b10*/  @P2 IADD3 R44, PT, PT, -R21, R44, RZ ;  /* 0x0000002c152c2210 */ /* 0x000fc40007ffe1ff */
[C---:B------:R-:W-:Y:S01]  /*3b20*/  SEL R42, R17.reuse, R4, !P0 ;  /* 0x00000004112a7207 */ /* 0x040fe20004000000 */
[----:B------:R-:W5:Y:S01]  /*3b30*/  LDG.E R15, desc[UR6][R2.64+0x34] ;  /* 0x00003406020f7981 */ /* 0x000f62000c1e1900 */
[----:B------:R-:W-:Y:S01]  /*3b40*/  SEL R17, R17, R44, !P0 ;  /* 0x0000002c11117207 */ /* 0x000fe20004000000 */
[----:B------:R-:W-:Y:S02]  /*3b50*/  FMUL R37, R16, R20 ;  /* 0x0000001410257220 */ /* 0x000fe40000400000 */
[C---:B------:R-:W-:Y:S01]  /*3b60*/  IMAD R4, R21.reuse, R14, R42 ;  /* 0x0000000e15047224 */ /* 0x040fe200078e022a */
[----:B------:R-:W5:Y:S01]  /*3b70*/  LDG.E R44, desc[UR6][R2.64+0x2c] ;  /* 0x00002c06022c7981 */ /* 0x000f62000c1e1900 */
[CC--:B------:R-:W-:Y:S02]  /*3b80*/  IMAD R14, R21.reuse, R17.reuse, R12 ;  /* 0x00000011150e7224 */ /* 0x0c0fe400078e020c */
[----:B------:R-:W-:Y:S01]  /*3b90*/  IMAD R21, R21, R17, R42 ;  /* 0x0000001115157224 */ /* 0x000fe200078e022a */
        /* <DEDUP_REMOVED lines=9> */
[----:B------:R-:W5:Y:S04]  /*3c30*/  LDG.E.CONSTANT R57, desc[UR6][R34.64+0x40] ;  /* 0x0000400622397981 */ /* 0x000f68000c1e9900 */
[----:B------:R-:W5:Y:S04]  /*3c40*/  LDG.E.CONSTANT R61, desc[UR6][R34.64+0x38] ;  /* 0x00003806223d7981 */ /* 0x000f68000c1e9900 */
[----:B------:R-:W5:Y:S01]  /*3c50*/  LDG.E R60, desc[UR6][R2.64+0x38] ;  /* 0x00003806023c7981 */ /* 0x000f62000c1e1900 */
[----:B--2---:R-:W-:-:S03]  /*3c60*/  FFMA R12, R18, R37, R5 ;  /* 0x00000025120c7223 */ /* 0x004fc60000000005 */
[----:B------:R-:W2:Y:S01]  /*3c70*/  LDG.E.CONSTANT R5, desc[UR6][R34.64+0x34] ;  /* 0x0000340622057981 */ /* 0x000ea2000c1e9900 */
[-C--:B---3--:R-:W-:Y:S01]  /*3c80*/  FFMA R26, R26, R37.reuse, R25 ;  /* 0x000000251a1a7223 */ /* 0x088fe20000000019 */
[-C--:B----4-:R-:W-:Y:S02]  /*3c90*/  FFMA R18, R30, R37.reuse, R27 ;  /* 0x000000251e127223 */ /* 0x090fe4000000001b */
[----:B------:R-:W3:Y:S01]  /*3ca0*/  LDG.E.CONSTANT R27, desc[UR6][R34.64+0x2c] ;  /* 0x00002c06221b7981 */ /* 0x000ee2000c1e9900 */
[----:B-----5:R-:W-:-:S03]  /*3cb0*/  FFMA R32, R32, R37, R23 ;  /* 0x0000002520207223 */ /* 0x020fc60000000017 */
[----:B------:R-:W4:Y:S01]  /*3cc0*/  LDG.E.CONSTANT R23, desc[UR6][R34.64+0x30] ;  /* 0x0000300622177981 */ /* 0x000f22000c1e9900 */
[----:B------:R-:W-:-:S03]  /*3cd0*/  FFMA R25, R36, R37, R29 ;  /* 0x0000002524197223 */ /* 0x000fc6000000001d */
[----:B------:R-:W5:Y:S01]  /*3ce0*/  LDG.E R36, desc[UR6][R2.64+0x24] ;  /* 0x0000240602247981 */ /* 0x000f62000c1e1900 */
[----:B------:R-:W-:-:S03]  /*3cf0*/  FFMA R30, R38, R37, R33 ;  /* 0x00000025261e7223 */ /* 0x000fc60000000021 */
[----:B------:R-:W2:Y:S04]  /*3d00*/  LDG.E R38, desc[UR6][R2.64+0x28] ;  /* 0x0000280602267981 */ /* 0x000ea8000c1e1900 */
[----:B------:R-:W5:Y:S04]  /*3d10*/  LDG.E.CONSTANT R33, desc[UR6][R34.64+0x24] ;  /* 0x0000240622217981 */ /* 0x000f68000c1e9900 */
[----:B------:R-:W2:Y:S01]  /*3d20*/  LDG.E.CONSTANT R29, desc[UR6][R34.64+0x28] ;  /* 0x00002806221d7981 */ /* 0x000ea2000c1e9900 */
[----:B------:R-:W-:-:S03]  /*3d30*/  FFMA R17, R40, R37, R43 ;  /* 0x0000002528117223 */ /* 0x000fc6000000002b */
[----:B------:R-:W2:Y:S01]  /*3d40*/  LDG.E R40, desc[UR6][R2.64+0x58] ;  /* 0x0000580602287981 */ /* 0x000ea2000c1e1900 */
[----:B------:R-:W-:-:S03]  /*3d50*/  FFMA R51, R51, R37, R48 ;  /* 0x0000002533337223 */ /* 0x000fc60000000030 */
[----:B------:R-:W2:Y:S04]  /*3d60*/  LDG.E R43, desc[UR6][R2.64+0x5c] ;  /* 0x00005c06022b7981 */ /* 0x000ea8000c1e1900 */
[----:B------:R-:W2:Y:S01]  /*3d70*/  LDG.E.CONSTANT R48, desc[UR6][R34.64+0x5c] ;  /* 0x00005c0622307981 */ /* 0x000ea2000c1e9900 */
[----:B------:R-:W-:-:S03]  /*3d80*/  FFMA R55, R55, R37, R54 ;  /* 0x0000002537377223 */ /* 0x000fc60000000036 */
[----:B------:R-:W2:Y:S01]  /*3d90*/  LDG.E R54, desc[UR6][R2.64+0x68] ;  /* 0x0000680602367981 */ /* 0x000ea2000c1e1900 */
[----:B------:R-:W-:-:S03]  /*3da0*/  FFMA R53, R53, R37, R52 ;  /* 0x0000002535357223 */ /* 0x000fc60000000034 */
[----:B------:R-:W2:Y:S01]  /*3db0*/  LDG.E R52, desc[UR6][R2.64+0x6c] ;  /* 0x00006c0602347981 */ /* 0x000ea2000c1e1900 */
[----:B------:R-:W-:-:S03]  /*3dc0*/  FFMA R45, R45, R37, R50 ;  /* 0x000000252d2d7223 */ /* 0x000fc60000000032 */
[----:B------:R-:W2:Y:S01]  /*3dd0*/  LDG.E R50, desc[UR6][R2.64+0x70] ;  /* 0x0000700602327981 */ /* 0x000ea2000c1e1900 */
[----:B------:R-:W-:-:S03]  /*3de0*/  FFMA R49, R49, R37, R46 ;  /* 0x0000002531317223 */ /* 0x000fc6000000002e */
[----:B------:R-:W2:Y:S01]  /*3df0*/  LDG.E R46, desc[UR6][R2.64+0x74] ;  /* 0x00007406022e7981 */ /* 0x000ea2000c1e1900 */
[----:B---3--:R-:W-:-:S03]  /*3e00*/  FFMA R44, R27, R37, R44 ;  /* 0x000000251b2c7223 */ /* 0x008fc6000000002c */
[----:B------:R-:W3:Y:S01]  /*3e10*/  LDG.E.CONSTANT R27, desc[UR6][R34.64+0x68] ;  /* 0x00006806221b7981 */ /* 0x000ee2000c1e9900 */
[----:B----4-:R-:W-:-:S03]  /*3e20*/  FFMA R42, R23, R37, R42 ;  /* 0x00000025172a7223 */ /* 0x010fc6000000002a */
[----:B------:R-:W4:Y:S01]  /*3e30*/  LDG.E.CONSTANT R23, desc[UR6][R34.64+0x6c] ;  /* 0x00006c0622177981 */ /* 0x000f22000c1e9900 */
[----:B-----5:R-:W-:-:S03]  /*3e40*/  FFMA R36, R33, R37, R36 ;  /* 0x0000002521247223 */ /* 0x020fc60000000024 */
[----:B------:R-:W5:Y:S01]  /*3e50*/  LDG.E.CONSTANT R33, desc[UR6][R34.64+0x74] ;  /* 0x0000740622217981 */ /* 0x000f62000c1e9900 */
[----:B--2---:R-:W-:-:S03]  /*3e60*/  FFMA R38, R29, R37, R38 ;  /* 0x000000251d267223 */ /* 0x004fc60000000026 */
[----:B------:R-:W2:Y:S01]  /*3e70*/  LDG.E.CONSTANT R29, desc[UR6][R34.64+0x70] ;  /* 0x00007006221d7981 */ /* 0x000ea2000c1e9900 */
[-C--:B------:R-:W-:Y:S01]  /*3e80*/  FFMA R15, R5, R37.reuse, R15 ;  /* 0x00000025050f7223 */ /* 0x080fe2000000000f */
[----:B------:R-:W-:Y:S01]  /*3e90*/  SHF.L.U32 R5, R4, 0x5, RZ ;  /* 0x0000000504057819 */ /* 0x000fe200000006ff */
[-C--:B------:R-:W-:Y:S01]  /*3ea0*/  FFMA R28, R41, R37.reuse, R28 ;  /* 0x00000025291c7223 */ /* 0x080fe2000000001c */
[-C--:B------:R-:W-:Y:S01]  /*3eb0*/  FFMA R22, R39, R37.reuse, R22 ;  /* 0x0000002527167223 */ /* 0x080fe20000000016 */
[----:B------:R-:W-:Y:S01]  /*3ec0*/  FFMA R47, R47, R37, R40 ;  /* 0x000000252f2f7223 */ /* 0x000fe20000000028 */
[----:B------:R-:W2:Y:S01]  /*3ed0*/  LDG.E.CONSTANT R39, desc[UR6][R34.64+0x60] ;  /* 0x0000600622277981 */ /* 0x000ea2000c1e9900 */
[----:B------:R-:W-:-:S04]  /*3ee0*/  IMAD.WIDE.U32 R4, R5, 0x4, R6 ;  /* 0x0000000405047825 */ /* 0x000fc800078e0006 */
[-C--:B------:R-:W-:Y:S01]  /*3ef0*/  FFMA R43, R48, R37.reuse, R43 ;  /* 0x00000025302b7223 */ /* 0x080fe2000000002b */
[----:B------:R-:W2:Y:S04]  /*3f00*/  LDG.E.CONSTANT R41, desc[UR6][R34.64+0x64] ;  /* 0x0000640622297981 */ /* 0x000ea8000c1e9900 */
[----:B------:R-:W2:Y:S04]  /*3f10*/  LDG.E.CONSTANT R40, desc[UR6][R34.64+0x78] ;  /* 0x0000780622287981 */ /* 0x000ea8000c1e9900 */
[----:B------:R0:W2:Y:S01]  /*3f20*/  LDG.E.CONSTANT R48, desc[UR6][R34.64+0x7c] ;  /* 0x00007c0622307981 */ /* 0x0000a2000c1e9900 */
[-C--:B------:R-:W-:Y:S01]  /*3f30*/  FFMA R59, R59, R37.reuse, R58 ;  /* 0x000000253b3b7223 */ /* 0x080fe2000000003a */
[----:B------:R-:W-:-:S02]  /*3f40*/  FFMA R57, R57, R37, R56 ;  /* 0x0000002539397223 */ /* 0x000fc40000000038 */
[----:B------:R-:W2:Y:S04]  /*3f50*/  LDG.E R58, desc[UR6][R2.64+0x60] ;  /* 0x00006006023a7981 */ /* 0x000ea8000c1e1900 */
[----:B------:R-:W2:Y:S04]  /*3f60*/  LDG.E R56, desc[UR6][R2.64+0x64] ;  /* 0x0000640602387981 */ /* 0x000ea8000c1e1900 */
[----:B------:R-:W2:Y:S01]  /*3f70*/  LDG.E.CONSTANT R34, desc[UR6][R4.64+0xc] ;  /* 0x00000c0604227981 */ /* 0x000ea2000c1e9900 */
[----:B---3--:R-:W-:-:S03]  /*3f80*/  FFMA R27, R27, R37, R54 ;  /* 0x000000251b1b7223 */ /* 0x008fc60000000036 */
[----:B------:R-:W0:Y:S01]  /*3f90*/  LDG.E R54, desc[UR6][R2.64+0x78] ;  /* 0x0000780602367981 */ /* 0x000e22000c1e1900 */
[----:B----4-:R-:W-:-:S03]  /*3fa0*/  FFMA R23, R23, R37, R52 ;  /* 0x0000002517177223 */ /* 0x010fc60000000034 */
[----:B------:R-:W3:Y:S01]  /*3fb0*/  LDG.E R52, desc[UR6][R2.64+0x7c] ;  /* 0x00007c0602347981 */ /* 0x000ee2000c1e1900 */
[----:B-----5:R-:W-:-:S03]  /*3fc0*/  FFMA R33, R33, R37, R46 ;  /* 0x0000002521217223 */ /* 0x020fc6000000002e */
[----:B------:R-:W4:Y:S01]  /*3fd0*/  LDG.E.CONSTANT R46, desc[UR6][R4.64+0x8] ;  /* 0x00000806042e7981 */ /* 0x000f22000c1e9900 */
[----:B--2---:R-:W-:-:S03]  /*3fe0*/  FFMA R29, R29, R37, R50 ;  /* 0x000000251d1d7223 */ /* 0x004fc60000000032 */
[----:B------:R-:W2:Y:S01]  /*3ff0*/  LDG.E.CONSTANT R50, desc[UR6][R4.64+0x4] ;  /* 0x0000040604327981 */ /* 0x000ea2000c1e9900 */
[----:B------:R-:W-:Y:S01]  /*4000*/  FMUL R20, R10, R20 ;  /* 0x000000140a147220 */ /* 0x000fe20000400000 */
[-C--:B------:R-:W-:Y:S02]  /*4010*/  FFMA R61, R61, R37.reuse, R60 ;  /* 0x000000253d3d7223 */ /* 0x080fe4000000003c */
[----:B------:R-:W5:Y:S01]  /*4020*/  LDG.E.CONSTANT R60, desc[UR6][R4.64+0x7c] ;  /* 0x00007c06043c7981 */ /* 0x000f62000c1e9900 */
[----:B------:R-:W-:-:S03]  /*4030*/  FFMA R39, R39, R37, R58 ;  /* 0x0000002527277223 */ /* 0x000fc6000000003a */
[----:B------:R-:W5:Y:S01]  /*4040*/  LDG.E.CONSTANT R58, desc[UR6][R4.64+0x78] ;  /* 0x00007806043a7981 */ /* 0x000f62000c1e9900 */
[----:B------:R-:W-:-:S03]  /*4050*/  FFMA R41, R41, R37, R56 ;  /* 0x0000002529297223 */ /* 0x000fc60000000038 */
[----:B------:R-:W5:Y:S01]  /*4060*/  LDG.E.CONSTANT R56, desc[UR6][R4.64] ;  /* 0x0000000604387981 */ /* 0x000f62000c1e9900 */
[----:B------:R-:W-:-:S03]  /*4070*/  FFMA R18, R34, R20, R18 ;  /* 0x0000001422127223 */ /* 0x000fc60000000012 */
[----:B------:R-:W5:Y:S01]  /*4080*/  LDG.E.CONSTANT R34, desc[UR6][R4.64+0x20] ;  /* 0x0000200604227981 */ /* 0x000f62000c1e9900 */
[----:B0-----:R-:W-:-:S03]  /*4090*/  FFMA R35, R40, R37, R54 ;  /* 0x0000002528237223 */ /* 0x001fc60000000036 */
[----:B------:R-:W5:Y:S01]  /*40a0*/  LDG.E.CONSTANT R40, desc[UR6][R4.64+0x28] ;  /* 0x0000280604287981 */ /* 0x000f62000c1e9900 */
[----:B---3--:R-:W-:-:S03]  /*40b0*/  FFMA R37, R48, R37, R52 ;  /* 0x0000002530257223 */ /* 0x008fc60000000034 */
[----:B------:R-:W3:Y:S04]  /*40c0*/  LDG.E.CONSTANT R48, desc[UR6][R4.64+0x10] ;  /* 0x0000100604307981 */ /* 0x000ee8000c1e9900 */
[----:B------:R-:W3:Y:S04]  /*40d0*/  LDG.E.CONSTANT R52, desc[UR6][R4.64+0x18] ;  /* 0x0000180604347981 */ /* 0x000ee8000c1e9900 */
[----:B------:R-:W3:Y:S01]  /*40e0*/  LDG.E.CONSTANT R54, desc[UR6][R4.64+0x1c] ;  /* 0x00001c0604367981 */ /* 0x000ee2000c1e9900 */
[----:B----4-:R-:W-:-:S03]  /*40f0*/  FFMA R26, R46, R20, R26 ;  /* 0x000000142e1a7223 */ /* 0x010fc6000000001a */
[----:B------:R-:W4:Y:S01]  /*4100*/  LDG.E.CONSTANT R46, desc[UR6][R4.64+0x24] ;  /* 0x00002406042e7981 */ /* 0x000f22000c1e9900 */
[----:B--2---:R-:W-:-:S03]  /*4110*/  FFMA R32, R50, R20, R32 ;  /* 0x0000001432207223 */ /* 0x004fc60000000020 */
[----:B------:R-:W2:Y:S01]  /*4120*/  LDG.E.CONSTANT R50, desc[UR6][R4.64+0x14] ;  /* 0x0000140604327981 */ /* 0x000ea2000c1e9900 */
[----:B-----5:R-:W-:-:S03]  /*4130*/  FFMA R34, R34, R20, R22 ;  /* 0x0000001422227223 */ /* 0x020fc60000000016 */
[----:B------:R-:W5:Y:S01]  /*4140*/  LDG.E.CONSTANT R22, desc[UR6][R4.64+0x44] ;  /* 0x0000440604167981 */ /* 0x000f62000c1e9900 */
[----:B------:R-:W-:-:S03]  /*4150*/  FFMA R38, R40, R20, R38 ;  /* 0x0000001428267223 */ /* 0x000fc60000000026 */
[----:B------:R-:W5:Y:S01]  /*4160*/  LDG.E.CONSTANT R40, desc[UR6][R4.64+0x2c] ;  /* 0x00002c0604287981 */ /* 0x000f62000c1e9900 */
[----:B---3--:R-:W-:-:S03]  /*4170*/  FFMA R25, R48, R20, R25 ;  /* 0x0000001430197223 */ /* 0x008fc60000000019 */
[----:B------:R-:W3:Y:S01]  /*4180*/  LDG.E.CONSTANT R48, desc[UR6][R4.64+0x3c] ;  /* 0x00003c0604307981 */ /* 0x000ee2000c1e9900 */
[----:B------:R-:W-:-:S03]  /*4190*/  FFMA R17, R52, R20, R17 ;  /* 0x0000001434117223 */ /* 0x000fc60000000011 */
[----:B------:R-:W3:Y:S01]  /*41a0*/  LDG.E.CONSTANT R52, desc[UR6][R4.64+0x34] ;  /* 0x0000340604347981 */ /* 0x000ee2000c1e9900 */
[----:B------:R-:W-:-:S03]  /*41b0*/  FFMA R28, R54, R20, R28 ;  /* 0x00000014361c7223 */ /* 0x000fc6000000001c */
[----:B------:R-:W3:Y:S01]  /*41c0*/  LDG.E.CONSTANT R54, desc[UR6][R4.64+0x38] ;  /* 0x0000380604367981 */ /* 0x000ee2000c1e9900 */
[----:B----4-:R-:W-:-:S03]  /*41d0*/  FFMA R36, R46, R20, R36 ;  /* 0x000000142e247223 */ /* 0x010fc60000000024 */
[----:B------:R-:W4:Y:S01]  /*41e0*/  LDG.E.CONSTANT R46, desc[UR6][R4.64+0x40] ;  /* 0x00004006042e7981 */ /* 0x000f22000c1e9900 */
[----:B--2---:R-:W-:-:S03]  /*41f0*/  FFMA R30, R50, R20, R30 ;  /* 0x00000014321e7223 */ /* 0x004fc6000000001e */
[----:B------:R-:W2:Y:S01]  /*4200*/  LDG.E.CONSTANT R50, desc[UR6][R4.64+0x30] ;  /* 0x0000300604327981 */ /* 0x000ea2000c1e9900 */
[----:B-----5:R-:W-:-:S03]  /*4210*/  FFMA R55, R22, R20, R55 ;  /* 0x0000001416377223 */ /* 0x020fc60000000037 */
[----:B------:R-:W5:Y:S01]  /*4220*/  LDG.E.CONSTANT R22, desc[UR6][R4.64+0x60] ;  /* 0x0000600604167981 */ /* 0x000f62000c1e9900 */
[-C--:B------:R-:W-:Y:S01]  /*4230*/  FFMA R44, R40, R20.reuse, R44 ;  /* 0x00000014282c7223 */ /* 0x080fe2000000002c */
[-C--:B---3--:R-:W-:Y:S02]  /*4240*/  FFMA R59, R48, R20.reuse, R59 ;  /* 0x00000014303b7223 */ /* 0x088fe4000000003b */
        /* <DEDUP_REMOVED lines=9> */
[----:B------:R-:W-:-:S05]  /*42e0*/  SHF.L.U32 R15, R14, 0x5, RZ ;  /* 0x000000050e0f7819 */ /* 0x000fca00000006ff */
[----:B------:R-:W-:-:S04]  /*42f0*/  IMAD.WIDE.U32 R14, R15, 0x4, R6 ;  /* 0x000000040f0e7825 */ /* 0x000fc800078e0006 */
[-C--:B-----5:R-:W-:Y:S02]  /*4300*/  FFMA R39, R22, R20.reuse, R39 ;  /* 0x0000001416277223 */ /* 0x0a0fe40000000027 */
        /* <DEDUP_REMOVED lines=11> */
[----:B------:R-:W-:-:S03]  /*43c0*/  FFMA R12, R56, R20, R12 ;  /* 0x00000014380c7223 */ /* 0x000fc6000000000c */
[----:B------:R-:W2:Y:S01]  /*43d0*/  LDG.E.CONSTANT R56, desc[UR6][R4.64+0x4c] ;  /* 0x00004c0604387981 */ /* 0x000ea2000c1e9900 */
[----:B-----5:R-:W-:Y:S01]  /*43e0*/  FFMA R41, R22, R20, R41 ;  /* 0x0000001416297223 */ /* 0x020fe20000000029 */
[----:B------:R-:W-:Y:S01]  /*43f0*/  FMUL R22, R13, R16 ;  /* 0x000000100d167220 */ /* 0x000fe20000400000 */
[-C--:B---3--:R-:W-:Y:S02]  /*4400*/  FFMA R33, R48, R20.reuse, R33 ;  /* 0x0000001430217223 */ /* 0x088fe40000000021 */
[----:B------:R-:W3:Y:S01]  /*4410*/  LDG.E.CONSTANT R48, desc[UR6][R14.64+0x4] ;  /* 0x000004060e307981 */ /* 0x000ee2000c1e9900 */
[----:B------:R-:W-:-:S03]  /*4420*/  FFMA R23, R52, R20, R23 ;  /* 0x0000001434177223 */ /* 0x000fc60000000017 */
[----:B------:R-:W5:Y:S01]  /*4430*/  LDG.E.CONSTANT R52, desc[UR6][R14.64+0xc] ;  /* 0x00000c060e347981 */ /* 0x000f62000c1e9900 */
[----:B------:R-:W-:-:S03]  /*4440*/  FFMA R29, R54, R20, R29 ;  /* 0x00000014361d7223 */ /* 0x000fc6000000001d */
[----:B------:R-:W5:Y:S01]  /*4450*/  LDG.E.CONSTANT R54, desc[UR6][R14.64+0x10] ;  /* 0x000010060e367981 */ /* 0x000f62000c1e9900 */
[----:B----4-:R-:W-:-:S03]  /*4460*/  FFMA R12, R46, R22, R12 ;  /* 0x000000162e0c7223 */ /* 0x010fc6000000000c */
[----:B------:R-:W4:Y:S01]  /*4470*/  LDG.E.CONSTANT R46, desc[UR6][R14.64+0x14] ;  /* 0x000014060e2e7981 */ /* 0x000f22000c1e9900 */
[----:B--2---:R-:W-:-:S03]  /*4480*/  FFMA R27, R50, R20, R27 ;  /* 0x00000014321b7223 */ /* 0x004fc6000000001b */
[----:B------:R-:W2:Y:S01]  /*4490*/  LDG.E.CONSTANT R50, desc[UR6][R14.64+0x8] ;  /* 0x000008060e327981 */ /* 0x000ea2000c1e9900 */
[----:B---3--:R-:W-:-:S03]  /*44a0*/  FFMA R32, R48, R22, R32 ;  /* 0x0000001630207223 */ /* 0x008fc60000000020 */
[----:B------:R-:W3:Y:S01]  /*44b0*/  LDG.E.CONSTANT R48, desc[UR6][R14.64+0x18] ;  /* 0x000018060e307981 */ /* 0x000ee2000c1e9900 */
[----:B-----5:R-:W-:-:S03]  /*44c0*/  FFMA R18, R52, R22, R18 ;  /* 0x0000001634127223 */ /* 0x020fc60000000012 */
        /* <DEDUP_REMOVED lines=27> */
[-C--:B------:R-:W-:Y:S01]  /*4680*/  FFMA R45, R56, R20.reuse, R45 ;  /* 0x00000014382d7223 */ /* 0x080fe2000000002d */
[----:B------:R-:W-:Y:S01]  /*4690*/  SHF.L.U32 R21, R21, 0x5, RZ ;  /* 0x0000000515157819 */ /* 0x000fe200000006ff */
[-C--:B------:R-:W-:Y:S01]  /*46a0*/  FFMA R35, R58, R20.reuse, R35 ;  /* 0x000000143a237223 */ /* 0x080fe20000000023 */
[----:B------:R-:W-:Y:S01]  /*46b0*/  FFMA R37, R60, R20, R37 ;  /* 0x000000143c257223 */ /* 0x000fe20000000025 */
        /* <DEDUP_REMOVED lines=11> */
[----:B------:R-:W-:-:S05]  /*4770*/  IMAD.WIDE.U32 R20, R21, 0x4, R6 ;  /* 0x0000000415147825 */ /* 0x000fca00078e0006 */
[----:B------:R-:W2:Y:S04]  /*4780*/  LDG.E.CONSTANT R58, desc[UR6][R20.64] ;  /* 0x00000006143a7981 */ /* 0x000ea8000c1e9900 */
[----:B------:R-:W2:Y:S01]  /*4790*/  LDG.E.CONSTANT R60, desc[UR6][R20.64+0x4] ;  /* 0x00000406143c7981 */ /* 0x000ea2000c1e9900 */
[-C--:B------:R-:W-:Y:S01]  /*47a0*/  FFMA R37, R56, R22.reuse, R37 ;  /* 0x0000001638257223 */ /* 0x080fe20000000025 */
[----:B------:R-:W-:Y:S02]  /*47b0*/  FMUL R13, R10, R13 ;  /* 0x0000000d0a0d7220 */ /* 0x000fe40000400000 */
[----:B------:R-:W2:Y:S04]  /*47c0*/  LDG.E.CONSTANT R4, desc[UR6][R20.64+0x10] ;  /* 0x0000100614047981 */ /* 0x000ea8000c1e9900 */
        /* <DEDUP_REMOVED lines=11> */
[----:B------:R-:W-:-:S03]  /*4880*/  FFMA R58, R13, R58, R12 ;  /* 0x0000003a0d3a7223 */ /* 0x000fc6000000000c */
[----:B------:R-:W2:Y:S04]  /*4890*/  LDG.E.CONSTANT R12, desc[UR6][R20.64+0x28] ;  /* 0x00002806140c7981 */ /* 0x000ea8000c1e9900 */
[----:B------:R-:W2:Y:S04]  /*48a0*/  LDG.E.CONSTANT R15, desc[UR6][R20.64+0xc] ;  /* 0x00000c06140f7981 */ /* 0x000ea8000c1e9900 */
[----:B------:R-:W2:Y:S01]  /*48b0*/  LDG.E.CONSTANT R14, desc[UR6][R20.64+0x8] ;  /* 0x00000806140e7981 */ /* 0x000ea2000c1e9900 */
[----:B------:R-:W-:-:S03]  /*48c0*/  FFMA R60, R13, R60, R32 ;  /* 0x0000003c0d3c7223 */ /* 0x000fc60000000020 */
[----:B------:R-:W2:Y:S01]  /*48d0*/  LDG.E.CONSTANT R32, desc[UR6][R20.64+0x2c] ;  /* 0x00002c0614207981 */ /* 0x000ea2000c1e9900 */
[----:B---3--:R-:W-:-:S03]  /*48e0*/  FFMA R29, R48, R22, R29 ;  /* 0x00000016301d7223 */ /* 0x008fc6000000001d */
[----:B------:R-:W3:Y:S01]  /*48f0*/  LDG.E.CONSTANT R48, desc[UR6][R20.64+0x24] ;  /* 0x0000240614307981 */ /* 0x000ee2000c1e9900 */
[-C--:B-----5:R-:W-:Y:S01]  /*4900*/  FFMA R27, R52, R22.reuse, R27 ;  /* 0x00000016341b7223 */ /* 0x0a0fe2000000001b */
[-C--:B------:R-:W-:Y:S01]  /*4910*/  FFMA R35, R54, R22.reuse, R35 ;  /* 0x0000001636237223 */ /* 0x080fe20000000023 */
[-C--:B----4-:R-:W-:Y:S02]  /*4920*/  FFMA R33, R46, R22.reuse, R33 ;  /* 0x000000162e217223 */ /* 0x090fe40000000021 */
[----:B------:R-:W4:Y:S01]  /*4930*/  LDG.E.CONSTANT R46, desc[UR6][R20.64+0x18] ;  /* 0x00001806142e7981 */ /* 0x000f22000c1e9900 */
[----:B--2---:R-:W-:-:S03]  /*4940*/  FFMA R23, R50, R22, R23 ;  /* 0x0000001632177223 */ /* 0x004fc60000000017 */
[----:B------:R-:W2:Y:S04]  /*4950*/  LDG.E.CONSTANT R22, desc[UR6][R20.64+0x1c] ;  /* 0x00001c0614167981 */ /* 0x000ea8000c1e9900 */
[----:B------:R-:W5:Y:S01]  /*4960*/  LDG.E.CONSTANT R50, desc[UR6][R20.64+0x20] ;  /* 0x0000200614327981 */ /* 0x000f62000c1e9900 */
[C---:B------:R-:W-:Y:S01]  /*4970*/  FFMA R25, R13.reuse, R4, R25 ;  /* 0x000000040d197223 */ /* 0x040fe20000000019 */
[C---:B------:R-:W-:Y:S01]  /*4980*/  FFMA R54, R13.reuse, R5, R30 ;  /* 0x000000050d367223 */ /* 0x040fe2000000001e */
[C---:B------:R-:W-:Y:S01]  /*4990*/  FFMA R15, R13.reuse, R15, R18 ;  /* 0x0000000f0d0f7223 */ /* 0x040fe20000000012 */
[----:B------:R-:W-:Y:S01]  /*49a0*/  STG.E desc[UR6][R2.64], R58 ;  /* 0x0000003a02007986 */ /* 0x000fe2000c101906 */
[----:B------:R-:W-:-:S03]  /*49b0*/  FFMA R52, R13, R14, R26 ;  /* 0x0000000e0d347223 */ /* 0x000fc6000000001a */
[----:B------:R0:W-:Y:S04]  /*49c0*/  STG.E desc[UR6][R2.64+0x4], R60 ;  /* 0x0000043c02007986 */ /* 0x0001e8000c101906 */
[----:B------:R-:W-:Y:S04]  /*49d0*/  STG.E desc[UR6][R2.64+0xc], R15 ;  /* 0x00000c0f02007986 */ /* 0x000fe8000c101906 */
[----:B------:R1:W-:Y:S04]  /*49e0*/  STG.E desc[UR6][R2.64+0x10], R25 ;  /* 0x0000101902007986 */ /* 0x0003e8000c101906 */
[----:B------:R-:W-:Y:S01]  /*49f0*/  STG.E desc[UR6][R2.64+0x8], R52 ;  /* 0x0000083402007986 */ /* 0x000fe2000c101906 */
[----:B0-----:R-:W-:-:S03]  /*4a00*/  FFMA R60, R13, R32, R44 ;  /* 0x000000200d3c7223 */ /* 0x001fc6000000002c */
[----:B------:R0:W-:Y:S01]  /*4a10*/  STG.E desc[UR6][R2.64+0x14], R54 ;  /* 0x0000143602007986 */ /* 0x0001e2000c101906 */
[----:B-1----:R-:W-:-:S03]  /*4a20*/  FFMA R25, R13, R12, R38 ;  /* 0x0000000c0d197223 */ /* 0x002fc60000000026 */
        /* <DEDUP_REMOVED lines=11> */
[----:B------:R-:W5:Y:S01]  /*4ae0*/  LDG.E.CONSTANT R12, desc[UR6][R20.64+0x78] ;  /* 0x00007806140c7981 */ /* 0x000f62000c1e9900 */
[----:B---3--:R-:W-:-:S03]  /*4af0*/  FFMA R15, R13, R48, R36 ;  /* 0x000000300d0f7223 */ /* 0x008fc60000000024 */
[----:B------:R-:W3:Y:S04]  /*4b00*/  LDG.E.CONSTANT R48, desc[UR6][R20.64+0x64] ;  /* 0x0000640614307981 */ /* 0x000ee8000c1e9900 */
[----:B------:R-:W3:Y:S01]  /*4b10*/  LDG.E.CONSTANT R36, desc[UR6][R20.64+0x68] ;  /* 0x0000680614247981 */ /* 0x000ee2000c1e9900 */
[C---:B--2---:R-:W-:Y:S01]  /*4b20*/  FFMA R56, R13.reuse, R22, R28 ;  /* 0x000000160d387223 */ /* 0x044fe2000000001c */
[C---:B----4-:R-:W-:Y:S02]  /*4b30*/  FFMA R17, R13.reuse, R46, R17 ;  /* 0x0000002e0d117223 */ /* 0x050fe40000000011 */
[----:B------:R-:W2:Y:S01]  /*4b40*/  LDG.E.CONSTANT R28, desc[UR6][R20.64+0x50] ;  /* 0x00005006141c7981 */ /* 0x000ea2000c1e9900 */
[----:B-----5:R-:W-:-:S03]  /*4b50*/  FFMA R58, R13, R50, R34 ;  /* 0x000000320d3a7223 */ /* 0x020fc60000000022 */
[----:B------:R0:W-:Y:S04]  /*4b60*/  STG.E desc[UR6][R2.64+0x1c], R56 ;  /* 0x00001c3802007986 */ /* 0x0001e8000c101906 */
[----:B------:R-:W4:Y:S04]  /*4b70*/  LDG.E.CONSTANT R46, desc[UR6][R20.64+0x44] ;  /* 0x00004406142e7981 */ /* 0x000f28000c1e9900 */
[----:B------:R-:W5:Y:S04]  /*4b80*/  LDG.E.CONSTANT R34, desc[UR6][R20.64+0x48] ;  /* 0x0000480614227981 */ /* 0x000f68000c1e9900 */
[----:B------:R-:W5:Y:S04]  /*4b90*/  LDG.E.CONSTANT R22, desc[UR6][R20.64+0x54] ;  /* 0x0000540614167981 */ /* 0x000f68000c1e9900 */
[----:B------:R-:W5:Y:S04]  /*4ba0*/  LDG.E.CONSTANT R50, desc[UR6][R20.64+0x60] ;  /* 0x0000600614327981 */ /* 0x000f68000c1e9900 */
[----:B0-----:R-:W5:Y:S04]  /*4bb0*/  LDG.E.CONSTANT R56, desc[UR6][R20.64+0x7c] ;  /* 0x00007c0614387981 */ /* 0x001f68000c1e9900 */
[----:B------:R0:W-:Y:S01]  /*4bc0*/  STG.E desc[UR6][R2.64+0x18], R17 ;  /* 0x0000181102007986 */ /* 0x0001e2000c101906 */
[C---:B------:R-:W-:Y:S01]  /*4bd0*/  FFMA R5, R13.reuse, R5, R40 ;  /* 0x000000050d057223 */ /* 0x040fe20000000028 */
        /* <DEDUP_REMOVED lines=27> */
[C---:B---3--:R-:W-:Y:S01]  /*4d90*/  FFMA R41, R13.reuse, R48, R41 ;  /* 0x000000300d297223 */ /* 0x048fe20000000029 */
[----:B------:R-:W-:-:S04]  /*4da0*/  FFMA R27, R13, R36, R27 ;  /* 0x000000240d1b7223 */ /* 0x000fc8000000001b */
[----:B------:R0:W-:Y:S04]  /*4db0*/  STG.E desc[UR6][R2.64+0x64], R41 ;  /* 0x0000642902007986 */ /* 0x0001e8000c101906 */
[----:B------:R0:W-:Y:S01]  /*4dc0*/  STG.E desc[UR6][R2.64+0x68], R27 ;  /* 0x0000681b02007986 */ /* 0x0001e2000c101906 */
[C---:B--2---:R-:W-:Y:S01]  /*4dd0*/  FFMA R51, R13.reuse, R28, R51 ;  /* 0x0000001c0d337223 */ /* 0x044fe20000000033 */
[C---:B----4-:R-:W-:Y:S01]  /*4de0*/  FFMA R55, R13.reuse, R46, R55 ;  /* 0x0000002e0d377223 */ /* 0x050fe20000000037 */
[C---:B-----5:R-:W-:Y:S01]  /*4df0*/  FFMA R53, R13.reuse, R34, R53 ;  /* 0x000000220d357223 */ /* 0x060fe20000000035 */
        /* <DEDUP_REMOVED lines=8> */
[----:B------:R0:W-:Y:S02]  /*4e80*/  STG.E desc[UR6][R2.64+0x7c], R37 ;  /* 0x00007c2502007986 */ /* 0x0001e4000c101906 */
.L_x_316:
[----:B------:R-:W3:Y:S02]  /*4e90*/  LDCU.U8 UR4, c[0x0][0x3b4] ;  /* 0x00007680ff0477ac */ /* 0x000ee40008000000 */
[----:B---3--:R-:W-:-:S06]  /*4ea0*/  UPRMT UR4, UR4, 0x8880, URZ ;  /* 0x0000888004047896 */ /* 0x008fcc00080000ff */
[----:B------:R-:W-:-:S13]  /*4eb0*/  ISETP.NE.AND P0, PT, RZ, UR4, PT ;  /* 0x00000004ff007c0c */ /* 0x000fda000bf05270 */
[----:B------:R-:W-:Y:S05]  /*4ec0*/  @!P0 EXIT ;  /* 0x000000000000894d */ /* 0x000fea0003800000 */
[----:B012---:R-:W-:Y:S01]  /*4ed0*/  SHF.L.U32 R2, R8, 0x6, RZ ;  /* 0x0000000608027819 */ /* 0x007fe200000006ff */
[----:B------:R-:W-:Y:S06]  /*4ee0*/  BRA.U !UP0, `(.L_x_317) ;  /* 0x0000004108047547 */ /* 0x000fec000b800000 */
[----:B------:R-:W-:-:S09]  /*4ef0*/  UISETP.NE.AND UP0, UPT, UR5, URZ, UPT ;  /* 0x000000ff0500728c */ /* 0x000fd2000bf05270 */
[----:B------:R-:W-:Y:S05]  /*4f00*/  BRA.U UP0, `(.L_x_318) ;  /* 0x0000002900e87547 */ /* 0x000fea000b800000 */
[----:B------:R-:W0:Y:S01]  /*4f10*/  I2F.U32.RP R3, R19 ;  /* 0x0000001300037306 */ /* 0x000e220000209000 */
[-C--:B------:R-:W-:Y:S01]  /*4f20*/  IADD3 R9, PT, PT, RZ, -R19.reuse, RZ ;  /* 0x80000013ff097210 */ /* 0x080fe20007ffe0ff */
[----:B------:R-:W1:Y:S01]  /*4f30*/  LDC.64 R12, c[0x0][0x3b8] ;  /* 0x0000ee00ff0c7b82 */ /* 0x000e620000000a00 */
[----:B------:R-:W-:Y:S02]  /*4f40*/  ISETP.NE.AND P0, PT, R19, RZ, PT ;  /* 0x000000ff1300720c */ /* 0x000fe40003f05270 */
[----:B------:R-:W-:Y:S02]  /*4f50*/  IADD3 R43, PT, PT, R31, 0x1, RZ ;  /* 0x000000011f2b7810 */ /* 0x000fe40007ffe0ff */
[----:B------:R-:W-:Y:S01]  /*4f60*/  LOP3.LUT R26, RZ, R19, RZ, 0x33, !PT ;  /* 0x00000013ff1a7212 */ /* 0x000fe200078e33ff */
[----:B0-----:R-:W0:Y:S02]  /*4f70*/  MUFU.RCP R3, R3 ;  /* 0x0000000300037308 */ /* 0x001e240000001000 */
[----:B0-----:R-:W-:-:S02]  /*4f80*/  IADD3 R4, PT, PT, R3, 0xffffffe, RZ ;  /* 0x0ffffffe03047810 */ /* 0x001fc40007ffe0ff */
[----:B------:R-:W-:-:S04]  /*4f90*/  SEL R3, R31, RZ, P0 ;  /* 0x000000ff1f037207 */ /* 0x000fc80000000000 */
[----:B------:R0:W2:Y:S02]  /*4fa0*/  F2I.FTZ.U32.TRUNC.NTZ R5, R4 ;  /* 0x0000000400057305 */ /* 0x0000a4000021f000 */
[----:B0-----:R-:W-:Y:S02]  /*4fb0*/  HFMA2 R4, -RZ, RZ, 0, 0 ;  /* 0x00000000ff047431 */ /* 0x001fe400000001ff */
[----:B--2---:R-:W-:-:S04]  /*4fc0*/  IMAD R9, R9, R5, RZ ;  /* 0x0000000509097224 */ /* 0x004fc800078e02ff */
[----:B------:R-:W-:Y:S01]  /*4fd0*/  IMAD.HI.U32 R30, R5, R9, R4 ;  /* 0x00000009051e7227 */ /* 0x000fe200078e0004 */
[----:B------:R-:W-:-:S05]  /*4fe0*/  SEL R5, R43, RZ, P0 ;  /* 0x000000ff2b057207 */ /* 0x000fca0000000000 */
        /* <DEDUP_REMOVED lines=23> */
[----:B-1----:R-:W-:-:S03]  /*5160*/  IMAD.WIDE.U32 R2, R2, 0x4, R12 ;  /* 0x0000000402027825 */ /* 0x002fc600078e000c */
[----:B------:R-:W3:Y:S04]  /*5170*/  LDG.E.CONSTANT R44, desc[UR6][R4.64+0x4] ;  /* 0x00000406042c7981 */ /* 0x000ee8000c1e9900 */
[----:B------:R-:W4:Y:S04]  /*5180*/  LDG.E R51, desc[UR6][R2.64] ;  /* 0x0000000602337981 */ /* 0x000f28000c1e1900 */
[----:B------:R-:W3:Y:S04]  /*5190*/  LDG.E.CONSTANT R46, desc[UR6][R8.64+0x4] ;  /* 0x00000406082e7981 */ /* 0x000ee8000c1e9900 */
[----:B------:R-:W5:Y:S04]  /*51a0*/  LDG.E R25, desc[UR6][R2.64+0x4] ;  /* 0x0000040602197981 */ /* 0x000f68000c1e1900 */
[----:B------:R-:W5:Y:S04]  /*51b0*/  LDG.E.CONSTANT R32, desc[UR6][R4.64+0x8] ;  /* 0x0000080604207981 */ /* 0x000f68000c1e9900 */
[----:B------:R-:W5:Y:S04]  /*51c0*/  LDG.E.CONSTANT R47, desc[UR6][R8.64+0x8] ;  /* 0x00000806082f7981 */ /* 0x000f68000c1e9900 */
[----:B------:R-:W5:Y:S04]  /*51d0*/  LDG.E R49, desc[UR6][R2.64+0x8] ;  /* 0x0000080602317981 */ /* 0x000f68000c1e1900 */
        /* <DEDUP_REMOVED lines=31> */
[----:B------:R-:W5:Y:S01]  /*53d0*/  LDG.E.CONSTANT R56, desc[UR6][R8.64+0x34] ;  /* 0x0000340608387981 */ /* 0x000f62000c1e9900 */
[C---:B------:R-:W-:Y:S01]  /*53e0*/  FMUL R16, R11.reuse, R16 ;  /* 0x000000100b107220 */ /* 0x040fe20000400000 */
[----:B------:R-:W-:Y:S01]  /*53f0*/  FMUL R11, R11, R10 ;  /* 0x0000000a0b0b7220 */ /* 0x000fe20000400000 */
[----:B--2---:R-:W-:-:S02]  /*5400*/  FADD R50, R50, -R57 ;  /* 0x8000003932327221 */ /* 0x004fc40000000000 */
[----:B------:R-:W2:Y:S02]  /*5410*/  LDG.E R57, desc[UR6][R2.64+0x34] ;  /* 0x0000340602397981 */ /* 0x000ea4000c1e1900 */
[----:B----4-:R-:W-:Y:S02]  /*5420*/  FFMA R10, R16, R50, R51 ;  /* 0x00000032100a7223 */ /* 0x010fe40000000033 */
[----:B------:R-:W4:Y:S01]  /*5430*/  LDG.E.CONSTANT R51, desc[UR6][R8.64+0x38] ;  /* 0x0000380608337981 */ /* 0x000f22000c1e9900 */
[----:B---3--:R-:W-:-:S03]  /*5440*/  FADD R44, R44, -R46 ;  /* 0x8000002e2c2c7221 */ /* 0x008fc60000000000 */
[----:B------:R-:W4:Y:S01]  /*5450*/  LDG.E.CONSTANT R46, desc[UR6][R4.64+0x38] ;  /* 0x00003806042e7981 */ /* 0x000f22000c1e9900 */
[-C--:B------:R-:W-:Y:S01]  /*5460*/  FFMA R60, R50, R11.reuse, R10 ;  /* 0x0000000b323c7223 */ /* 0x080fe2000000000a */
[----:B-----5:R-:W-:Y:S02]  /*5470*/  FFMA R50, R16, R44, R25 ;  /* 0x0000002c10327223 */ /* 0x020fe40000000019 */
[----:B------:R-:W3:Y:S04]  /*5480*/  LDG.E R25, desc[UR6][R2.64+0x38] ;  /* 0x0000380602197981 */ /* 0x000ee8000c1e1900 */
[----:B------:R0:W-:Y:S02]  /*5490*/  STG.E desc[UR6][R2.64+0x4], R50 ;  /* 0x0000043202007986 */ /* 0x0001e4000c101906 */
[----:B0-----:R-:W-:Y:S01]  /*54a0*/  FFMA R50, R44, R11, R50 ;  /* 0x0000000b2c327223 */ /* 0x001fe20000000032 */
[----:B------:R-:W-:-:S02]  /*54b0*/  FADD R44, R32, -R47 ;  /* 0x8000002f202c7221 */ /* 0x000fc40000000000 */
[----:B------:R-:W5:Y:S04]  /*54c0*/  LDG.E.CONSTANT R32, desc[UR6][R4.64+0x3c] ;  /* 0x00003c0604207981 */ /* 0x000f68000c1e9900 */
[----:B------:R-:W5:Y:S01]  /*54d0*/  LDG.E.CONSTANT R47, desc[UR6][R8.64+0x3c] ;  /* 0x00003c06082f7981 */ /* 0x000f62000c1e9900 */
[----:B------:R-:W-:Y:S01]  /*54e0*/  FFMA R52, R16, R44, R49 ;  /* 0x0000002c10347223 */ /* 0x000fe20000000031 */
[----:B------:R-:W-:Y:S02]  /*54f0*/  FADD R42, R42, -R45 ;  /* 0x8000002d2a2a7221 */ /* 0x000fe40000000000 */
[----:B------:R0:W-:Y:S04]  /*5500*/  STG.E desc[UR6][R2.64], R10 ;  /* 0x0000000a02007986 */ /* 0x0001e8000c101906 */
[----:B------:R-:W3:Y:S04]  /*5510*/  LDG.E.CONSTANT R45, desc[UR6][R8.64+0x40] ;  /* 0x00004006082d7981 */ /* 0x000ee8000c1e9900 */
[----:B------:R-:W3:Y:S01]  /*5520*/  LDG.E R49, desc[UR6][R2.64+0x3c] ;  /* 0x00003c0602317981 */ /* 0x000ee2000c1e1900 */
[----:B0-----:R-:W-:-:S03]  /*5530*/  FFMA R10, R44, R11, R52 ;  /* 0x0000000b2c0a7223 */ /* 0x001fc60000000034 */
[----:B------:R-:W3:Y:S01]  /*5540*/  LDG.E.CONSTANT R44, desc[UR6][R4.64+0x40] ;  /* 0x00004006042c7981 */ /* 0x000ee2000c1e9900 */
[----:B------:R-:W-:Y:S01]  /*5550*/  FADD R28, R28, -R55 ;  /* 0x800000371c1c7221 */ /* 0x000fe20000000000 */
[----:B------:R-:W-:-:S03]  /*5560*/  FADD R22, R22, -R37 ;  /* 0x8000002516167221 */ /* 0x000fc60000000000 */
[C---:B------:R-:W-:Y:S01]  /*5570*/  FFMA R61, R16.reuse, R28, R61 ;  /* 0x0000001c103d7223 */ /* 0x040fe2000000003d */
[----:B------:R-:W-:Y:S01]  /*5580*/  FFMA R23, R16, R42, R23 ;  /* 0x0000002a10177223 */ /* 0x000fe20000000017 */
[----:B------:R-:W-:Y:S02]  /*5590*/  FADD R59, R34, -R59 ;  /* 0x8000003b223b7221 */ /* 0x000fe40000000000 */
[-C--:B------:R-:W-:Y:S01]  /*55a0*/  FFMA R28, R28, R11.reuse, R61 ;  /* 0x0000000b1c1c7223 */ /* 0x080fe2000000003d */
[----:B------:R-:W-:Y:S01]  /*55b0*/  FFMA R37, R16, R22, R41 ;  /* 0x0000001610257223 */ /* 0x000fe20000000029 */
[-C--:B------:R-:W-:Y:S01]  /*55c0*/  FFMA R42, R42, R11.reuse, R23 ;  /* 0x0000000b2a2a7223 */ /* 0x080fe20000000017 */
[----:B------:R0:W-:Y:S02]  /*55d0*/  STG.E desc[UR6][R2.64+0xc], R23 ;  /* 0x00000c1702007986 */ /* 0x0001e4000c101906 */
[----:B------:R-:W-:Y:S02]  /*55e0*/  FFMA R22, R22, R11, R37 ;  /* 0x0000000b16167223 */ /* 0x000fe40000000025 */
[----:B------:R-:W3:Y:S01]  /*55f0*/  LDG.E.CONSTANT R41, desc[UR6][R4.64+0x44] ;  /* 0x0000440604297981 */ /* 0x000ee2000c1e9900 */
[----:B------:R-:W-:-:S03]  /*5600*/  FADD R36, R36, -R38 ;  /* 0x8000002624247221 */ /* 0x000fc60000000000 */
[----:B------:R-:W3:Y:S01]  /*5610*/  LDG.E.CONSTANT R38, desc[UR6][R8.64+0x44] ;  /* 0x0000440608267981 */ /* 0x000ee2000c1e9900 */
[----:B------:R-:W-:-:S03]  /*5620*/  FFMA R40, R16, R59, R40 ;  /* 0x0000003b10287223 */ /* 0x000fc60000000028 */
[----:B------:R-:W-:Y:S01]  /*5630*/  STG.E desc[UR6][R2.64+0x14], R61 ;  /* 0x0000143d02007986 */ /* 0x000fe2000c101906 */
[----:B------:R-:W-:-:S03]  /*5640*/  FFMA R55, R16, R36, R13 ;  /* 0x0000002410377223 */ /* 0x000fc6000000000d */
[----:B------:R1:W-:Y:S04]  /*5650*/  STG.E desc[UR6][R2.64+0x10], R37 ;  /* 0x0000102502007986 */ /* 0x0003e8000c101906 */
[----:B------:R1:W-:Y:S04]  /*5660*/  STG.E desc[UR6][R2.64+0x14], R28 ;  /* 0x0000141c02007986 */ /* 0x0003e8000c101906 */
[----:B0-----:R-:W3:Y:S01]  /*5670*/  LDG.E.CONSTANT R23, desc[UR6][R4.64+0x48] ;  /* 0x0000480604177981 */ /* 0x001ee2000c1e9900 */
[----:B------:R-:W-:-:S03]  /*5680*/  FADD R20, R20, -R21 ;  /* 0x8000001514147221 */ /* 0x000fc60000000000 */
[----:B------:R-:W3:Y:S01]  /*5690*/  LDG.E.CONSTANT R34, desc[UR6][R8.64+0x48] ;  /* 0x0000480608227981 */ /* 0x000ee2000c1e9900 */
[----:B------:R-:W-:-:S03]  /*56a0*/  FADD R18, R15, -R18 ;  /* 0x800000120f127221 */ /* 0x000fc60000000000 */
[----:B------:R-:W-:Y:S04]  /*56b0*/  STG.E desc[UR6][R2.64+0x8], R52 ;  /* 0x0000083402007986 */ /* 0x000fe8000c101906 */
[----:B-1----:R-:W3:Y:S04]  /*56c0*/  LDG.E.CONSTANT R37, desc[UR6][R4.64+0x58] ;  /* 0x0000580604257981 */ /* 0x002ee8000c1e9900 */
[----:B------:R-:W3:Y:S01]  /*56d0*/  LDG.E.CONSTANT R28, desc[UR6][R8.64+0x58] ;  /* 0x00005806081c7981 */ /* 0x000ee2000c1e9900 */
[----:B------:R-:W-:-:S03]  /*56e0*/  FADD R12, R12, -R27 ;  /* 0x8000001b0c0c7221 */ /* 0x000fc60000000000 */
[----:B------:R0:W-:Y:S04]  /*56f0*/  STG.E desc[UR6][R2.64+0x8], R10 ;  /* 0x0000080a02007986 */ /* 0x0001e8000c101906 */
[----:B------:R1:W-:Y:S04]  /*5700*/  STG.E desc[UR6][R2.64+0x18], R40 ;  /* 0x0000182802007986 */ /* 0x0003e8000c101906 */
[----:B------:R-:W3:Y:S01]  /*5710*/  LDG.E.CONSTANT R15, desc[UR6][R8.64+0x5c] ;  /* 0x00005c06080f7981 */ /* 0x000ee2000c1e9900 */
[----:B0-----:R-:W-:-:S03]  /*5720*/  FFMA R10, R59, R11, R40 ;  /* 0x0000000b3b0a7223 */ /* 0x001fc60000000028 */
[----:B------:R0:W-:Y:S01]  /*5730*/  STG.E desc[UR6][R2.64+0x4], R50 ;  /* 0x0000043202007986 */ /* 0x0001e2000c101906 */
[----:B------:R-:W-:-:S03]  /*5740*/  FFMA R59, R16, R20, R17 ;  /* 0x00000014103b7223 */ /* 0x000fc60000000011 */
[----:B-1----:R-:W3:Y:S01]  /*5750*/  LDG.E.CONSTANT R40, desc[UR6][R4.64+0x5c] ;  /* 0x00005c0604287981 */ /* 0x002ee2000c1e9900 */
[----:B------:R-:W-:-:S03]  /*5760*/  FFMA R39, R16, R12, R39 ;  /* 0x0000000c10277223 */ /* 0x000fc60000000027 */
[----:B------:R1:W-:Y:S01]  /*5770*/  STG.E desc[UR6][R2.64], R60 ;  /* 0x0000003c02007986 */ /* 0x0003e2000c101906 */
[----:B0-----:R-:W-:-:S03]  /*5780*/  FFMA R50, R36, R11, R55 ;  /* 0x0000000b24327223 */ /* 0x001fc60000000037 */
[----:B------:R0:W-:Y:S04]  /*5790*/  STG.E desc[UR6][R2.64+0x10], R22 ;  /* 0x0000101602007986 */ /* 0x0001e8000c101906 */
[----:B------:R-:W3:Y:S01]  /*57a0*/  LDG.E.CONSTANT R17, desc[UR6][R8.64+0x54] ;  /* 0x0000540608117981 */ /* 0x000ee2000c1e9900 */
[----:B-1----:R-:W-:-:S03]  /*57b0*/  FADD R60, R14, -R35 ;  /* 0x800000230e3c7221 */ /* 0x002fc60000000000 */
[----:B------:R1:W-:Y:S04]  /*57c0*/  STG.E desc[UR6][R2.64+0x1c], R55 ;  /* 0x00001c3702007986 */ /* 0x0003e8000c101906 */
[----:B0-----:R-:W3:Y:S04]  /*57d0*/  LDG.E.CONSTANT R22, desc[UR6][R4.64+0x54] ;  /* 0x0000540604167981 */ /* 0x001ee8000c1e9900 */
[----:B------:R-:W3:Y:S04]  /*57e0*/  LDG.E.CONSTANT R27, desc[UR6][R4.64+0x60] ;  /* 0x00006006041b7981 */ /* 0x000ee8000c1e9900 */
[----:B------:R-:W3:Y:S01]  /*57f0*/  LDG.E.CONSTANT R14, desc[UR6][R8.64+0x60] ;  /* 0x00006006080e7981 */ /* 0x000ee2000c1e9900 */
[----:B-1----:R-:W-:-:S03]  /*5800*/  FFMA R55, R16, R18, R33 ;  /* 0x0000001210377223 */ /* 0x002fc60000000021 */
[----:B------:R-:W3:Y:S01]  /*5810*/  LDG.E.CONSTANT R13, desc[UR6][R4.64+0x50] ;  /* 0x00005006040d7981 */ /* 0x000ee2000c1e9900 */
[----:B------:R-:W-:-:S03]  /*5820*/  FFMA R61, R20, R11, R59 ;  /* 0x0000000b143d7223 */ /* 0x000fc6000000003b */
[----:B------:R-:W3:Y:S01]  /*5830*/  LDG.E.CONSTANT R36, desc[UR6][R8.64+0x50] ;  /* 0x0000500608247981 */ /* 0x000ee2000c1e9900 */
[----:B------:R-:W-:-:S03]  /*5840*/  FFMA R20, R18, R11, R55 ;  /* 0x0000000b12147223 */ /* 0x000fc60000000037 */
[----:B------:R0:W-:Y:S04]  /*5850*/  STG.E desc[UR6][R2.64+0x1c], R50 ;  /* 0x00001c3202007986 */ /* 0x0001e8000c101906 */
[----:B------:R1:W-:Y:S04]  /*5860*/  STG.E desc[UR6][R2.64+0xc], R42 ;  /* 0x00000c2a02007986 */ /* 0x0003e8000c101906 */
[----:B------:R-:W3:Y:S01]  /*5870*/  LDG.E.CONSTANT R21, desc[UR6][R8.64+0x4c] ;  /* 0x00004c0608157981 */ /* 0x000ee2000c1e9900 */
[----:B0-----:R-:W-:-:S03]  /*5880*/  FFMA R50, R12, R11, R39 ;  /* 0x0000000b0c327223 */ /* 0x001fc60000000027 */
[----:B------:R-:W-:Y:S04]  /*5890*/  STG.E desc[UR6][R2.64+0x18], R10 ;  /* 0x0000180a02007986 */ /* 0x000fe8000c101906 */
[----:B-1----:R-:W3:Y:S04]  /*58a0*/  LDG.E.CONSTANT R42, desc[UR6][R4.64+0x4c] ;  /* 0x00004c06042a7981 */ /* 0x002ee8000c1e9900 */
[----:B------:R0:W-:Y:S04]  /*58b0*/  STG.E desc[UR6][R2.64+0x20], R59 ;  /* 0x0000203b02007986 */ /* 0x0001e8000c101906 */
[----:B------:R1:W-:Y:S04]  /*58c0*/  STG.E desc[UR6][R2.64+0x28], R39 ;  /* 0x0000282702007986 */ /* 0x0003e8000c101906 */
[----:B------:R1:W-:Y:S01]  /*58d0*/  STG.E desc[UR6][R2.64+0x28], R50 ;  /* 0x0000283202007986 */ /* 0x0003e2000c101906 */
[----:B0-----:R-:W-:-:S03]  /*58e0*/  FFMA R59, R16, R60, R29 ;  /* 0x0000003c103b7223 */ /* 0x001fc6000000001d */
[----:B------:R-:W3:Y:S04]  /*58f0*/  LDG.E.CONSTANT R35, desc[UR6][R4.64+0x64] ;  /* 0x0000640604237981 */ /* 0x000ee8000c1e9900 */
[----:B------:R-:W3:Y:S04]  /*5900*/  LDG.E.CONSTANT R10, desc[UR6][R8.64+0x64] ;  /* 0x00006406080a7981 */ /* 0x000ee8000c1e9900 */
[----:B------:R-:W-:Y:S04]  /*5910*/  STG.E desc[UR6][R2.64+0x24], R55 ;  /* 0x0000243702007986 */ /* 0x000fe8000c101906 */
[----:B------:R-:W3:Y:S04]  /*5920*/  LDG.E.CONSTANT R18, desc[UR6][R4.64+0x68] ;  /* 0x0000680604127981 */ /* 0x000ee8000c1e9900 */
[----:B------:R-:W3:Y:S04]  /*5930*/  LDG.E.CONSTANT R29, desc[UR6][R8.64+0x68] ;  /* 0x00006806081d7981 */ /* 0x000ee8000c1e9900 */
[----:B-1----:R-:W3:Y:S04]  /*5940*/  LDG.E.CONSTANT R39, desc[UR6][R4.64+0x78] ;  /* 0x0000780604277981 */ /* 0x002ee8000c1e9900 */
[----:B------:R-:W3:Y:S04]  /*5950*/  LDG.E.CONSTANT R50, desc[UR6][R8.64+0x78] ;  /* 0x0000780608327981 */ /* 0x000ee8000c1e9900 */
[----:B------:R0:W-:Y:S04]  /*5960*/  STG.E desc[UR6][R2.64+0x24], R20 ;  /* 0x0000241402007986 */ /* 0x0001e8000c101906 */
[----:B------:R-:W3:Y:S04]  /*5970*/  LDG.E.CONSTANT R33, desc[UR6][R4.64+0x6c] ;  /* 0x00006c0604217981 */ /* 0x000ee8000c1e9900 */
[----:B------:R-:W3:Y:S04]  /*5980*/  LDG.E.CONSTANT R12, desc[UR6][R4.64+0x70] ;  /* 0x00007006040c7981 */ /* 0x000ee8000c1e9900 */
[----:B0-----:R-:W3:Y:S04]  /*5990*/  LDG.E.CONSTANT R20, desc[UR6][R4.64+0x74] ;  /* 0x0000740604147981 */ /* 0x001ee8000c1e9900 */
[----:B------:R0:W3:Y:S04]  /*59a0*/  LDG.E.CONSTANT R52, desc[UR6][R4.64+0x7c] ;  /* 0x00007c0604347981 */ /* 0x0000e8000c1e9900 */
[----:B------:R-:W3:Y:S01]  /*59b0*/  LDG.E.CONSTANT R55, desc[UR6][R8.64+0x70] ;  /* 0x0000700608377981 */ /* 0x000ee2000c1e9900 */
[----:B------:R-:W-:Y:S01]  /*59c0*/  FFMA R60, R60, R11, R59 ;  /* 0x0000000b3c3c7223 */ /* 0x000fe2000000003b */
[----:B0-----:R-:W-:-:S02]  /*59d0*/  FADD R5, R48, -R53 ;  /* 0x8000003530057221 */ /* 0x001fc40000000000 */
[----:B------:R0:W-:Y:S04]  /*59e0*/  STG.E desc[UR6][R2.64+0x2c], R59 ;  /* 0x00002c3b02007986 */ /* 0x0001e8000c101906 */
[----:B------:R-:W3:Y:S01]  /*59f0*/  LDG.E.CONSTANT R48, desc[UR6][R8.64+0x6c] ;  /* 0x00006c0608307981 */ /* 0x000ee2000c1e9900 */
[----:B------:R-:W-:-:S03]  /*5a00*/  FFMA R58, R16, R5, R58 ;  /* 0x00000005103a7223 */ /* 0x000fc6000000003a */
[----:B------:R-:W3:Y:S04]  /*5a10*/  LDG.E.CONSTANT R53, desc[UR6][R8.64+0x74] ;  /* 0x0000740608357981 */ /* 0x000ee8000c1e9900 */
[----:B0-----:R-:W3:Y:S01]  /*5a20*/  LDG.E.CONSTANT R59, desc[UR6][R8.64+0x7c] ;  /* 0x00007c06083b7981 */ /* 0x001ee2000c1e9900 */
[----:B------:R-:W-:-:S03]  /*5a30*/  FADD R56, R54, -R56 ;  /* 0x8000003836387221 */ /* 0x000fc60000000000 */
[----:B------:R0:W-:Y:S04]  /*5a40*/  STG.E desc[UR6][R2.64+0x20], R61 ;  /* 0x0000203d02007986 */ /* 0x0001e8000c101906 */
[----:B------:R1:W-:Y:S04]  /*5a50*/  STG.E desc[UR6][R2.64+0x30], R58 ;  /* 0x0000303a02007986 */ /* 0x0003e8000c101906 */
[----:B------:R-:W3:Y:S04]  /*5a60*/  LDG.E R54, desc[UR6][R2.64+0x4c] ;  /* 0x00004c0602367981 */ /* 0x000ee8000c1e1900 */
[----:B0-----:R-:W3:Y:S04]  /*5a70*/  LDG.E R61, desc[UR6][R2.64+0x40] ;  /* 0x00004006023d7981 */ /* 0x001ee8000c1e1900 */
[----:B------:R-:W3:Y:S01]  /*5a80*/  LDG.E R9, desc[UR6][R2.64+0x50] ;  /* 0x0000500602097981 */ /* 0x000ee2000c1e1900 */
[----:B-1----:R-:W-:-:S03]  /*5a90*/  FFMA R58, R5, R11, R58 ;  /* 0x0000000b053a7223 */ /* 0x002fc6000000003a */
[----:B------:R-:W3:Y:S01]  /*5aa0*/  LDG.E R5, desc[UR6][R2.64+0x44] ;  /* 0x0000440602057981 */ /* 0x000ee2000c1e1900 */
[----:B--2---:R-:W-:-:S03]  /*5ab0*/  FFMA R57, R16, R56, R57 ;  /* 0x0000003810397223 */ /* 0x004fc60000000039 */
[----:B------:R-:W2:Y:S01]  /*5ac0*/  LDG.E R4, desc[UR6][R2.64+0x48] ;  /* 0x0000480602047981 */ /* 0x000ea2000c1e1900 */
[----:B------:R-:W-:-:S03]  /*5ad0*/  FFMA R56, R56, R11, R57 ;  /* 0x0000000b38387223 */ /* 0x000fc60000000039 */
[----:B------:R0:W-:Y:S04]  /*5ae0*/  STG.E desc[UR6][R2.64+0x34], R57 ;  /* 0x0000343902007986 */ /* 0x0001e8000c101906 */
[----:B------:R-:W2:Y:S04]  /*5af0*/  LDG.E R8, desc[UR6][R2.64+0x58] ;  /* 0x0000580602087981 */ /* 0x000ea8000c1e1900 */
[----:B0-----:R-:W2:Y:S01]  /*5b00*/  LDG.E R57, desc[UR6][R2.64+0x54] ;  /* 0x0000540602397981 */ /* 0x001ea2000c1e1900 */
[----:B----4-:R-:W-:-:S03]  /*5b10*/  FADD R46, R46, -R51 ;  /* 0x800000332e2e7221 */ /* 0x010fc60000000000 */
[----:B------:R-:W4:Y:S01]  /*5b20*/  LDG.E R51, desc[UR6][R2.64+0x5c] ;  /* 0x00005c0602337981 */ /* 0x000f22000c1e1900 */
[CC--:B------:R-:W-:Y:S02]  /*5b30*/  @P0 ISETP.GT.U32.AND P4, PT, R24.reuse, R19.reuse, PT ;  /* 0x000000131800020c */ /* 0x0c0fe40003f84070 */
[----:B------:R-:W-:Y:S01]  /*5b40*/  @P0 ISETP.GT.U32.AND P5, PT, R24, R19, PT ;  /* 0x000000131800020c */ /* 0x000fe20003fa4070 */
[----:B------:R0:W-:Y:S04]  /*5b50*/  STG.E desc[UR6][R2.64+0x30], R58 ;  /* 0x0000303a02007986 */ /* 0x0001e8000c101906 */
[----:B------:R1:W-:Y:S01]  /*5b60*/  STG.E desc[UR6][R2.64+0x34], R56 ;  /* 0x0000343802007986 */ /* 0x0003e2000c101906 */
[----:B-----5:R-:W-:Y:S01]  /*5b70*/  FADD R32, R32, -R47 ;  /* 0x8000002f20207221 */ /* 0x020fe20000000000 */
[----:B------:R-:W-:-:S02]  /*5b80*/  @P0 SEL R47, R24, 0x1, !P4 ;  /* 0x00000001182f0807 */ /* 0x000fc40006000000 */
[----:B0-----:R-:W-:Y:S01]  /*5b90*/  MOV R58, 0x1 ;  /* 0x00000001003a7802 */ /* 0x001fe20000000f00 */
[----:B-1----:R-:W-:Y:S02]  /*5ba0*/  HFMA2 R56, -RZ, RZ, 0, 5.9604644775390625e-08 ;  /* 0x00000001ff387431 */ /* 0x002fe400000001ff */
[C---:B------:R-:W-:Y:S01]  /*5bb0*/  @P0 IMAD R58, R24.reuse, R47, RZ ;  /* 0x0000002f183a0224 */ /* 0x040fe200078e02ff */
[----:B------:R-:W-:Y:S01]  /*5bc0*/  @P0 SEL R47, R24, 0x1, !P5 ;  /* 0x00000001182f0807 */ /* 0x000fe20006800000 */
[----:B---3--:R-:W-:-:S04]  /*5bd0*/  FFMA R25, R16, R46, R25 ;  /* 0x0000002e10197223 */ /* 0x008fc80000000019 */
[----:B------:R-:W-:Y:S02]  /*5be0*/  @P0 IMAD R56, R24, R47, RZ ;  /* 0x0000002f18380224 */ /* 0x000fe400078e02ff */
[----:B------:R-:W-:Y:S01]  /*5bf0*/  FFMA R46, R46, R11, R25 ;  /* 0x0000000b2e2e7223 */ /* 0x000fe20000000019 */
[----:B------:R-:W-:Y:S02]  /*5c00*/  IADD3 R47, PT, PT, R0, 0x1, RZ ;  /* 0x00000001002f7810 */ /* 0x000fe40007ffe0ff */
[-C--:B------:R-:W-:Y:S01]  /*5c10*/  ISETP.GT.U32.AND P2, PT, R56, R19.reuse, PT ;  /* 0x000000133800720c */ /* 0x080fe20003f44070 */
[----:B------:R-:W-:Y:S01]  /*5c20*/  @P0 IMAD R56, R0, R24, R31 ;  /* 0x0000001800380224 */ /* 0x000fe200078e021f */
[----:B------:R-:W-:Y:S01]  /*5c30*/  ISETP.GT.U32.AND P3, PT, R58, R19, PT ;  /* 0x000000133a00720c */ /* 0x000fe20003f64070 */
[----:B------:R-:W-:Y:S01]  /*5c40*/  FADD R44, R44, -R45 ;  /* 0x8000002d2c2c7221 */ /* 0x000fe20000000000 */
[----:B------:R0:W-:Y:S01]  /*5c50*/  STG.E desc[UR6][R2.64+0x38], R25 ;  /* 0x0000381902007986 */ /* 0x0001e2000c101906 */
[----:B------:R-:W-:-:S02]  /*5c60*/  MOV R45, RZ ;  /* 0x000000ff002d7202 */ /* 0x000fc40000000f00 */
[C---:B------:R-:W-:Y:S01]  /*5c70*/  @P0 SEL R45, R31.reuse, R56, P4 ;  /* 0x000000381f2d0207 */ /* 0x040fe20002000000 */
[----:B------:R1:W-:Y:S01]  /*5c80*/  STG.E desc[UR6][R2.64+0x38], R46 ;  /* 0x0000382e02007986 */ /* 0x0003e2000c101906 */
[----:B------:R-:W-:Y:S02]  /*5c90*/  @P0 IMAD R56, R24, R47, R31 ;  /* 0x0000002f18380224 */ /* 0x000fe400078e021f */
[----:B0-----:R-:W-:Y:S02]  /*5ca0*/  HFMA2 R25, -RZ, RZ, 0, 0 ;  /* 0x00000000ff197431 */ /* 0x001fe400000001ff */
[----:B-1----:R-:W-:Y:S01]  /*5cb0*/  IMAD R46, R0, 0x127409f, RZ ;  /* 0x0127409f002e7824 */ /* 0x002fe200078e02ff */
[----:B------:R-:W-:Y:S02]  /*5cc0*/  @P0 SEL R25, R31, R56, P5 ;  /* 0x000000381f190207 */ /* 0x000fe40002800000 */
[----:B------:R-:W-:Y:S02]  /*5cd0*/  @P0 ISETP.GT.U32.AND P4, PT, R24, R19, PT ;  /* 0x000000131800020c */ /* 0x000fe40003f84070 */
[C---:B------:R-:W-:Y:S01]  /*5ce0*/  IADD3 R56, PT, PT, R46.reuse, 0x127409f, RZ ;  /* 0x0127409f2e387810 */ /* 0x040fe20007ffe0ff */
[----:B------:R-:W-:Y:S01]  /*5cf0*/  HFMA2 R58, -RZ, RZ, 0, 5.9604644775390625e-08 ;  /* 0x00000001ff3a7431 */ /* 0x000fe200000001ff */
[----:B------:R-:W-:-:S02]  /*5d00*/  @P3 LOP3.LUT R45, R46, R31, RZ, 0x3c, !PT ;  /* 0x0000001f2e2d3212 */ /* 0x000fc400078e3cff */
[----:B------:R-:W-:Y:S02]  /*5d10*/  @P2 LOP3.LUT R25, R56, R31, RZ, 0x3c, !PT ;  /* 0x0000001f38192212 */ /* 0x000fe400078e3cff */
[----:B------:R-:W-:Y:S01]  /*5d20*/  @P0 SEL R31, R24, 0x1, !P4 ;  /* 0x00000001181f0807 */ /* 0x000fe20006000000 */
[----:B------:R-:W-:Y:S01]  /*5d30*/  FFMA R49, R16, R32, R49 ;  /* 0x0000002010317223 */ /* 0x000fe20000000031 */
[----:B------:R-:W-:-:S03]  /*5d40*/  @P0 ISETP.GT.U32.AND P3, PT, R24, R19, PT ;  /* 0x000000131800020c */ /* 0x000fc60003f64070 */
[----:B------:R-:W-:Y:S02]  /*5d50*/  @P0 IMAD R58, R24, R31, RZ ;  /* 0x0000001f183a0224 */ /* 0x000fe400078e02ff */
[----:B------:R-:W-:Y:S01]  /*5d60*/  FFMA R32, R32, R11, R49 ;  /* 0x0000000b20207223 */ /* 0x000fe20000000031 */
[----:B------:R-:W-:Y:S02]  /*5d70*/  @P0 SEL R31, R24, 0x1, !P3 ;  /* 0x00000001181f0807 */ /* 0x000fe40005800000 */
[----:B------:R-:W-:Y:S01]  /*5d80*/  ISETP.GT.U32.AND P2, PT, R58, R19, PT ;  /* 0x000000133a00720c */ /* 0x000fe20003f44070 */
[----:B------:R-:W-:Y:S02]  /*5d90*/  HFMA2 R58, -RZ, RZ, 0, 5.9604644775390625e-08 ;  /* 0x00000001ff3a7431 */ /* 0x000fe400000001ff */
[----:B------:R-:W-:Y:S01]  /*5da0*/  @P0 IMAD R0, R0, R24, R43 ;  /* 0x0000001800000224 */ /* 0x000fe200078e022b */
[----:B------:R0:W-:Y:S04]  /*5db0*/  STG.E desc[UR6][R2.64+0x2c], R60 ;  /* 0x00002c3c02007986 */ /* 0x0001e8000c101906 */
[----:B------:R-:W-:Y:S01]  /*5dc0*/  STG.E desc[UR6][R2.64+0x3c], R49 ;  /* 0x00003c3102007986 */ /* 0x000fe2000c101906 */
[----:B------:R-:W-:-:S03]  /*5dd0*/  @P0 IMAD R58, R24, R31, RZ ;  /* 0x0000001f183a0224 */ /* 0x000fc600078e02ff */
[----:B------:R1:W-:Y:S01]  /*5de0*/  STG.E desc[UR6][R2.64+0x3c], R32 ;  /* 0x00003c2002007986 */ /* 0x0003e2000c101906 */
[----:B0-----:R-:W-:Y:S01]  /*5df0*/  @P0 IMAD R60, R24, R47, R43 ;  /* 0x0000002f183c0224 */ /* 0x001fe200078e022b */
[----:B-1----:R-:W-:Y:S01]  /*5e00*/  MOV R32, RZ ;  /* 0x000000ff00207202 */ /* 0x002fe20000000f00 */
[----:B------:R-:W-:Y:S01]  /*5e10*/  IMAD.HI.U32 R24, R30, R45, RZ ;  /* 0x0000002d1e187227 */ /* 0x000fe200078e00ff */
[----:B------:R-:W-:-:S03]  /*5e20*/  @P0 SEL R32, R43, R0, P4 ;  /* 0x000000002b200207 */ /* 0x000fc60002000000 */
[----:B------:R-:W-:Y:S01]  /*5e30*/  FADD R38, R41, -R38 ;  /* 0x8000002629267221 */ /* 0x000fe20000000000 */
[----:B------:R-:W-:Y:S01]  /*5e40*/  MOV R0, RZ ;  /* 0x000000ff00007202 */ /* 0x000fe20000000f00 */
[----:B------:R-:W-:Y:S01]  /*5e50*/  IMAD.HI.U32 R31, R30, R25, RZ ;  /* 0x000000191e1f7227 */ /* 0x000fe200078e00ff */
[----:B------:R-:W-:-:S03]  /*5e60*/  @P0 SEL R0, R43, R60, P3 ;  /* 0x0000003c2b000207 */ /* 0x000fc60001800000 */
[----:B------:R-:W-:Y:S01]  /*5e70*/  FADD R37, R37, -R28 ;  /* 0x8000001c25257221 */ /* 0x000fe20000000000 */
[----:B------:R-:W-:Y:S01]  /*5e80*/  ISETP.GT.U32.AND P0, PT, R58, R19, PT ;  /* 0x000000133a00720c */ /* 0x000fe20003f04070 */
[----:B------:R-:W3:Y:S01]  /*5e90*/  LDG.E R47, desc[UR6][R2.64+0x78] ;  /* 0x00007806022f7981 */ /* 0x000ee2000c1e1900 */
[----:B------:R-:W-:Y:S02]  /*5ea0*/  @P2 LOP3.LUT R32, R46, R43, RZ, 0x3c, !PT ;  /* 0x0000002b2e202212 */ /* 0x000fe400078e3cff */
[----:B------:R-:W-:-:S09]  /*5eb0*/  IADD3 R24, PT, PT, -R24, RZ, RZ ;  /* 0x000000ff18187210 */ /* 0x000fd20007ffe1ff */
[----:B------:R-:W-:-:S05]  /*5ec0*/  @P0 LOP3.LUT R0, R56, R43, RZ, 0x3c, !PT ;  /* 0x0000002b38000212 */ /* 0x000fca00078e3cff */
[----:B------:R-:W-:-:S04]  /*5ed0*/  IMAD.HI.U32 R43, R30, R0, RZ ;  /* 0x000000001e2b7227 */ /* 0x000fc800078e00ff */
[----:B------:R-:W-:Y:S01]  /*5ee0*/  IMAD.HI.U32 R30, R30, R32, RZ ;  /* 0x000000201e1e7227 */ /* 0x000fe200078e00ff */
[----:B------:R-:W-:Y:S02]  /*5ef0*/  IADD3 R46, PT, PT, -R31, RZ, RZ ;  /* 0x000000ff1f2e7210 */ /* 0x000fe40007ffe1ff */
[----:B------:R-:W-:Y:S02]  /*5f00*/  IADD3 R43, PT, PT, -R43, RZ, RZ ;  /* 0x000000ff2b2b7210 */ /* 0x000fe40007ffe1ff */
[----:B------:R-:W-:Y:S01]  /*5f10*/  IADD3 R31, PT, PT, -R30, RZ, RZ ;  /* 0x000000ff1e1f7210 */ /* 0x000fe20007ffe1ff */
[C---:B------:R-:W-:Y:S02]  /*5f20*/  IMAD R30, R19.reuse, R24, R45 ;  /* 0x00000018131e7224 */ /* 0x040fe400078e022d */
[----:B------:R-:W-:Y:S02]  /*5f30*/  IMAD R24, R19, R46, R25 ;  /* 0x0000002e13187224 */ /* 0x000fe400078e0219 */
[----:B------:R-:W-:Y:S01]  /*5f40*/  FADD R41, R23, -R34 ;  /* 0x8000002217297221 */ /* 0x000fe20000000000 */
[----:B------:R-:W-:-:S02]  /*5f50*/  IMAD R32, R19, R31, R32 ;  /* 0x0000001f13207224 */ /* 0x000fc400078e0220 */
[----:B------:R-:W-:Y:S01]  /*5f60*/  IMAD R0, R19, R43, R0 ;  /* 0x0000002b13007224 */ /* 0x000fe200078e0200 */
[-C--:B------:R-:W-:Y:S01]  /*5f70*/  ISETP.GE.U32.AND P0, PT, R30, R19.reuse, PT ;  /* 0x000000131e00720c */ /* 0x080fe20003f06070 */
[----:B------:R-:W-:Y:S01]  /*5f80*/  FADD R40, R40, -R15 ;  /* 0x8000000f28287221 */ /* 0x000fe20000000000 */
[-C--:B------:R-:W-:Y:S01]  /*5f90*/  ISETP.GE.U32.AND P2, PT, R24, R19.reuse, PT ;  /* 0x000000131800720c */ /* 0x080fe20003f46070 */
[----:B------:R-:W-:Y:S01]  /*5fa0*/  FADD R34, R22, -R17 ;  /* 0x8000001116227221 */ /* 0x000fe20000000000 */
[-C--:B------:R-:W-:Y:S01]  /*5fb0*/  ISETP.GE.U32.AND P3, PT, R32, R19.reuse, PT ;  /* 0x000000132000720c */ /* 0x080fe20003f66070 */
[----:B------:R-:W5:Y:S01]  /*5fc0*/  LDG.E R17, desc[UR6][R2.64+0x6c] ;  /* 0x00006c0602117981 */ /* 0x000f62000c1e1900 */
[----:B------:R-:W-:Y:S01]  /*5fd0*/  ISETP.GE.U32.AND P4, PT, R0, R19, PT ;  /* 0x000000130000720c */ /* 0x000fe20003f86070 */
[----:B------:R-:W-:Y:S02]  /*5fe0*/  FADD R36, R13, -R36 ;  /* 0x800000240d247221 */ /* 0x000fe40000000000 */
[----:B------:R-:W3:Y:S04]  /*5ff0*/  LDG.E R13, desc[UR6][R2.64+0x70] ;  /* 0x00007006020d7981 */ /* 0x000ee8000c1e1900 */
[C---:B------:R-:W-:Y:S01]  /*6000*/  @P0 IADD3 R30, PT, PT, -R19.reuse, R30, RZ ;  /* 0x0000001e131e0210 */ /* 0x040fe20007ffe1ff */
[----:B------:R-:W3:Y:S01]  /*6010*/  LDG.E R31, desc[UR6][R2.64+0x60] ;  /* 0x00006006021f7981 */ /* 0x000ee2000c1e1900 */
[----:B------:R-:W-:-:S02]  /*6020*/  @P2 IADD3 R24, PT, PT, -R19, R24, RZ ;  /* 0x0000001813182210 */ /* 0x000fc40007ffe1ff */
[C---:B------:R-:W-:Y:S01]  /*6030*/  @P3 IADD3 R32, PT, PT, -R19.reuse, R32, RZ ;  /* 0x0000002013203210 */ /* 0x040fe20007ffe1ff */
[----:B------:R-:W3:Y:S01]  /*6040*/  LDG.E R45, desc[UR6][R2.64+0x68] ;  /* 0x00006806022d7981 */ /* 0x000ee2000c1e1900 */
[----:B------:R-:W-:Y:S02]  /*6050*/  @P4 IADD3 R0, PT, PT, -R19, R0, RZ ;  /* 0x0000000013004210 */ /* 0x000fe40007ffe1ff */
[-C--:B------:R-:W-:Y:S02]  /*6060*/  ISETP.GE.U32.AND P0, PT, R30, R19.reuse, PT ;  /* 0x000000131e00720c */ /* 0x080fe40003f06070 */
[-C--:B------:R-:W-:Y:S02]  /*6070*/  ISETP.GE.U32.AND P2, PT, R24, R19.reuse, PT ;  /* 0x000000131800720c */ /* 0x080fe40003f46070 */
[-C--:B------:R-:W-:Y:S02]  /*6080*/  ISETP.GE.U32.AND P3, PT, R32, R19.reuse, PT ;  /* 0x000000132000720c */ /* 0x080fe40003f66070 */
[----:B------:R-:W-:-:S07]  /*6090*/  ISETP.GE.U32.AND P4, PT, R0, R19, PT ;  /* 0x000000130000720c */ /* 0x000fce0003f86070 */
[C---:B------:R-:W-:Y:S02]  /*60a0*/  @P0 IADD3 R30, PT, PT, -R19.reuse, R30, RZ ;  /* 0x0000001e131e0210 */ /* 0x040fe40007ffe1ff */
[C---:B------:R-:W-:Y:S02]  /*60b0*/  @P2 IADD3 R24, PT, PT, -R19.reuse, R24, RZ ;  /* 0x0000001813182210 */ /* 0x040fe40007ffe1ff */
[C---:B------:R-:W-:Y:S02]  /*60c0*/  @P3 IADD3 R32, PT, PT, -R19.reuse, R32, RZ ;  /* 0x0000002013203210 */ /* 0x040fe40007ffe1ff */
[----:B------:R-:W-:Y:S02]  /*60d0*/  @P4 IADD3 R0, PT, PT, -R19, R0, RZ ;  /* 0x0000000013004210 */ /* 0x000fe40007ffe1ff */
[----:B------:R-:W-:Y:S01]  /*60e0*/  SEL R24, R26, R24, !P1 ;  /* 0x000000181a187207 */ /* 0x000fe20004800000 */
[----:B------:R-:W-:Y:S01]  /*60f0*/  FADD R43, R42, -R21 ;  /* 0x800000152a2b7221 */ /* 0x000fe20000000000 */
[C---:B------:R-:W-:Y:S01]  /*6100*/  SEL R23, R26.reuse, R30, !P1 ;  /* 0x0000001e1a177207 */ /* 0x040fe20004800000 */
[----:B------:R-:W3:Y:S01]  /*6110*/  LDG.E R19, desc[UR6][R2.64+0x74] ;  /* 0x0000740602137981 */ /* 0x000ee2000c1e1900 */
[----:B------:R-:W-:-:S02]  /*6120*/  SEL R28, R26, R32, !P1 ;  /* 0x000000201a1c7207 */ /* 0x000fc40004800000 */
[----:B------:R-:W-:Y:S01]  /*6130*/  SEL R26, R26, R0, !P1 ;  /* 0x000000001a1a7207 */ /* 0x000fe20004800000 */
[----:B------:R-:W3:Y:S01]  /*6140*/  LDG.E R21, desc[UR6][R2.64+0x64] ;  /* 0x0000640602157981 */ /* 0x000ee2000c1e1900 */
[----:B------:R-:W-:Y:S02]  /*6150*/  SHF.L.U32 R15, R24, 0x5, RZ ;  /* 0x00000005180f7819 */ /* 0x000fe400000006ff */
[----:B------:R-:W-:Y:S02]  /*6160*/  SHF.L.U32 R23, R23, 0x5, RZ ;  /* 0x0000000517177819 */ /* 0x000fe400000006ff */
[----:B------:R-:W-:Y:S01]  /*6170*/  SHF.L.U32 R25, R26, 0x5, RZ ;  /* 0x000000051a197819 */ /* 0x000fe200000006ff */
[----:B------:R-:W-:Y:S01]  /*6180*/  FADD R0, R27, -R14 ;  /* 0x8000000e1b007221 */ /* 0x000fe20000000000 */
[----:B------:R-:W-:Y:S01]  /*6190*/  SHF.L.U32 R28, R28, 0x5, RZ ;  /* 0x000000051c1c7819 */ /* 0x000fe200000006ff */
[--C-:B------:R-:W-:Y:S01]  /*61a0*/  IMAD.WIDE.U32 R14, R15, 0x4, R6.reuse ;  /* 0x000000040f0e7825 */ /* 0x100fe200078e0006 */
[----:B------:R-:W3:Y:S03]  /*61b0*/  LDG.E R27, desc[UR6][R2.64+0x7c] ;  /* 0x00007c06021b7981 */ /* 0x000ee6000c1e1900 */
[--C-:B------:R-:W-:Y:S01]  /*61c0*/  IMAD.WIDE.U32 R22, R23, 0x4, R6.reuse ;  /* 0x0000000417167825 */ /* 0x100fe200078e0006 */
[----:B------:R-:W3:Y:S03]  /*61d0*/  LDG.E.CONSTANT R49, desc[UR6][R14.64] ;  /* 0x000000060e317981 */ /* 0x000ee6000c1e9900 */
[--C-:B------:R-:W-:Y:S01]  /*61e0*/  IMAD.WIDE.U32 R24, R25, 0x4, R6.reuse ;  /* 0x0000000419187825 */ /* 0x100fe200078e0006 */
[----:B------:R-:W3:Y:S03]  /*61f0*/  LDG.E.CONSTANT R26, desc[UR6][R22.64] ;  /* 0x00000006161a7981 */ /* 0x000ee6000c1e9900 */
[----:B------:R-:W-:-:S04]  /*6200*/  IMAD.WIDE.U32 R6, R28, 0x4, R6 ;  /* 0x000000041c067825 */ /* 0x000fc800078e0006 */
[----:B------:R-:W-:Y:S01]  /*6210*/  FADD R10, R35, -R10 ;  /* 0x8000000a230a7221 */ /* 0x000fe20000000000 */
[----:B------:R-:W-:Y:S01]  /*6220*/  FADD R18, R18, -R29 ;  /* 0x8000001d12127221 */ /* 0x000fe20000000000 */
[----:B------:R-:W3:Y:S01]  /*6230*/  LDG.E.CONSTANT R35, desc[UR6][R24.64] ;  /* 0x0000000618237981 */ /* 0x000ee2000c1e9900 */
[----:B------:R-:W-:-:S03]  /*6240*/  FADD R50, R39, -R50 ;  /* 0x8000003227327221 */ /* 0x000fc60000000000 */
[----:B------:R-:W3:Y:S04]  /*6250*/  LDG.E.CONSTANT R28, desc[UR6][R6.64] ;  /* 0x00000006061c7981 */ /* 0x000ee8000c1e9900 */
[----:B------:R-:W3:Y:S04]  /*6260*/  LDG.E R29, desc[UR6][R2.64+0x80] ;  /* 0x00008006021d7981 */ /* 0x000ee8000c1e1900 */
[----:B------:R-:W3:Y:S04]  /*6270*/  LDG.E.CONSTANT R39, desc[UR6][R14.64+0x4] ;  /* 0x000004060e277981 */ /* 0x000ee8000c1e9900 */
[----:B------:R-:W3:Y:S01]  /*6280*/  LDG.E.CONSTANT R30, desc[UR6][R22.64+0x4] ;  /* 0x00000406161e7981 */ /* 0x000ee2000c1e9900 */
[----:B------:R-:W-:-:S03]  /*6290*/  FADD R12, R12, -R55 ;  /* 0x800000370c0c7221 */ /* 0x000fc60000000000 */
[----:B------:R-:W3:Y:S04]  /*62a0*/  LDG.E.CONSTANT R42, desc[UR6][R22.64+0x8] ;  /* 0x00000806162a7981 */ /* 0x000ee8000c1e9900 */
[----:B------:R-:W3:Y:S04]  /*62b0*/  LDG.E.CONSTANT R55, desc[UR6][R14.64+0x8] ;  /* 0x000008060e377981 */ /* 0x000ee8000c1e9900 */
[----:B------:R-:W3:Y:S01]  /*62c0*/  LDG.E.CONSTANT R32, desc[UR6][R6.64+0x4] ;  /* 0x0000040606207981 */ /* 0x000ee2000c1e9900 */
[----:B------:R-:W-:-:S03]  /*62d0*/  FADD R48, R33, -R48 ;  /* 0x8000003021307221 */ /* 0x000fc60000000000 */
[----:B------:R-:W3:Y:S01]  /*62e0*/  LDG.E R33, desc[UR6][R2.64+0x84] ;  /* 0x0000840602217981 */ /* 0x000ee2000c1e1900 */
[----:B------:R-:W-:-:S03]  /*62f0*/  FADD R20, R20, -R53 ;  /* 0x8000003514147221 */ /* 0x000fc60000000000 */
[----:B------:R-:W3:Y:S01]  /*6300*/  LDG.E.CONSTANT R53, desc[UR6][R24.64+0x4] ;  /* 0x0000040618357981 */ /* 0x000ee2000c1e9900 */
[----:B------:R-:W-:-:S03]  /*6310*/  FADD R52, R52, -R59 ;  /* 0x8000003b34347221 */ /* 0x000fc60000000000 */
[----:B------:R-:W3:Y:S01]  /*6320*/  LDG.E R59, desc[UR6][R2.64+0x88] ;  /* 0x00008806023b7981 */ /* 0x000ee2000c1e1900 */
[C---:B------:R-:W-:Y:S01]  /*6330*/  FFMA R54, R16.reuse, R43, R54 ;  /* 0x0000002b10367223 */ /* 0x040fe20000000036 */
[C---:B------:R-:W-:Y:S01]  /*6340*/  FFMA R61, R16.reuse, R44, R61 ;  /* 0x0000002c103d7223 */ /* 0x040fe2000000003d */
[----:B------:R-:W-:-:S03]  /*6350*/  FFMA R9, R16, R36, R9 ;  /* 0x0000002410097223 */ /* 0x000fc60000000009 */
[----:B------:R-:W-:Y:S01]  /*6360*/  FFMA R56, R44, R11, R61 ;  /* 0x0000000b2c387223 */ /* 0x000fe2000000003d */
[----:B------:R0:W-:Y:S01]  /*6370*/  STG.E desc[UR6][R2.64+0x40], R61 ;  /* 0x0000403d02007986 */ /* 0x0001e2000c101906 */
[----:B------:R-:W-:-:S03]  /*6380*/  FFMA R44, R16, R38, R5 ;  /* 0x00000026102c7223 */ /* 0x000fc60000000005 */
[----:B------:R-:W3:Y:S01]  /*6390*/  LDG.E.CONSTANT R5, desc[UR6][R22.64+0xc] ;  /* 0x00000c0616057981 */ /* 0x000ee2000c1e9900 */
[----:B--2---:R-:W-:-:S03]  /*63a0*/  FFMA R46, R16, R41, R4 ;  /* 0x00000029102e7223 */ /* 0x004fc60000000004 */
[----:B------:R-:W2:Y:S01]  /*63b0*/  LDG.E.CONSTANT R4, desc[UR6][R14.64+0xc] ;  /* 0x00000c060e047981 */ /* 0x000ea2000c1e9900 */
[-C--:B------:R-:W-:Y:S01]  /*63c0*/  FFMA R58, R38, R11.reuse, R44 ;  /* 0x0000000b263a7223 */ /* 0x080fe2000000002c */
[-C--:B------:R-:W-:Y:S01]  /*63d0*/  FFMA R46, R41, R11.reuse, R46 ;  /* 0x0000000b292e7223 */ /* 0x080fe2000000002e */
[-C--:B0-----:R-:W-:Y:S01]  /*63e0*/  FFMA R61, R43, R11.reuse, R54 ;  /* 0x0000000b2b3d7223 */ /* 0x081fe20000000036 */
[----:B------:R-:W-:Y:S01]  /*63f0*/  FFMA R54, R36, R11, R9 ;  /* 0x0000000b24367223 */ /* 0x000fe20000000009 */
[----:B------:R-:W2:Y:S04]  /*6400*/  LDG.E R41, desc[UR6][R2.64+0x8c] ;  /* 0x00008c0602297981 */ /* 0x000ea8000c1e1900 */
[----:B------:R-:W2:Y:S04]  /*6410*/  LDG.E.CONSTANT R36, desc[UR6][R24.64+0xc] ;  /* 0x00000c0618247981 */ /* 0x000ea8000c1e9900 */
[----:B------:R-:W2:Y:S01]  /*6420*/  LDG.E.CONSTANT R9, desc[UR6][R6.64+0xc] ;  /* 0x00000c0606097981 */ /* 0x000ea2000c1e9900 */
[----:B------:R-:W-:-:S03]  /*6430*/  FFMA R57, R16, R34, R57 ;  /* 0x0000002210397223 */ /* 0x000fc60000000039 */
[----:B------:R-:W2:Y:S04]  /*6440*/  LDG.E.CONSTANT R43, desc[UR6][R24.64+0x8] ;  /* 0x00000806182b7981 */ /* 0x000ea8000c1e9900 */
[----:B------:R-:W2:Y:S04]  /*6450*/  LDG.E.CONSTANT R38, desc[UR6][R6.64+0x8] ;  /* 0x0000080606267981 */ /* 0x000ea8000c1e9900 */
[----:B------:R0:W-:Y:S01]  /*6460*/  STG.E desc[UR6][R2.64+0x40], R56 ;  /* 0x0000403802007986 */ /* 0x0001e2000c101906 */
[C---:B------:R-:W-:Y:S01]  /*6470*/  FFMA R8, R16.reuse, R37, R8 ;  /* 0x0000002510087223 */ /* 0x040fe20000000008 */
[----:B----4-:R-:W-:-:S02]  /*6480*/  FFMA R51, R16, R40, R51 ;  /* 0x0000002810337223 */ /* 0x010fc40000000033 */
[----:B------:R1:W-:Y:S01]  /*6490*/  STG.E desc[UR6][R2.64+0x44], R44 ;  /* 0x0000442c02007986 */ /* 0x0003e2000c101906 */
[----:B0-----:R-:W-:-:S03]  /*64a0*/  FFMA R56, R34, R11, R57 ;  /* 0x0000000b22387223 */ /* 0x001fc60000000039 */
[----:B------:R-:W4:Y:S04]  /*64b0*/  LDG.E.CONSTANT R34, desc[UR6][R14.64+0x10] ;  /* 0x000010060e227981 */ /* 0x000f28000c1e9900 */
[----:B------:R-:W4:Y:S04]  /*64c0*/  LDG.E.CONSTANT R57, desc[UR6][R22.64+0x10] ;  /* 0x0000100616397981 */ /* 0x000f28000c1e9900 */
[----:B------:R0:W-:Y:S01]  /*64d0*/  STG.E desc[UR6][R2.64+0x4c], R61 ;  /* 0x00004c3d02007986 */ /* 0x0001e2000c101906 */
[----:B------:R-:W-:-:S03]  /*64e0*/  FFMA R60, R40, R11, R51 ;  /* 0x0000000b283c7223 */ /* 0x000fc60000000033 */
[----:B-1----:R-:W4:Y:S04]  /*64f0*/  LDG.E.CONSTANT R44, desc[UR6][R14.64+0x14] ;  /* 0x000014060e2c7981 */ /* 0x002f28000c1e9900 */
[----:B------:R1:W-:Y:S04]  /*6500*/  STG.E desc[UR6][R2.64+0x44], R58 ;  /* 0x0000443a02007986 */ /* 0x0003e8000c101906 */
[----:B0-----:R-:W4:Y:S04]  /*6510*/  LDG.E.CONSTANT R61, desc[UR6][R22.64+0x14] ;  /* 0x00001406163d7981 */ /* 0x001f28000c1e9900 */
[----:B------:R0:W-:Y:S01]  /*6520*/  STG.E desc[UR6][R2.64+0x48], R46 ;  /* 0x0000482e02007986 */ /* 0x0001e2000c101906 */
[----:B-1----:R-:W-:-:S03]  /*6530*/  FFMA R58, R37, R11, R8 ;  /* 0x0000000b253a7223 */ /* 0x002fc60000000008 */
[----:B------:R1:W-:Y:S04]  /*6540*/  STG.E desc[UR6][R2.64+0x50], R54 ;  /* 0x0000503602007986 */ /* 0x0003e8000c101906 */
[----:B------:R-:W4:Y:S04]  /*6550*/  LDG.E R37, desc[UR6][R2.64+0x90] ;  /* 0x0000900602257981 */ /* 0x000f28000c1e1900 */
[----:B------:R-:W4:Y:S04]  /*6560*/  LDG.E R51, desc[UR6][R2.64+0x94] ;  /* 0x0000940602337981 */ /* 0x000f28000c1e1900 */
[----:B------:R-:W4:Y:S04]  /*6570*/  LDG.E.CONSTANT R40, desc[UR6][R24.64+0x10] ;  /* 0x0000100618287981 */ /* 0x000f28000c1e9900 */
[----:B0-----:R-:W4:Y:S04]  /*6580*/  LDG.E.CONSTANT R46, desc[UR6][R6.64+0x10] ;  /* 0x00001006062e7981 */ /* 0x001f28000c1e9900 */
[----:B------:R-:W4:Y:S04]  /*6590*/  LDG.E.CONSTANT R8, desc[UR6][R24.64+0x14] ;  /* 0x0000140618087981 */ /* 0x000f28000c1e9900 */
[----:B-1----:R-:W4:Y:S04]  /*65a0*/  LDG.E.CONSTANT R54, desc[UR6][R6.64+0x14] ;  /* 0x0000140606367981 */ /* 0x002f28000c1e9900 */
[----:B------:R-:W-:Y:S04]  /*65b0*/  STG.E desc[UR6][R2.64+0x54], R56 ;  /* 0x0000543802007986 */ /* 0x000fe8000c101906 */
[----:B------:R-:W-:Y:S04]  /*65c0*/  STG.E desc[UR6][R2.64+0x5c], R60 ;  /* 0x00005c3c02007986 */ /* 0x000fe8000c101906 */
[----:B------:R-:W-:Y:S01]  /*65d0*/  STG.E desc[UR6][R2.64+0x58], R58 ;  /* 0x0000583a02007986 */ /* 0x000fe2000c101906 */
[C---:B-----5:R-:W-:Y:S01]  /*65e0*/  FFMA R17, R16.reuse, R48, R17 ;  /* 0x0000003010117223 */ /* 0x060fe20000000011 */
[----:B---3--:R-:W-:-:S03]  /*65f0*/  FFMA R13, R16, R12, R13 ;  /* 0x0000000c100d7223 */ /* 0x008fc6000000000d */
[-C--:B------:R-:W-:Y:S01]  /*6600*/  FFMA R48, R48, R11.reuse, R17 ;  /* 0x0000000b30307223 */ /* 0x080fe20000000011 */
[C---:B------:R-:W-:Y:S01]  /*6610*/  FFMA R17, R16.reuse, R50, R47 ;  /* 0x0000003210117223 */ /* 0x040fe2000000002f */
[----:B------:R-:W-:Y:S01]  /*6620*/  FFMA R31, R16, R0, R31 ;  /* 0x00000000101f7223 */ /* 0x000fe2000000001f */
[-C--:B------:R-:W-:Y:S02]  /*6630*/  FFMA R12, R12, R11.reuse, R13 ;  /* 0x0000000b0c0c7223 */ /* 0x080fe4000000000d */
[----:B------:R0:W-:Y:S01]  /*6640*/  STG.E desc[UR6][R2.64+0x6c], R48 ;  /* 0x00006c3002007986 */ /* 0x0001e2000c101906 */
[-C--:B------:R-:W-:Y:S01]  /*6650*/  FFMA R31, R0, R11.reuse, R31 ;  /* 0x0000000b001f7223 */ /* 0x080fe2000000001f */
[----:B------:R-:W-:Y:S02]  /*6660*/  FFMA R45, R16, R18, R45 ;  /* 0x00000012102d7223 */ /* 0x000fe4000000002d */
[----:B------:R-:W3:Y:S01]  /*6670*/  LDG.E.CONSTANT R0, desc[UR6][R14.64+0x18] ;  /* 0x000018060e007981 */ /* 0x000ee2000c1e9900 */
[----:B------:R-:W-:-:S03]  /*6680*/  FFMA R50, R50, R11, R17 ;  /* 0x0000000b32327223 */ /* 0x000fc60000000011 */
[----:B------:R-:W3:Y:S01]  /*6690*/  LDG.E.CONSTANT R13, desc[UR6][R22.64+0x18] ;  /* 0x00001806160d7981 */ /* 0x000ee2000c1e9900 */
[----:B------:R-:W-:-:S03]  /*66a0*/  FFMA R45, R18, R11, R45 ;  /* 0x0000000b122d7223 */ /* 0x000fc6000000002d */
[----:B------:R-:W5:Y:S04]  /*66b0*/  LDG.E R17, desc[UR6][R2.64+0x98] ;  /* 0x0000980602117981 */ /* 0x000f68000c1e1900 */
[----:B------:R-:W5:Y:S01]  /*66c0*/  LDG.E.CONSTANT R18, desc[UR6][R22.64+0x20] ;  /* 0x0000200616127981 */ /* 0x000f62000c1e9900 */
[C---:B------:R-:W-:Y:S01]  /*66d0*/  FFMA R19, R16.reuse, R20, R19 ;  /* 0x0000001410137223 */ /* 0x040fe20000000013 */
[----:B------:R-:W-:-:S03]  /*66e0*/  FFMA R21, R16, R10, R21 ;  /* 0x0000000a10157223 */ /* 0x000fc60000000015 */
[-C--:B------:R-:W-:Y:S02]  /*66f0*/  FFMA R47, R20, R11.reuse, R19 ;  /* 0x0000000b142f7223 */ /* 0x080fe40000000013 */
[----:B------:R-:W5:Y:S01]  /*6700*/  LDG.E.CONSTANT R19, desc[UR6][R6.64+0x18] ;  /* 0x0000180606137981 */ /* 0x000f62000c1e9900 */
[----:B------:R-:W-:-:S03]  /*6710*/  FFMA R21, R10, R11, R21 ;  /* 0x0000000b0a157223 */ /* 0x000fc60000000015 */
[----:B------:R-:W5:Y:S01]  /*6720*/  LDG.E.CONSTANT R10, desc[UR6][R24.64+0x18] ;  /* 0x00001806180a7981 */ /* 0x000f62000c1e9900 */
[----:B------:R-:W-:Y:S01]  /*6730*/  FFMA R27, R16, R52, R27 ;  /* 0x00000034101b7223 */ /* 0x000fe2000000001b */
[----:B------:R-:W-:-:S03]  /*6740*/  FADD R26, R49, -R26 ;  /* 0x8000001a311a7221 */ /* 0x000fc60000000000 */
[----:B------:R-:W-:Y:S01]  /*6750*/  FFMA R52, R52, R11, R27 ;  /* 0x0000000b34347223 */ /* 0x000fe2000000001b */
[----:B------:R1:W-:Y:S04]  /*6760*/  STG.E desc[UR6][R2.64+0x70], R12 ;  /* 0x0000700c02007986 */ /* 0x0003e8000c101906 */
[----:B------:R-:W5:Y:S01]  /*6770*/  LDG.E.CONSTANT R27, desc[UR6][R14.64+0x20] ;  /* 0x000020060e1b7981 */ /* 0x000f62000c1e9900 */
[----:B------:R-:W-:-:S03]  /*6780*/  FADD R28, R35, -R28 ;  /* 0x8000001c231c7221 */ /* 0x000fc60000000000 */
[----:B------:R1:W-:Y:S01]  /*6790*/  STG.E desc[UR6][R2.64+0x64], R21 ;  /* 0x0000641502007986 */ /* 0x0003e2000c101906 */
[----:B0-----:R-:W-:-:S03]  /*67a0*/  FFMA R48, R16, R26, R29 ;  /* 0x0000001a10307223 */ /* 0x001fc6000000001d */
[----:B------:R0:W-:Y:S01]  /*67b0*/  STG.E desc[UR6][R2.64+0x78], R50 ;  /* 0x0000783202007986 */ /* 0x0001e2000c101906 */
[----:B------:R-:W-:-:S03]  /*67c0*/  FFMA R49, R11, R28, R48 ;  /* 0x0000001c0b317223 */ /* 0x000fc60000000030 */
[----:B-1----:R-:W5:Y:S01]  /*67d0*/  LDG.E.CONSTANT R12, desc[UR6][R22.64+0x1c] ;  /* 0x00001c06160c7981 */ /* 0x002f62000c1e9900 */
[----:B------:R-:W-:-:S03]  /*67e0*/  FADD R30, R39, -R30 ;  /* 0x8000001e271e7221 */ /* 0x000fc60000000000 */
[----:B------:R-:W5:Y:S04]  /*67f0*/  LDG.E.CONSTANT R28, desc[UR6][R14.64+0x24] ;  /* 0x000024060e1c7981 */ /* 0x000f68000c1e9900 */
[----:B------:R-:W5:Y:S01]  /*6800*/  LDG.E.CONSTANT R21, desc[UR6][R14.64+0x1c] ;  /* 0x00001c060e157981 */ /* 0x000f62000c1e9900 */
[----:B------:R-:W-:-:S03]  /*6810*/  FADD R42, R55, -R42 ;  /* 0x8000002a372a7221 */ /* 0x000fc60000000000 */
[----:B------:R-:W5:Y:S04]  /*6820*/  LDG.E R29, desc[UR6][R2.64+0xa0] ;  /* 0x0000a006021d7981 */ /* 0x000f68000c1e1900 */
[----:B------:R1:W-:Y:S01]  /*6830*/  STG.E desc[UR6][R2.64+0x74], R47 ;  /* 0x0000742f02007986 */ /* 0x0003e2000c101906 */
[----:B------:R-:W-:-:S03]  /*6840*/  FFMA R56, R16, R30, R33 ;  /* 0x0000001e10387223 */ /* 0x000fc60000000021 */
[----:B------:R-:W5:Y:S04]  /*6850*/  LDG.E.CONSTANT R35, desc[UR6][R24.64+0x20] ;  /* 0x0000200618237981 */ /* 0x000f68000c1e9900 */
[----:B------:R-:W5:Y:S01]  /*6860*/  LDG.E.CONSTANT R33, desc[UR6][R22.64+0x24] ;  /* 0x0000240616217981 */ /* 0x000f62000c1e9900 */
[----:B------:R-:W-:Y:S01]  /*6870*/  FADD R32, R53, -R32 ;  /* 0x8000002035207221 */ /* 0x000fe20000000000 */
[----:B0-----:R-:W-:Y:S02]  /*6880*/  FFMA R50, R16, R42, R59 ;  /* 0x0000002a10327223 */ /* 0x001fe4000000003b */
[----:B------:R-:W5:Y:S04]  /*6890*/  LDG.E.CONSTANT R26, desc[UR6][R6.64+0x20] ;  /* 0x00002006061a7981 */ /* 0x000f68000c1e9900 */
[----:B------:R-:W5:Y:S04]  /*68a0*/  LDG.E.CONSTANT R42, desc[UR6][R24.64+0x24] ;  /* 0x00002406182a7981 */ /* 0x000f68000c1e9900 */
[----:B------:R-:W5:Y:S04]  /*68b0*/  LDG.E.CONSTANT R53, desc[UR6][R6.64+0x24] ;  /* 0x0000240606357981 */ /* 0x000f68000c1e9900 */
[----:B-1----:R-:W5:Y:S04]  /*68c0*/  LDG.E R47, desc[UR6][R2.64+0xa4] ;  /* 0x0000a406022f7981 */ /* 0x002f68000c1e1900 */
[----:B------:R0:W-:Y:S04]  /*68d0*/  STG.E desc[UR6][R2.64+0x60], R31 ;  /* 0x0000601f02007986 */ /* 0x0001e8000c101906 */
[----:B------:R1:W-:Y:S04]  /*68e0*/  STG.E desc[UR6][R2.64+0x68], R45 ;  /* 0x0000682d02007986 */ /* 0x0003e8000c101906 */
[----:B------:R2:W-:Y:S04]  /*68f0*/  STG.E desc[UR6][R2.64+0x80], R48 ;  /* 0x0000803002007986 */ /* 0x0005e8000c101906 */
[----:B0-----:R-:W5:Y:S04]  /*6900*/  LDG.E R31, desc[UR6][R2.64+0x9c] ;  /* 0x00009c06021f7981 */ /* 0x001f68000c1e1900 */
[----:B-1----:R-:W5:Y:S04]  /*6910*/  LDG.E.CONSTANT R45, desc[UR6][R24.64+0x1c] ;  /* 0x00001c06182d7981 */ /* 0x002f68000c1e9900 */
[----:B------:R-:W5:Y:S01]  /*6920*/  LDG.E.CONSTANT R20, desc[UR6][R6.64+0x1c] ;  /* 0x00001c0606147981 */ /* 0x000f62000c1e9900 */
[----:B--2---:R-:W-:-:S03]  /*6930*/  FFMA R48, R11, R32, R56 ;  /* 0x000000200b307223 */ /* 0x004fc60000000038 */
[----:B------:R0:W-:Y:S04]  /*6940*/  STG.E desc[UR6][R2.64+0x80], R49 ;  /* 0x0000803102007986 */ /* 0x0001e8000c101906 */
[----:B------:R-:W2:Y:S04]  /*6950*/  LDG.E.CONSTANT R30, desc[UR6][R22.64+0x28] ;  /* 0x00002806161e7981 */ /* 0x000ea8000c1e9900 */
[----:B------:R-:W2:Y:S04]  /*6960*/  LDG.E.CONSTANT R32, desc[UR6][R14.64+0x2c] ;  /* 0x00002c060e207981 */ /* 0x000ea8000c1e9900 */
[----:B0-----:R-:W2:Y:S04]  /*6970*/  LDG.E.CONSTANT R49, desc[UR6][R14.64+0x28] ;  /* 0x000028060e317981 */ /* 0x001ea8000c1e9900 */
[----:B------:R-:W2:Y:S04]  /*6980*/  LDG.E.CONSTANT R39, desc[UR6][R22.64+0x2c] ;  /* 0x00002c0616277981 */ /* 0x000ea8000c1e9900 */
[----:B------:R0:W-:Y:S01]  /*6990*/  STG.E desc[UR6][R2.64+0x7c], R52 ;  /* 0x00007c3402007986 */ /* 0x0001e2000c101906 */
[----:B------:R-:W-:Y:S01]  /*69a0*/  FADD R36, R36, -R9 ;  /* 0x8000000924247221 */ /* 0x000fe20000000000 */
[----:B------:R-:W-:-:S02]  /*69b0*/  FADD R38, R43, -R38 ;  /* 0x800000262b267221 */ /* 0x000fc40000000000 */
[----:B------:R-:W2:Y:S04]  /*69c0*/  LDG.E R55, desc[UR6][R2.64+0xa8] ;  /* 0x0000a80602377981 */ /* 0x000ea8000c1e1900 */
[----:B------:R1:W-:Y:S01]  /*69d0*/  STG.E desc[UR6][R2.64+0x84], R56 ;  /* 0x0000843802007986 */ /* 0x0003e2000c101906 */
[----:B0-----:R-:W-:-:S03]  /*69e0*/  FADD R52, R4, -R5 ;  /* 0x8000000504347221 */ /* 0x001fc60000000000 */
[----:B------:R-:W2:Y:S04]  /*69f0*/  LDG.E.CONSTANT R9, desc[UR6][R6.64+0x2c] ;  /* 0x00002c0606097981 */ /* 0x000ea8000c1e9900 */
[----:B------:R-:W2:Y:S01]  /*6a00*/  LDG.E R5, desc[UR6][R2.64+0xac] ;  /* 0x0000ac0602057981 */ /* 0x000ea2000c1e1900 */
[----:B------:R-:W-:Y:S01]  /*6a10*/  FFMA R60, R16, R52, R41 ;  /* 0x00000034103c7223 */ /* 0x000fe20000000029 */
[C---:B-1----:R-:W-:Y:S02]  /*6a20*/  FFMA R56, R11.reuse, R38, R50 ;  /* 0x000000260b387223 */ /* 0x042fe40000000032 */
[----:B------:R-:W2:Y:S01]  /*6a30*/  LDG.E.CONSTANT R41, desc[UR6][R22.64+0x30] ;  /* 0x0000300616297981 */ /* 0x000ea2000c1e9900 */
[----:B------:R-:W-:Y:S01]  /*6a40*/  FFMA R58, R11, R36, R60 ;  /* 0x000000240b3a7223 */ /* 0x000fe2000000003c */
[----:B----4-:R-:W-:-:S02]  /*6a50*/  FADD R52, R34, -R57 ;  /* 0x8000003922347221 */ /* 0x010fc40000000000 */
[----:B------:R-:W4:Y:S04]  /*6a60*/  LDG.E.CONSTANT R36, desc[UR6][R14.64+0x30] ;  /* 0x000030060e247981 */ /* 0x000f28000c1e9900 */
[----:B------:R-:W4:Y:S04]  /*6a70*/  LDG.E.CONSTANT R38, desc[UR6][R24.64+0x2c] ;  /* 0x00002c0618267981 */ /* 0x000f28000c1e9900 */
[----:B------:R0:W-:Y:S04]  /*6a80*/  STG.E desc[UR6][R2.64+0x88], R50 ;  /* 0x0000883202007986 */ /* 0x0001e8000c101906 */
[----:B------:R-:W4:Y:S04]  /*6a90*/  LDG.E.CONSTANT R59, desc[UR6][R24.64+0x28] ;  /* 0x00002806183b7981 */ /* 0x000f28000c1e9900 */
[----:B------:R-:W4:Y:S04]  /*6aa0*/  LDG.E.CONSTANT R4, desc[UR6][R6.64+0x28] ;  /* 0x0000280606047981 */ /* 0x000f28000c1e9900 */
[----:B0-----:R-:W4:Y:S04]  /*6ab0*/  LDG.E.CONSTANT R50, desc[UR6][R24.64+0x30] ;  /* 0x0000300618327981 */ /* 0x001f28000c1e9900 */
[----:B------:R-:W4:Y:S04]  /*6ac0*/  LDG.E.CONSTANT R34, desc[UR6][R6.64+0x30] ;  /* 0x0000300606227981 */ /* 0x000f28000c1e9900 */
[----:B------:R-:W4:Y:S04]  /*6ad0*/  LDG.E R43, desc[UR6][R2.64+0xb0] ;  /* 0x0000b006022b7981 */ /* 0x000f28000c1e1900 */
[----:B------:R0:W-:Y:S04]  /*6ae0*/  STG.E desc[UR6][R2.64+0x84], R48 ;  /* 0x0000843002007986 */ /* 0x0001e8000c101906 */
[----:B------:R1:W-:Y:S04]  /*6af0*/  STG.E desc[UR6][R2.64+0x88], R56 ;  /* 0x0000883802007986 */ /* 0x0003e8000c101906 */
[----:B------:R-:W4:Y:S04]  /*6b00*/  LDG.E.CONSTANT R57, desc[UR6][R22.64+0x34] ;  /* 0x0000340616397981 */ /* 0x000f28000c1e9900 */
[----:B0-----:R-:W4:Y:S01]  /*6b10*/  LDG.E.CONSTANT R48, desc[UR6][R14.64+0x34] ;  /* 0x000034060e307981 */ /* 0x001f22000c1e9900 */
[----:B-1----:R-:W-:Y:S01]  /*6b20*/  FADD R56, R44, -R61 ;  /* 0x8000003d2c387221 */ /* 0x002fe20000000000 */
[----:B------:R-:W-:-:S02]  /*6b30*/  FFMA R44, R16, R52, R37 ;  /* 0x00000034102c7223 */ /* 0x000fc40000000025 */
[----:B------:R-:W4:Y:S01]  /*6b40*/  LDG.E R61, desc[UR6][R2.64+0xb4] ;  /* 0x0000b406023d7981 */ /* 0x000f22000c1e1900 */
[----:B------:R-:W-:Y:S01]  /*6b50*/  FADD R46, R40, -R46 ;  /* 0x8000002e282e7221 */ /* 0x000fe20000000000 */
[----:B------:R-:W-:Y:S01]  /*6b60*/  FFMA R52, R16, R56, R51 ;  /* 0x0000003810347223 */ /* 0x000fe20000000033 */
[----:B------:R-:W-:Y:S01]  /*6b70*/  FADD R54, R8, -R54 ;  /* 0x8000003608367221 */ /* 0x000fe20000000000 */
[----:B------:R-:W4:Y:S04]  /*6b80*/  LDG.E.CONSTANT R40, desc[UR6][R24.64+0x34] ;  /* 0x0000340618287981 */ /* 0x000f28000c1e9900 */
[----:B------:R-:W4:Y:S04]  /*6b90*/  LDG.E.CONSTANT R37, desc[UR6][R6.64+0x34] ;  /* 0x0000340606257981 */ /* 0x000f28000c1e9900 */
[----:B------:R-:W4:Y:S04]  /*6ba0*/  LDG.E.CONSTANT R8, desc[UR6][R14.64+0x38] ;  /* 0x000038060e087981 */ /* 0x000f28000c1e9900 */
[----:B------:R-:W4:Y:S04]  /*6bb0*/  LDG.E.CONSTANT R51, desc[UR6][R22.64+0x38] ;  /* 0x0000380616337981 */ /* 0x000f28000c1e9900 */
[----:B------:R-:W-:Y:S01]  /*6bc0*/  STG.E desc[UR6][R2.64+0x8c], R60 ;  /* 0x00008c3c02007986 */ /* 0x000fe2000c101906 */
[----:B------:R-:W-:-:S03]  /*6bd0*/  FFMA R56, R11, R46, R44 ;  /* 0x0000002e0b387223 */ /* 0x000fc6000000002c */
[----:B------:R0:W-:Y:S04]  /*6be0*/  STG.E desc[UR6][R2.64+0x8c], R58 ;  /* 0x00008c3a02007986 */ /* 0x0001e8000c101906 */
[----:B------:R1:W-:Y:S04]  /*6bf0*/  STG.E desc[UR6][R2.64+0x90], R44 ;  /* 0x0000902c02007986 */ /* 0x0003e8000c101906 */
[----:B------:R1:W-:Y:S01]  /*6c00*/  STG.E desc[UR6][R2.64+0x94], R52 ;  /* 0x0000943402007986 */ /* 0x0003e2000c101906 */
[----:B0-----:R-:W-:-:S05]  /*6c10*/  FFMA R58, R11, R54, R52 ;  /* 0x000000360b3a7223 */ /* 0x001fca0000000034 */
[----:B------:R0:W-:Y:S04]  /*6c20*/  STG.E desc[UR6][R2.64+0x94], R58 ;  /* 0x0000943a02007986 */ /* 0x0001e8000c101906 */
[----:B------:R-:W-:Y:S01]  /*6c30*/  STG.E desc[UR6][R2.64+0x90], R56 ;  /* 0x0000903802007986 */ /* 0x000fe2000c101906 */
[----:B---3--:R-:W-:-:S03]  /*6c40*/  FADD R0, R0, -R13 ;  /* 0x8000000d00007221 */ /* 0x008fc60000000000 */
[----:B------:R-:W3:Y:S01]  /*6c50*/  LDG.E R13, desc[UR6][R2.64+0xb8] ;  /* 0x0000b806020d7981 */ /* 0x000ee2000c1e1900 */
[----:B-----5:R-:W-:-:S03]  /*6c60*/  FFMA R60, R16, R0, R17 ;  /* 0x00000000103c7223 */ /* 0x020fc60000000011 */
[----:B------:R-:W5:Y:S04]  /*6c70*/  LDG.E.CONSTANT R17, desc[UR6][R24.64+0x38] ;  /* 0x0000380618117981 */ /* 0x000f68000c1e9900 */
[----:B------:R-:W5:Y:S04]  /*6c80*/  LDG.E.CONSTANT R0, desc[UR6][R6.64+0x38] ;  /* 0x0000380606007981 */ /* 0x000f68000c1e9900 */
[----:B------:R-:W-:Y:S01]  /*6c90*/  STG.E desc[UR6][R2.64+0x98], R60 ;  /* 0x0000983c02007986 */ /* 0x000fe2000c101906 */
[----:B------:R-:W-:-:S03]  /*6ca0*/  FADD R10, R10, -R19 ;  /* 0x800000130a0a7221 */ /* 0x000fc60000000000 */
[----:B------:R-:W5:Y:S01]  /*6cb0*/  LDG.E.CONSTANT R19, desc[UR6][R22.64+0x3c] ;  /* 0x00003c0616137981 */ /* 0x000f62000c1e9900 */
[----:B------:R-:W-:-:S03]  /*6cc0*/  FFMA R46, R11, R10, R60 ;  /* 0x0000000a0b2e7223 */ /* 0x000fc6000000003c */
[----:B------:R-:W5:Y:S01]  /*6cd0*/  LDG.E.CONSTANT R10, desc[UR6][R14.64+0x3c] ;  /* 0x00003c060e0a7981 */ /* 0x000f62000c1e9900 */
[----:B------:R-:W-:-:S03]  /*6ce0*/  FADD R18, R27, -R18 ;  /* 0x800000121b127221 */ /* 0x000fc60000000000 */
[----:B------:R-:W5:Y:S04]  /*6cf0*/  LDG.E.CONSTANT R27, desc[UR6][R6.64+0x3c] ;  /* 0x00003c06061b7981 */ /* 0x000f68000c1e9900 */
[----:B------:R-:W-:Y:S01]  /*6d00*/  STG.E desc[UR6][R2.64+0x98], R46 ;  /* 0x0000982e02007986 */ /* 0x000fe2000c101906 */
[----:B------:R-:W-:-:S03]  /*6d10*/  FADD R12, R21, -R12 ;  /* 0x8000000c150c7221 */ /* 0x000fc60000000000 */
[----:B------:R-:W5:Y:S01]  /*6d20*/  LDG.E.CONSTANT R21, desc[UR6][R14.64+0x40] ;  /* 0x000040060e157981 */ /* 0x000f62000c1e9900 */
[----:B-1----:R-:W-:-:S03]  /*6d30*/  FFMA R44, R16, R18, R29 ;  /* 0x00000012102c7223 */ /* 0x002fc6000000001d */
[----:B------:R-:W5:Y:S04]  /*6d40*/  LDG.E R29, desc[UR6][R2.64+0xbc] ;  /* 0x0000bc06021d7981 */ /* 0x000f68000c1e1900 */
[----:B------:R-:W5:Y:S01]  /*6d50*/  LDG.E.CONSTANT R18, desc[UR6][R24.64+0x3c] ;  /* 0x00003c0618127981 */ /* 0x000f62000c1e9900 */
[----:B------:R-:W-:Y:S01]  /*6d60*/  FADD R28, R28, -R33 ;  /* 0x800000211c1c7221 */ /* 0x000fe20000000000 */
[----:B------:R-:W-:Y:S02]  /*6d70*/  FADD R26, R35, -R26 ;  /* 0x8000001a231a7221 */ /* 0x000fe40000000000 */
[----:B------:R1:W-:Y:S02]  /*6d80*/  STG.E desc[UR6][R2.64+0xa0], R44 ;  /* 0x0000a02c02007986 */ /* 0x0003e4000c101906 */
[----:B------:R-:W-:-:S02]  /*6d90*/  FFMA R52, R11, R26, R44 ;  /* 0x0000001a0b347223 */ /* 0x000fc4000000002c */
[----:B------:R-:W5:Y:S01]  /*6da0*/  LDG.E R33, desc[UR6][R2.64+0xc0] ;  /* 0x0000c00602217981 */ /* 0x000f62000c1e1900 */
[----:B------:R-:W-:-:S03]  /*6db0*/  FADD R42, R42, -R53 ;  /* 0x800000352a2a7221 */ /* 0x000fc60000000000 */
[----:B------:R-:W5:Y:S01]  /*6dc0*/  LDG.E.CONSTANT R35, desc[UR6][R14.64+0x44] ;  /* 0x000044060e237981 */ /* 0x000f62000c1e9900 */
[----:B0-----:R-:W-:-:S03]  /*6dd0*/  FFMA R58, R16, R28, R47 ;  /* 0x0000001c103a7223 */ /* 0x001fc6000000002f */
[----:B------:R-:W5:Y:S01]  /*6de0*/  LDG.E.CONSTANT R26, desc[UR6][R22.64+0x44] ;  /* 0x00004406161a7981 */ /* 0x000f62000c1e9900 */
[----:B-1----:R-:W-:-:S03]  /*6df0*/  FFMA R44, R11, R42, R58 ;  /* 0x0000002a0b2c7223 */ /* 0x002fc6000000003a */
[----:B------:R-:W5:Y:S04]  /*6e00*/  LDG.E.CONSTANT R28, desc[UR6][R14.64+0x4c] ;  /* 0x00004c060e1c7981 */ /* 0x000f68000c1e9900 */
[----:B------:R-:W5:Y:S04]  /*6e10*/  LDG.E.CONSTANT R42, desc[UR6][R22.64+0x48] ;  /* 0x00004806162a7981 */ /* 0x000f68000c1e9900 */
[----:B------:R-:W5:Y:S01]  /*6e20*/  LDG.E.CONSTANT R47, desc[UR6][R22.64+0x4c] ;  /* 0x00004c06162f7981 */ /* 0x000f62000c1e9900 */
[----:B------:R-:W-:Y:S01]  /*6e30*/  FFMA R54, R16, R12, R31 ;  /* 0x0000000c10367223 */ /* 0x000fe2000000001f */
[----:B------:R-:W-:-:S02]  /*6e40*/  FADD R20, R45, -R20 ;  /* 0x800000142d147221 */ /* 0x000fc40000000000 */
[----:B------:R-:W5:Y:S02]  /*6e50*/  LDG.E.CONSTANT R12, desc[UR6][R22.64+0x40] ;  /* 0x00004006160c7981 */ /* 0x000f64000c1e9900 */
[----:B------:R-:W-:Y:S02]  /*6e60*/  FFMA R45, R11, R20, R54 ;  /* 0x000000140b2d7223 */ /* 0x000fe40000000036 */
[----:B------:R0:W-:Y:S04]  /*6e70*/  STG.E desc[UR6][R2.64+0x9c], R54 ;  /* 0x00009c3602007986 */ /* 0x0001e8000c101906 */
[----:B------:R-:W5:Y:S04]  /*6e80*/  LDG.E.CONSTANT R31, desc[UR6][R24.64+0x40] ;  /* 0x00004006181f7981 */ /* 0x000f68000c1e9900 */
[----:B------:R-:W5:Y:S01]  /*6e90*/  LDG.E.CONSTANT R20, desc[UR6][R6.64+0x40] ;  /* 0x0000400606147981 */ /* 0x000f62000c1e9900 */
[----:B--2---:R-:W-:Y:S01]  /*6ea0*/  FADD R30, R49, -R30 ;  /* 0x8000001e311e7221 */ /* 0x004fe20000000000 */
[----:B------:R-:W-:-:S02]  /*6eb0*/  FADD R32, R32, -R39 ;  /* 0x8000002720207221 */ /* 0x000fc40000000000 */
[----:B------:R-:W2:Y:S04]  /*6ec0*/  LDG.E.CONSTANT R49, desc[UR6][R14.64+0x48] ;  /* 0x000048060e317981 */ /* 0x000ea8000c1e9900 */
[----:B------:R1:W-:Y:S01]  /*6ed0*/  STG.E desc[UR6][R2.64+0x9c], R45 ;  /* 0x00009c2d02007986 */ /* 0x0003e2000c101906 */
[----:B------:R-:W-:-:S03]  /*6ee0*/  FFMA R46, R16, R30, R55 ;  /* 0x0000001e102e7223 */ /* 0x000fc60000000037 */
[----:B------:R-:W2:Y:S04]  /*6ef0*/  LDG.E R39, desc[UR6][R2.64+0xc4] ;  /* 0x0000c40602277981 */ /* 0x000ea8000c1e1900 */
[----:B------:R-:W2:Y:S04]  /*6f00*/  LDG.E.CONSTANT R30, desc[UR6][R24.64+0x48] ;  /* 0x00004806181e7981 */ /* 0x000ea8000c1e9900 */
[----:B------:R-:W2:Y:S01]  /*6f10*/  LDG.E.CONSTANT R55, desc[UR6][R6.64+0x48] ;  /* 0x0000480606377981 */ /* 0x000ea2000c1e9900 */
[----:B0-----:R-:W-:-:S03]  /*6f20*/  FFMA R54, R16, R32, R5 ;  /* 0x0000002010367223 */ /* 0x001fc60000000005 */
[----:B-1----:R-:W2:Y:S04]  /*6f30*/  LDG.E.CONSTANT R45, desc[UR6][R24.64+0x44] ;  /* 0x00004406182d7981 */ /* 0x002ea8000c1e9900 */
[----:B------:R-:W2:Y:S04]  /*6f40*/  LDG.E R5, desc[UR6][R2.64+0xc8] ;  /* 0x0000c80602057981 */ /* 0x000ea8000c1e1900 */
[----:B------:R-:W2:Y:S01]  /*6f50*/  LDG.E.CONSTANT R32, desc[UR6][R6.64+0x44] ;  /* 0x0000440606207981 */ /* 0x000ea2000c1e9900 */
[----:B----4-:R-:W-:Y:S01]  /*6f60*/  FADD R36, R36, -R41 ;  /* 0x8000002924247221 */ /* 0x010fe20000000000 */
[----:B------:R-:W-:-:S02]  /*6f70*/  FADD R9, R38, -R9 ;  /* 0x8000000926097221 */ /* 0x000fc40000000000 */
[----:B------:R0:W-:Y:S04]  /*6f80*/  STG.E desc[UR6][R2.64+0xa4], R58 ;  /* 0x0000a43a02007986 */ /* 0x0001e8000c101906 */
[----:B------:R1:W-:Y:S04]  /*6f90*/  STG.E desc[UR6][R2.64+0xa0], R52 ;  /* 0x0000a03402007986 */ /* 0x0003e8000c101906 */
[----:B------:R-:W4:Y:S01]  /*6fa0*/  LDG.E R53, desc[UR6][R2.64+0xcc] ;  /* 0x0000cc0602357981 */ /* 0x000f22000c1e1900 */
[----:B------:R-:W-:Y:S01]  /*6fb0*/  FADD R56, R59, -R4 ;  /* 0x800000043b387221 */ /* 0x000fe20000000000 */
[----:B0-----:R-:W-:-:S02]  /*6fc0*/  FFMA R58, R11, R9, R54 ;  /* 0x000000090b3a7223 */ /* 0x001fc40000000036 */
[----:B------:R-:W4:Y:S01]  /*6fd0*/  LDG.E.CONSTANT R59, desc[UR6][R24.64+0x4c] ;  /* 0x00004c06183b7981 */ /* 0x000f22000c1e9900 */
[----:B------:R-:W-:-:S03]  /*6fe0*/  FFMA R38, R11, R56, R46 ;  /* 0x000000380b267223 */ /* 0x000fc6000000002e */
[----:B------:R-:W4:Y:S01]  /*6ff0*/  LDG.E.CONSTANT R4, desc[UR6][R6.64+0x4c] ;  /* 0x00004c0606047981 */ /* 0x000f22000c1e9900 */
[----:B------:R-:W-:-:S03]  /*7000*/  FADD R50, R50, -R34 ;  /* 0x8000002232327221 */ /* 0x000fc60000000000 */
[----:B------:R-:W4:Y:S01]  /*7010*/  LDG.E.CONSTANT R34, desc[UR6][R14.64+0x50] ;  /* 0x000050060e227981 */ /* 0x000f22000c1e9900 */
[----:B------:R-:W-:-:S03]  /*7020*/  FFMA R60, R16, R36, R43 ;  /* 0x00000024103c7223 */ /* 0x000fc6000000002b */
[----:B------:R-:W4:Y:S01]  /*7030*/  LDG.E.CONSTANT R9, desc[UR6][R22.64+0x50] ;  /* 0x0000500616097981 */ /* 0x000f22000c1e9900 */
[----:B-1----:R-:W-:-:S03]  /*7040*/  FFMA R52, R11, R50, R60 ;  /* 0x000000320b347223 */ /* 0x002fc6000000003c */
[----:B------:R-:W4:Y:S04]  /*7050*/  LDG.E.CONSTANT R50, desc[UR6][R14.64+0x54] ;  /* 0x000054060e327981 */ /* 0x000f28000c1e9900 */
[----:B------:R-:W4:Y:S01]  /*7060*/  LDG.E.CONSTANT R43, desc[UR6][R22.64+0x54] ;  /* 0x00005406162b7981 */ /* 0x000f22000c1e9900 */
[----:B------:R-:W-:-:S03]  /*7070*/  FADD R48, R48, -R57 ;  /* 0x8000003930307221 */ /* 0x000fc60000000000 */
[----:B------:R0:W-:Y:S04]  /*7080*/  STG.E desc[UR6][R2.64+0xa4], R44 ;  /* 0x0000a42c02007986 */ /* 0x0001e8000c101906 */
[----:B------:R1:W-:Y:S01]  /*7090*/  STG.E desc[UR6][R2.64+0xa8], R46 ;  /* 0x0000a82e02007986 */ /* 0x0003e2000c101906 */
[----:B------:R-:W-:-:S03]  /*70a0*/  FFMA R56, R16, R48, R61 ;  /* 0x0000003010387223 */ /* 0x000fc6000000003d */
[----:B------:R1:W-:Y:S04]  /*70b0*/  STG.E desc[UR6][R2.64+0xa8], R38 ;  /* 0x0000a82602007986 */ /* 0x0003e8000c101906 */
[----:B------:R-:W4:Y:S01]  /*70c0*/  LDG.E.CONSTANT R48, desc[UR6][R24.64+0x50] ;  /* 0x0000500618307981 */ /* 0x000f22000c1e9900 */
[----:B------:R-:W-:-:S03]  /*70d0*/  FADD R40, R40, -R37 ;  /* 0x8000002528287221 */ /* 0x000fc60000000000 */
[----:B0-----:R-:W4:Y:S04]  /*70e0*/  LDG.E.CONSTANT R44, desc[UR6][R6.64+0x50] ;  /* 0x00005006062c7981 */ /* 0x001f28000c1e9900 */
[----:B------:R-:W4:Y:S01]  /*70f0*/  LDG.E.CONSTANT R57, desc[UR6][R24.64+0x54] ;  /* 0x0000540618397981 */ /* 0x000f22000c1e9900 */
[----:B------:R-:W-:-:S03]  /*7100*/  FADD R8, R8, -R51 ;  /* 0x8000003308087221 */ /* 0x000fc60000000000 */
[----:B-1----:R-:W4:Y:S04]  /*7110*/  LDG.E.CONSTANT R46, desc[UR6][R6.64+0x54] ;  /* 0x00005406062e7981 */ /* 0x002f28000c1e9900 */
[----:B------:R-:W4:Y:S04]  /*7120*/  LDG.E.CONSTANT R41, desc[UR6][R14.64+0x58] ;  /* 0x000058060e297981 */ /* 0x000f28000c1e9900 */
[----:B------:R-:W4:Y:S04]  /*7130*/  LDG.E.CONSTANT R36, desc[UR6][R22.64+0x58] ;  /* 0x0000580616247981 */ /* 0x000f28000c1e9900 */
[----:B------:R-:W4:Y:S04]  /*7140*/  LDG.E.CONSTANT R61, desc[UR6][R24.64+0x58] ;  /* 0x00005806183d7981 */ /* 0x000f28000c1e9900 */
[----:B------:R-:W4:Y:S04]  /*7150*/  LDG.E.CONSTANT R38, desc[UR6][R6.64+0x58] ;  /* 0x0000580606267981 */ /* 0x000f28000c1e9900 */
[----:B------:R-:W4:Y:S04]  /*7160*/  LDG.E R37, desc[UR6][R2.64+0xd0] ;  /* 0x0000d00602257981 */ /* 0x000f28000c1e1900 */
[----:B------:R-:W4:Y:S04]  /*7170*/  LDG.E R51, desc[UR6][R2.64+0xd4] ;  /* 0x0000d40602337981 */ /* 0x000f28000c1e1900 */
[----:B------:R-:W-:Y:S04]  /*7180*/  STG.E desc[UR6][R2.64+0xac], R54 ;  /* 0x0000ac3602007986 */ /* 0x000fe8000c101906 */
[----:B------:R3:W-:Y:S04]  /*7190*/  STG.E desc[UR6][R2.64+0xac], R58 ;  /* 0x0000ac3a02007986 */ /* 0x0007e8000c101906 */
[----:B------:R-:W-:Y:S04]  /*71a0*/  STG.E desc[UR6][R2.64+0xb0], R60 ;  /* 0x0000b03c02007986 */ /* 0x000fe8000c101906 */
[----:B------:R-:W-:Y:S04]  /*71b0*/  STG.E desc[UR6][R2.64+0xb0], R52 ;  /* 0x0000b03402007986 */ /* 0x000fe8000c101906 */
[----:B------:R-:W-:Y:S01]  /*71c0*/  STG.E desc[UR6][R2.64+0xb4], R56 ;  /* 0x0000b43802007986 */ /* 0x000fe2000c101906 */
[----:B---3--:R-:W-:Y:S01]  /*71d0*/  FFMA R58, R16, R8, R13 ;  /* 0x00000008103a7223 */ /* 0x008fe2000000000d */
[----:B------:R-:W-:-:S02]  /*71e0*/  FFMA R8, R11, R40, R56 ;  /* 0x000000280b087223 */ /* 0x000fc40000000038 */
[----:B------:R-:W3:Y:S01]  /*71f0*/  LDG.E.CONSTANT R13, desc[UR6][R22.64+0x5c] ;  /* 0x00005c06160d7981 */ /* 0x000ee2000c1e9900 */
[----:B-----5:R-:W-:-:S03]  /*7200*/  FADD R0, R17, -R0 ;  /* 0x8000000011007221 */ /* 0x020fc60000000000 */
[----:B------:R-:W-:Y:S01]  /*7210*/  STG.E desc[UR6][R2.64+0xb8], R58 ;  /* 0x0000b83a02007986 */ /* 0x000fe2000c101906 */
[----:B------:R-:W-:-:S03]  /*7220*/  FFMA R40, R11, R0, R58 ;  /* 0x000000000b287223 */ /* 0x000fc6000000003a */
[----:B------:R0:W-:Y:S04]  /*7230*/  STG.E desc[UR6][R2.64+0xb4], R8 ;  /* 0x0000b40802007986 */ /* 0x0001e8000c101906 */
[----:B------:R-:W5:Y:S04]  /*7240*/  LDG.E.CONSTANT R17, desc[UR6][R22.64+0x60] ;  /* 0x0000600616117981 */ /* 0x000f68000c1e9900 */
[----:B------:R-:W5:Y:S04]  /*7250*/  LDG.E.CONSTANT R0, desc[UR6][R22.64+0x74] ;  /* 0x0000740616007981 */ /* 0x000f68000c1e9900 */
[----:B0-----:R-:W5:Y:S01]  /*7260*/  LDG.E.CONSTANT R8, desc[UR6][R22.64+0x78] ;  /* 0x0000780616087981 */ /* 0x001f62000c1e9900 */
[----:B------:R-:W-:-:S03]  /*7270*/  FADD R10, R10, -R19 ;  /* 0x800000130a0a7221 */ /* 0x000fc60000000000 */
[----:B------:R-:W5:Y:S04]  /*7280*/  LDG.E.CONSTANT R19, desc[UR6][R22.64+0x68] ;  /* 0x0000680616137981 */ /* 0x000f68000c1e9900 */
[----:B------:R0:W-:Y:S04]  /*7290*/  STG.E desc[UR6][R2.64+0xb8], R40 ;  /* 0x0000b82802007986 */ /* 0x0001e8000c101906 */
[----:B0-----:R-:W5:Y:S01]  /*72a0*/  LDG.E.CONSTANT R40, desc[UR6][R14.64+0x7c] ;  /* 0x00007c060e287981 */ /* 0x001f62000c1e9900 */
[----:B------:R-:W-:-:S03]  /*72b0*/  FFMA R54, R16, R10, R29 ;  /* 0x0000000a10367223 */ /* 0x000fc6000000001d */
[----:B------:R-:W5:Y:S01]  /*72c0*/  LDG.E.CONSTANT R10, desc[UR6][R22.64+0x70] ;  /* 0x00007006160a7981 */ /* 0x000f62000c1e9900 */
[----:B------:R-:W-:-:S03]  /*72d0*/  FADD R29, R18, -R27 ;  /* 0x8000001b121d7221 */ /* 0x000fc60000000000 */
[----:B------:R-:W-:Y:S01]  /*72e0*/  STG.E desc[UR6][R2.64+0xbc], R54 ;  /* 0x0000bc3602007986 */ /* 0x000fe2000c101906 */
[----:B------:R-:W-:-:S03]  /*72f0*/  FFMA R52, R11, R29, R54 ;  /* 0x0000001d0b347223 */ /* 0x000fc60000000036 */
[----:B------:R-:W5:Y:S04]  /*7300*/  LDG.E.CONSTANT R18, desc[UR6][R22.64+0x64] ;  /* 0x0000640616127981 */ /* 0x000f68000c1e9900 */
[----:B------:R-:W-:Y:S04]  /*7310*/  STG.E desc[UR6][R2.64+0xbc], R52 ;  /* 0x0000bc3402007986 */ /* 0x000fe8000c101906 */
[----:B------:R-:W5:Y:S01]  /*7320*/  LDG.E.CONSTANT R29, desc[UR6][R14.64+0x70] ;  /* 0x000070060e1d7981 */ /* 0x000f62000c1e9900 */
[----:B------:R-:W-:-:S03]  /*7330*/  FADD R35, R35, -R26 ;  /* 0x8000001a23237221 */ /* 0x000fc60000000000 */
[----:B------:R-:W3:Y:S01]  /*7340*/  LDG.E.CONSTANT R26, desc[UR6][R14.64+0x5c] ;  /* 0x00005c060e1a7981 */ /* 0x000ee2000c1e9900 */
[----:B------:R-:W-:-:S03]  /*7350*/  FADD R27, R21, -R12 ;  /* 0x8000000c151b7221 */ /* 0x000fc60000000000 */
[----:B------:R-:W5:Y:S01]  /*7360*/  LDG.E.CONSTANT R12, desc[UR6][R22.64+0x6c] ;  /* 0x00006c06160c7981 */ /* 0x000f62000c1e9900 */
[----:B------:R-:W-:-:S03]  /*7370*/  FFMA R58, R16, R27, R33 ;  /* 0x0000001b103a7223 */ /* 0x000fc60000000021 */
[----:B------:R-:W5:Y:S01]  /*7380*/  LDG.E.CONSTANT R21, desc[UR6][R22.64+0x7c] ;  /* 0x00007c0616157981 */ /* 0x000f62000c1e9900 */
[----:B------:R-:W-:Y:S01]  /*7390*/  FADD R20, R31, -R20 ;  /* 0x800000141f147221 */ /* 0x000fe20000000000 */
[----:B--2---:R-:W-:Y:S02]  /*73a0*/  FADD R42, R49, -R42 ;  /* 0x8000002a312a7221 */ /* 0x004fe40000000000 */
[----:B------:R0:W-:Y:S01]  /*73b0*/  STG.E desc[UR6][R2.64+0xc0], R58 ;  /* 0x0000c03a02007986 */ /* 0x0001e2000c101906 */
[----:B------:R-:W-:-:S03]  /*73c0*/  FFMA R56, R11, R20, R58 ;  /* 0x000000140b387223 */ /* 0x000fc6000000003a */
[----:B------:R-:W2:Y:S01]  /*73d0*/  LDG.E.CONSTANT R49, desc[UR6][R24.64+0x5c] ;  /* 0x00005c0618317981 */ /* 0x000ea2000c1e9900 */
[----:B------:R-:W-:-:S03]  /*73e0*/  FADD R28, R28, -R47 ;  /* 0x8000002f1c1c7221 */ /* 0x000fc60000000000 */
[----:B------:R-:W2:Y:S01]  /*73f0*/  LDG.E.CONSTANT R22, desc[UR6][R14.64+0x60] ;  /* 0x000060060e167981 */ /* 0x000ea2000c1e9900 */
[----:B------:R-:W-:Y:S01]  /*7400*/  FADD R30, R30, -R55 ;  /* 0x800000371e1e7221 */ /* 0x000fe20000000000 */
[C---:B0-----:R-:W-:Y:S02]  /*7410*/  FFMA R58, R16.reuse, R35, R39 ;  /* 0x00000023103a7223 */ /* 0x041fe40000000027 */
[----:B------:R-:W2:Y:S04]  /*7420*/  LDG.E.CONSTANT R33, desc[UR6][R14.64+0x64] ;  /* 0x000064060e217981 */ /* 0x000ea8000c1e9900 */
[----:B------:R-:W2:Y:S01]  /*7430*/  LDG.E R39, desc[UR6][R2.64+0xdc] ;  /* 0x0000dc0602277981 */ /* 0x000ea2000c1e1900 */
[----:B------:R-:W-:-:S03]  /*7440*/  FFMA R42, R16, R42, R5 ;  /* 0x0000002a102a7223 */ /* 0x000fc60000000005 */
[----:B------:R-:W2:Y:S01]  /*7450*/  LDG.E R47, desc[UR6][R2.64+0xe0] ;  /* 0x0000e006022f7981 */ /* 0x000ea2000c1e1900 */
[----:B------:R-:W-:Y:S01]  /*7460*/  FADD R32, R45, -R32 ;  /* 0x800000202d207221 */ /* 0x000fe20000000000 */
[C---:B------:R-:W-:Y:S02]  /*7470*/  FFMA R54, R11.reuse, R30, R42 ;  /* 0x0000001e0b367223 */ /* 0x040fe4000000002a */
[----:B------:R-:W2:Y:S04]  /*7480*/  LDG.E.CONSTANT R45, desc[UR6][R24.64+0x60] ;  /* 0x00006006182d7981 */ /* 0x000ea8000c1e9900 */
[----:B------:R-:W2:Y:S01]  /*7490*/  LDG.E.CONSTANT R42, desc[UR6][R6.64+0x5c] ;  /* 0x00005c06062a7981 */ /* 0x000ea2000c1e9900 */
[----:B------:R-:W-:-:S03]  /*74a0*/  FFMA R52, R11, R32, R58 ;  /* 0x000000200b347223 */ /* 0x000fc6000000003a */
[----:B------:R-:W2:Y:S04]  /*74b0*/  LDG.E.CONSTANT R32, desc[UR6][R6.64+0x60] ;  /* 0x0000600606207981 */ /* 0x000ea8000c1e9900 */
[----:B------:R-:W2:Y:S01]  /*74c0*/  LDG.E R5, desc[UR6][R2.64+0xd8] ;  /* 0x0000d80602057981 */ /* 0x000ea2000c1e1900 */
[----:B----4-:R-:W-:-:S03]  /*74d0*/  FFMA R53, R16, R28, R53 ;  /* 0x0000001c10357223 */ /* 0x010fc60000000035 */
[----:B------:R-:W4:Y:S01]  /*74e0*/  LDG.E.CONSTANT R35, desc[UR6][R24.64+0x64] ;  /* 0x0000640618237981 */ /* 0x000f22000c1e9900 */
[----:B------:R-:W-:-:S03]  /*74f0*/  FADD R4, R59, -R4 ;  /* 0x800000043b047221 */ /* 0x000fc60000000000 */
[----:B------:R-:W4:Y:S04]  /*7500*/  LDG.E R55, desc[UR6][R2.64+0xe4] ;  /* 0x0000e40602377981 */ /* 0x000f28000c1e1900 */
[----:B------:R-:W4:Y:S01]  /*7510*/  LDG.E.CONSTANT R20, desc[UR6][R14.64+0x68] ;  /* 0x000068060e147981 */ /* 0x000f22000c1e9900 */
[----:B------:R-:W-:-:S03]  /*7520*/  FADD R9, R34, -R9 ;  /* 0x8000000922097221 */ /* 0x000fc60000000000 */
[----:B------:R-:W4:Y:S04]  /*7530*/  LDG.E.CONSTANT R31, desc[UR6][R14.64+0x6c] ;  /* 0x00006c060e1f7981 */ /* 0x000f28000c1e9900 */
[----:B------:R-:W4:Y:S01]  /*7540*/  LDG.E.CONSTANT R34, desc[UR6][R6.64+0x64] ;  /* 0x0000640606227981 */ /* 0x000f22000c1e9900 */
[----:B------:R-:W-:-:S03]  /*7550*/  FADD R50, R50, -R43 ;  /* 0x8000002b32327221 */ /* 0x000fc60000000000 */
[----:B------:R-:W4:Y:S04]  /*7560*/  LDG.E.CONSTANT R27, desc[UR6][R14.64+0x74] ;  /* 0x000074060e1b7981 */ /* 0x000f28000c1e9900 */
[----:B------:R-:W4:Y:S04]  /*7570*/  LDG.E.CONSTANT R23, desc[UR6][R14.64+0x78] ;  /* 0x000078060e177981 */ /* 0x000f28000c1e9900 */
[----:B------:R0:W-:Y:S04]  /*7580*/  STG.E desc[UR6][R2.64+0xc0], R56 ;  /* 0x0000c03802007986 */ /* 0x0001e8000c101906 */
[----:B------:R-:W-:Y:S04]  /*7590*/  STG.E desc[UR6][R2.64+0xc4], R58 ;  /* 0x0000c43a02007986 */ /* 0x000fe8000c101906 */
[----:B------:R1:W-:Y:S01]  /*75a0*/  STG.E desc[UR6][R2.64+0xc4], R52 ;  /* 0x0000c43402007986 */ /* 0x0003e2000c101906 */
[----:B0-----:R-:W-:-:S03]  /*75b0*/  FFMA R56, R11, R4, R53 ;  /* 0x000000040b387223 */ /* 0x001fc60000000035 */
[----:B------:R0:W-:Y:S01]  /*75c0*/  STG.E desc[UR6][R2.64+0xc8], R54 ;  /* 0x0000c83602007986 */ /* 0x0001e2000c101906 */
[----:B------:R-:W-:-:S03]  /*75d0*/  FADD R44, R48, -R44 ;  /* 0x8000002c302c7221 */ /* 0x000fc60000000000 */
[----:B------:R-:W4:Y:S04]  /*75e0*/  LDG.E.CONSTANT R30, desc[UR6][R24.64+0x68] ;  /* 0x00006806181e7981 */ /* 0x000f28000c1e9900 */
[----:B------:R-:W4:Y:S01]  /*75f0*/  LDG.E.CONSTANT R28, desc[UR6][R24.64+0x6c] ;  /* 0x00006c06181c7981 */ /* 0x000f22000c1e9900 */
[----:B------:R-:W-:-:S03]  /*7600*/  FADD R46, R57, -R46 ;  /* 0x8000002e392e7221 */ /* 0x000fc60000000000 */
[----:B------:R-:W4:Y:S04]  /*7610*/  LDG.E.CONSTANT R15, desc[UR6][R24.64+0x70] ;  /* 0x00007006180f7981 */ /* 0x000f28000c1e9900 */
[----:B------:R-:W4:Y:S01]  /*7620*/  LDG.E.CONSTANT R14, desc[UR6][R24.64+0x74] ;  /* 0x00007406180e7981 */ /* 0x000f22000c1e9900 */
[----:B------:R-:W-:-:S03]  /*7630*/  FADD R36, R41, -R36 ;  /* 0x8000002429247221 */ /* 0x000fc60000000000 */
[----:B------:R-:W4:Y:S04]  /*7640*/  LDG.E.CONSTANT R4, desc[UR6][R24.64+0x78] ;  /* 0x0000780618047981 */ /* 0x000f28000c1e9900 */
[----:B-1----:R-:W4:Y:S01]  /*7650*/  LDG.E.CONSTANT R52, desc[UR6][R24.64+0x7c] ;  /* 0x00007c0618347981 */ /* 0x002f22000c1e9900 */
[----:B------:R-:W-:-:S03]  /*7660*/  FADD R48, R61, -R38 ;  /* 0x800000263d307221 */ /* 0x000fc60000000000 */
[----:B------:R-:W4:Y:S01]  /*7670*/  LDG.E R59, desc[UR6][R2.64+0xe8] ;  /* 0x0000e806023b7981 */ /* 0x000f22000c1e1900 */
[----:B0-----:R-:W-:-:S03]  /*7680*/  FFMA R54, R16, R9, R37 ;  /* 0x0000000910367223 */ /* 0x001fc60000000025 */
[----:B------:R-:W4:Y:S01]  /*7690*/  LDG.E.CONSTANT R53, desc[UR6][R6.64+0x68] ;  /* 0x0000680606357981 */ /* 0x000f22000c1e9900 */
[----:B------:R-:W-:-:S03]  /*76a0*/  FFMA R50, R16, R50, R51 ;  /* 0x0000003210327223 */ /* 0x000fc60000000033 */
[----:B------:R-:W4:Y:S04]  /*76b0*/  LDG.E R43, desc[UR6][R2.64+0xec] ;  /* 0x0000ec06022b7981 */ /* 0x000f28000c1e1900 */
[----:B------:R-:W4:Y:S04]  /*76c0*/  LDG.E.CONSTANT R25, desc[UR6][R6.64+0x6c] ;  /* 0x00006c0606197981 */ /* 0x000f28000c1e9900 */
[----:B------:R-:W4:Y:S04]  /*76d0*/  LDG.E R41, desc[UR6][R2.64+0xf0] ;  /* 0x0000f00602297981 */ /* 0x000f28000c1e1900 */
[----:B------:R-:W4:Y:S04]  /*76e0*/  LDG.E.CONSTANT R24, desc[UR6][R6.64+0x70] ;  /* 0x0000700606187981 */ /* 0x000f28000c1e9900 */
[----:B------:R-:W4:Y:S04]  /*76f0*/  LDG.E.CONSTANT R61, desc[UR6][R6.64+0x74] ;  /* 0x00007406063d7981 */ /* 0x000f28000c1e9900 */
[----:B------:R-:W4:Y:S04]  /*7700*/  LDG.E.CONSTANT R57, desc[UR6][R6.64+0x78] ;  /* 0x0000780606397981 */ /* 0x000f28000c1e9900 */
[----:B------:R-:W4:Y:S04]  /*7710*/  LDG.E R9, desc[UR6][R2.64+0xf4] ;  /* 0x0000f40602097981 */ /* 0x000f28000c1e1900 */
[----:B------:R-:W4:Y:S04]  /*7720*/  LDG.E R51, desc[UR6][R2.64+0xf8] ;  /* 0x0000f80602337981 */ /* 0x000f28000c1e1900 */
[----:B------:R0:W4:Y:S04]  /*7730*/  LDG.E.CONSTANT R38, desc[UR6][R6.64+0x7c] ;  /* 0x00007c0606267981 */ /* 0x000128000c1e9900 */
[----:B------:R-:W4:Y:S01]  /*7740*/  LDG.E R37, desc[UR6][R2.64+0xfc] ;  /* 0x0000fc0602257981 */ /* 0x000f22000c1e1900 */
[----:B------:R-:W-:-:S03]  /*7750*/  FFMA R46, R11, R46, R50 ;  /* 0x0000002e0b2e7223 */ /* 0x000fc60000000032 */
[----:B------:R-:W-:Y:S04]  /*7760*/  STG.E desc[UR6][R2.64+0xcc], R56 ;  /* 0x0000cc3802007986 */ /* 0x000fe8000c101906 */
[----:B------:R-:W-:Y:S01]  /*7770*/  STG.E desc[UR6][R2.64+0xd4], R46 ;  /* 0x0000d42e02007986 */ /* 0x000fe2000c101906 */
[----:B---3--:R-:W-:Y:S01]  /*7780*/  FADD R13, R26, -R13 ;  /* 0x8000000d1a0d7221 */ /* 0x008fe20000000000 */
[----:B-----5:R-:W-:Y:S01]  /*7790*/  FADD R10, R29, -R10 ;  /* 0x8000000a1d0a7221 */ /* 0x020fe20000000000 */
[----:B------:R-:W-:Y:S01]  /*77a0*/  FADD R40, R40, -R21 ;  /* 0x8000001528287221 */ /* 0x000fe20000000000 */
[----:B--2---:R-:W-:Y:S01]  /*77b0*/  FADD R17, R22, -R17 ;  /* 0x8000001116117221 */ /* 0x004fe20000000000 */
[----:B0-----:R-:W-:Y:S01]  /*77c0*/  FFMA R6, R16, R13, R39 ;  /* 0x0000000d10067223 */ /* 0x001fe20000000027 */
[----:B------:R-:W-:Y:S01]  /*77d0*/  FADD R18, R33, -R18 ;  /* 0x8000001221127221 */ /* 0x000fe20000000000 */
[----:B------:R-:W-:-:S04]  /*77e0*/  FADD R42, R49, -R42 ;  /* 0x8000002a312a7221 */ /* 0x000fc80000000000 */
[----:B------:R-:W-:Y:S01]  /*77f0*/  FFMA R7, R11, R42, R6 ;  /* 0x0000002a0b077223 */ /* 0x000fe20000000006 */
[C---:B------:R-:W-:Y:S01]  /*7800*/  FFMA R6, R16.reuse, R17, R47 ;  /* 0x0000001110067223 */ /* 0x040fe2000000002f */
[----:B------:R-:W-:Y:S01]  /*7810*/  FADD R32, R45, -R32 ;  /* 0x800000202d207221 */ /* 0x000fe20000000000 */
[C---:B------:R-:W-:Y:S01]  /*7820*/  FFMA R36, R16.reuse, R36, R5 ;  /* 0x0000002410247223 */ /* 0x040fe20000000005 */
[C---:B------:R-:W-:Y:S02]  /*7830*/  FFMA R5, R11.reuse, R44, R54 ;  /* 0x0000002c0b057223 */ /* 0x040fe40000000036 */
[----:B------:R-:W-:Y:S01]  /*7840*/  FFMA R13, R11, R32, R6 ;  /* 0x000000200b0d7223 */ /* 0x000fe20000000006 */
[----:B----4-:R-:W-:Y:S02]  /*7850*/  FFMA R18, R16, R18, R55 ;  /* 0x0000001210127223 */ /* 0x010fe40000000037 */
[----:B------:R0:W-:Y:S01]  /*7860*/  STG.E desc[UR6][R2.64+0xd0], R5 ;  /* 0x0000d00502007986 */ /* 0x0001e2000c101906 */
[----:B------:R-:W-:-:S03]  /*7870*/  FADD R20, R20, -R19 ;  /* 0x8000001314147221 */ /* 0x000fc60000000000 */
[----:B------:R1:W-:Y:S01]  /*7880*/  STG.E desc[UR6][R2.64+0xe0], R13 ;  /* 0x0000e00d02007986 */ /* 0x0003e2000c101906 */
[----:B------:R-:W-:Y:S01]  /*7890*/  FADD R12, R31, -R12 ;  /* 0x8000000c1f0c7221 */ /* 0x000fe20000000000 */
[----:B------:R-:W-:Y:S01]  /*78a0*/  FADD R34, R35, -R34 ;  /* 0x8000002223227221 */ /* 0x000fe20000000000 */
[----:B------:R-:W-:-:S03]  /*78b0*/  FADD R0, R27, -R0 ;  /* 0x800000001b007221 */ /* 0x000fc60000000000 */
[----:B0-----:R-:W-:Y:S01]  /*78c0*/  FFMA R5, R11, R34, R18 ;  /* 0x000000220b057223 */ /* 0x001fe20000000012 */
[----:B------:R-:W-:Y:S01]  /*78d0*/  FADD R8, R23, -R8 ;  /* 0x8000000817087221 */ /* 0x000fe20000000000 */
[----:B------:R0:W-:Y:S01]  /*78e0*/  STG.E desc[UR6][R2.64+0xdc], R7 ;  /* 0x0000dc0702007986 */ /* 0x0001e2000c101906 */
[----:B------:R-:W-:-:S03]  /*78f0*/  FFMA R48, R11, R48, R36 ;  /* 0x000000300b307223 */ /* 0x000fc60000000024 */
[----:B------:R2:W-:Y:S04]  /*7900*/  STG.E desc[UR6][R2.64+0xe4], R5 ;  /* 0x0000e40502007986 */ /* 0x0005e8000c101906 */
[----:B------:R-:W-:Y:S01]  /*7910*/  STG.E desc[UR6][R2.64+0xd8], R48 ;  /* 0x0000d83002007986 */ /* 0x000fe2000c101906 */
[----:B------:R-:W-:Y:S01]  /*7920*/  FFMA R17, R16, R20, R59 ;  /* 0x0000001410117223 */ /* 0x000fe2000000003b */
[----:B------:R-:W-:Y:S01]  /*7930*/  FADD R30, R30, -R53 ;  /* 0x800000351e1e7221 */ /* 0x000fe20000000000 */
[----:B------:R-:W-:Y:S01]  /*7940*/  FFMA R12, R16, R12, R43 ;  /* 0x0000000c100c7223 */ /* 0x000fe2000000002b */
[----:B------:R-:W-:Y:S01]  /*7950*/  FADD R28, R28, -R25 ;  /* 0x800000191c1c7221 */ /* 0x000fe20000000000 */
[----:B------:R-:W-:Y:S01]  /*7960*/  FFMA R10, R16, R10, R41 ;  /* 0x0000000a100a7223 */ /* 0x000fe20000000029 */
[----:B------:R-:W-:Y:S01]  /*7970*/  FADD R24, R15, -R24 ;  /* 0x800000180f187221 */ /* 0x000fe20000000000 */
[----:B------:R-:W-:Y:S01]  /*7980*/  FADD R14, R14, -R61 ;  /* 0x8000003d0e0e7221 */ /* 0x000fe20000000000 */
[----:B------:R-:W-:Y:S01]  /*7990*/  FADD R4, R4, -R57 ;  /* 0x8000003904047221 */ /* 0x000fe20000000000 */
[C---:B------:R-:W-:Y:S01]  /*79a0*/  FFMA R9, R16.reuse, R0, R9 ;  /* 0x0000000010097223 */ /* 0x040fe20000000009 */
[----:B-1----:R-:W-:Y:S01]  /*79b0*/  FFMA R13, R16, R8, R51 ;  /* 0x00000008100d7223 */ /* 0x002fe20000000033 */
[C---:B------:R-:W-:Y:S01]  /*79c0*/  FFMA R17, R11.reuse, R30, R17 ;  /* 0x0000001e0b117223 */ /* 0x040fe20000000011 */
[----:B------:R-:W-:Y:S01]  /*79d0*/  FADD R38, R52, -R38 ;  /* 0x8000002634267221 */ /* 0x000fe20000000000 */
[C---:B0-----:R-:W-:Y:S01]  /*79e0*/  FFMA R7, R11.reuse, R28, R12 ;  /* 0x0000001c0b077223 */ /* 0x041fe2000000000c */
[----:B------:R-:W-:Y:S01]  /*79f0*/  FFMA R37, R16, R40, R37 ;  /* 0x0000002810257223 */ /* 0x000fe20000000025 */
[C---:B--2---:R-:W-:Y:S01]  /*7a00*/  FFMA R5, R11.reuse, R24, R10 ;  /* 0x000000180b057223 */ /* 0x044fe2000000000a */
        /* <DEDUP_REMOVED lines=10> */
.L_x_318:
        /* <DEDUP_REMOVED lines=9> */
[----:B------:R-:W4:Y:S04]  /*7b40*/  LDG.E R25, desc[UR6][R2.64] ;  /* 0x0000000602197981 */ /* 0x000f28000c1e1900 */
        /* <DEDUP_REMOVED lines=31> */
[----:B------:R-:W5:Y:S04]  /*7d40*/  LDG.E R58, desc[UR6][R2.64+0xa8] ;  /* 0x0000a806023a7981 */ /* 0x000f68000c1e1900 */
[----:B------:R-:W5:Y:S04]  /*7d50*/  LDG.E R0, desc[UR6][R2.64+0x34] ;  /* 0x0000340602007981 */ /* 0x000f68000c1e1900 */
[----:B------:R-:W5:Y:S01]  /*7d60*/  LDG.E R4, desc[UR6][R2.64+0xb4] ;  /* 0x0000b40602047981 */ /* 0x000f62000c1e1900 */
[C---:B------:R-:W-:Y:S01]  /*7d70*/  FMUL R5, R11.reuse, R16 ;  /* 0x000000100b057220 */ /* 0x040fe20000400000 */
[----:B------:R-:W-:-:S02]  /*7d80*/  FMUL R10, R11, R10 ;  /* 0x0000000a0b0a7220 */ /* 0x000fc40000400000 */
[----:B------:R-:W5:Y:S01]  /*7d90*/  LDG.E.CONSTANT R59, desc[UR6][R6.64+0x7c] ;  /* 0x00007c06063b7981 */ /* 0x000f62000c1e9900 */
[----:B--2---:R-:W-:Y:S01]  /*7da0*/  FADD R16, R37, -R37 ;  /* 0x8000002525107221 */ /* 0x004fe20000000000 */
[----:B---3--:R-:W-:-:S03]  /*7db0*/  FADD R11, R39, -R39 ;  /* 0x80000027270b7221 */ /* 0x008fc60000000000 */
[----:B----4-:R-:W-:-:S04]  /*7dc0*/  FFMA R25, R16, R5, R25 ;  /* 0x0000000510197223 */ /* 0x010fc80000000019 */
[C---:B------:R-:W-:Y:S01]  /*7dd0*/  FFMA R37, R16.reuse, R10, R25 ;  /* 0x0000000a10257223 */ /* 0x040fe20000000019 */
[----:B-----5:R-:W-:Y:S01]  /*7de0*/  FFMA R25, R16, R5, R27 ;  /* 0x0000000510197223 */ /* 0x020fe2000000001b */
[----:B------:R-:W-:-:S03]  /*7df0*/  FADD R27, R41, -R41 ;  /* 0x80000029291b7221 */ /* 0x000fc60000000000 */
[----:B------:R-:W-:Y:S01]  /*7e00*/  FFMA R43, R16, R10, R25 ;  /* 0x0000000a102b7223 */ /* 0x000fe20000000019 */
[-C--:B------:R-:W-:Y:S01]  /*7e10*/  FFMA R25, R11, R5.reuse, R32 ;  /* 0x000000050b197223 */ /* 0x080fe20000000020 */
[----:B------:R-:W-:-:S03]  /*7e20*/  FFMA R44, R27, R5, R44 ;  /* 0x000000051b2c7223 */ /* 0x000fc6000000002c */
[-C--:B------:R-:W-:Y:S01]  /*7e30*/  FFMA R39, R11, R10.reuse, R25 ;  /* 0x0000000a0b277223 */ /* 0x080fe20000000019 */
[----:B------:R-:W-:Y:S01]  /*7e40*/  FADD R25, R9, -R9 ;  /* 0x8000000909197221 */ /* 0x000fe20000000000 */
[-C--:B------:R-:W-:Y:S01]  /*7e50*/  FFMA R41, R27, R10.reuse, R44 ;  /* 0x0000000a1b297223 */ /* 0x080fe2000000002c */
[----:B------:R0:W-:Y:S02]  /*7e60*/  STG.E desc[UR6][R2.64], R37 ;  /* 0x0000002502007986 */ /* 0x0001e4000c101906 */
[CC--:B------:R-:W-:Y:S01]  /*7e70*/  FFMA R14, R25.reuse, R5.reuse, R14 ;  /* 0x00000005190e7223 */ /* 0x0c0fe2000000000e */
[-C--:B------:R-:W-:Y:S01]  /*7e80*/  FFMA R16, R25, R5.reuse, R12 ;  /* 0x0000000519107223 */ /* 0x080fe2000000000c */
[----:B------:R1:W-:Y:S01]  /*7e90*/  STG.E desc[UR6][R2.64+0x8], R41 ;  /* 0x0000082902007986 */ /* 0x0003e2000c101906 */
[----:B------:R-:W-:Y:S01]  /*7ea0*/  FADD R13, R13, -R13 ;  /* 0x8000000d0d0d7221 */ /* 0x000fe20000000000 */
[----:B------:R-:W-:Y:S02]  /*7eb0*/  FFMA R48, R11, R5, R48 ;  /* 0x000000050b307223 */ /* 0x000fe40000000030 */
[----:B------:R-:W-:Y:S01]  /*7ec0*/  STG.E desc[UR6][R2.64+0x4], R39 ;  /* 0x0000042702007986 */ /* 0x000fe2000c101906 */
[----:B0-----:R-:W-:-:S03]  /*7ed0*/  FFMA R37, R25, R10, R14 ;  /* 0x0000000a19257223 */ /* 0x001fc6000000000e */
[----:B------:R-:W2:Y:S01]  /*7ee0*/  LDG.E.CONSTANT R9, desc[UR6][R6.64+0x38] ;  /* 0x0000380606097981 */ /* 0x000ea2000c1e9900 */
[-C--:B-1----:R-:W-:Y:S01]  /*7ef0*/  FFMA R41, R25, R10.reuse, R16 ;  /* 0x0000000a19297223 */ /* 0x082fe20000000010 */
[----:B------:R-:W-:Y:S01]  /*7f00*/  FADD R25, R15, -R15 ;  /* 0x8000000f0f197221 */ /* 0x000fe20000000000 */
[-C--:B------:R-:W-:Y:S01]  /*7f10*/  FFMA R45, R11, R10.reuse, R48 ;  /* 0x0000000a0b2d7223 */ /* 0x080fe20000000030 */
[-C--:B------:R-:W-:Y:S01]  /*7f20*/  FFMA R50, R27, R5.reuse, R50 ;  /* 0x000000051b327223 */ /* 0x080fe20000000032 */
[----:B------:R0:W-:Y:S01]  /*7f30*/  STG.E desc[UR6][R2.64+0x10], R37 ;  /* 0x0000102502007986 */ /* 0x0001e2000c101906 */
[CC--:B------:R-:W-:Y:S01]  /*7f40*/  FFMA R22, R25.reuse, R5.reuse, R22 ;  /* 0x0000000519167223 */ /* 0x0c0fe20000000016 */
[-C--:B------:R-:W-:Y:S01]  /*7f50*/  FFMA R28, R25, R5.reuse, R28 ;  /* 0x00000005191c7223 */ /* 0x080fe2000000001c */
[-C--:B------:R-:W-:Y:S01]  /*7f60*/  FFMA R11, R13, R5.reuse, R30 ;  /* 0x000000050d0b7223 */ /* 0x080fe2000000001e */
[----:B------:R1:W-:Y:S01]  /*7f70*/  STG.E desc[UR6][R2.64+0x90], R41 ;  /* 0x0000902902007986 */ /* 0x0003e2000c101906 */
[-C--:B------:R-:W-:Y:S01]  /*7f80*/  FFMA R47, R27, R10.reuse, R50 ;  /* 0x0000000a1b2f7223 */ /* 0x080fe20000000032 */
[CC--:B------:R-:W-:Y:S01]  /*7f90*/  FFMA R18, R13.reuse, R5.reuse, R18 ;  /* 0x000000050d127223 */ /* 0x0c0fe20000000012 */
[-C--:B------:R-:W-:Y:S01]  /*7fa0*/  FFMA R27, R13, R10.reuse, R11 ;  /* 0x0000000a0d1b7223 */ /* 0x080fe2000000000b */
[----:B------:R-:W-:Y:S01]  /*7fb0*/  FADD R17, R17, -R17 ;  /* 0x8000001111117221 */ /* 0x000fe20000000000 */
[CC--:B0-----:R-:W-:Y:S01]  /*7fc0*/  FFMA R37, R25.reuse, R10.reuse, R22 ;  /* 0x0000000a19257223 */ /* 0x0c1fe20000000016 */
[----:B------:R0:W-:Y:S01]  /*7fd0*/  STG.E desc[UR6][R2.64+0x80], R43 ;  /* 0x0000802b02007986 */ /* 0x0001e2000c101906 */
[-C--:B-1----:R-:W-:Y:S01]  /*7fe0*/  FFMA R41, R25, R10.reuse, R28 ;  /* 0x0000000a19297223 */ /* 0x082fe2000000001c */
[----:B------:R-:W-:Y:S01]  /*7ff0*/  FADD R25, R19, -R19 ;  /* 0x8000001313197221 */ /* 0x000fe20000000000 */
[----:B------:R-:W-:Y:S01]  /*8000*/  FFMA R39, R13, R10, R18 ;  /* 0x0000000a0d277223 */ /* 0x000fe20000000012 */
[----:B------:R-:W3:Y:S02]  /*8010*/  LDG.E.CONSTANT R11, desc[UR6][R6.64+0x3c] ;  /* 0x00003c06060b7981 */ /* 0x000ee4000c1e9900 */
[CC--:B------:R-:W-:Y:S01]  /*8020*/  FFMA R32, R25.reuse, R5.reuse, R26 ;  /* 0x0000000519207223 */ /* 0x0c0fe2000000001a */
[-C--:B------:R-:W-:Y:S01]  /*8030*/  FFMA R34, R25, R5.reuse, R34 ;  /* 0x0000000519227223 */ /* 0x080fe20000000022 */
[CC--:B------:R-:W-:Y:S01]  /*8040*/  FFMA R15, R17.reuse, R5.reuse, R24 ;  /* 0x00000005110f7223 */ /* 0x0c0fe20000000018 */
[----:B------:R1:W-:Y:S01]  /*8050*/  STG.E desc[UR6][R2.64+0x18], R37 ;  /* 0x0000182502007986 */ /* 0x0003e2000c101906 */
[----:B------:R-:W-:-:S03]  /*8060*/  FFMA R20, R17, R5, R20 ;  /* 0x0000000511147223 */ /* 0x000fc60000000014 */
[----:B------:R-:W4:Y:S01]  /*8070*/  LDG.E R12, desc[UR6][R2.64+0x38] ;  /* 0x00003806020c7981 */ /* 0x000f22000c1e1900 */
[-C--:B0-----:R-:W-:Y:S01]  /*8080*/  FFMA R43, R25, R10.reuse, R34 ;  /* 0x0000000a192b7223 */ /* 0x081fe20000000022 */
[----:B------:R-:W-:Y:S02]  /*8090*/  FADD R21, R21, -R21 ;  /* 0x8000001515157221 */ /* 0x000fe40000000000 */
[----:B------:R0:W-:Y:S04]  /*80a0*/  STG.E desc[UR6][R2.64+0xc], R27 ;  /* 0x00000c1b02007986 */ /* 0x0001e8000c101906 */
[----:B------:R-:W5:Y:S01]  /*80b0*/  LDG.E R14, desc[UR6][R2.64+0xb8] ;  /* 0x0000b806020e7981 */ /* 0x000f62000c1e1900 */
[----:B-1----:R-:W-:Y:S01]  /*80c0*/  FFMA R37, R25, R10, R32 ;  /* 0x0000000a19257223 */ /* 0x002fe20000000020 */
[----:B------:R-:W-:-:S02]  /*80d0*/  FADD R25, R23, -R23 ;  /* 0x8000001717197221 */ /* 0x000fc40000000000 */
[----:B------:R1:W-:Y:S01]  /*80e0*/  STG.E desc[UR6][R2.64+0x8c], R39 ;  /* 0x00008c2702007986 */ /* 0x0003e2000c101906 */
[----:B------:R-:W-:-:S03]  /*80f0*/  FFMA R38, R21, R5, R38 ;  /* 0x0000000515267223 */ /* 0x000fc60000000026 */
[----:B------:R-:W5:Y:S01]  /*8100*/  LDG.E R16, desc[UR6][R2.64+0x3c] ;  /* 0x00003c0602107981 */ /* 0x000f62000c1e1900 */
[-C--:B0-----:R-:W-:Y:S01]  /*8110*/  FFMA R27, R17, R10.reuse, R15 ;  /* 0x0000000a111b7223 */ /* 0x081fe2000000000f */
[----:B------:R-:W-:Y:S02]  /*8120*/  FFMA R36, R21, R5, R36 ;  /* 0x0000000515247223 */ /* 0x000fe40000000024 */
[----:B------:R-:W5:Y:S01]  /*8130*/  LDG.E.CONSTANT R15, desc[UR6][R6.64+0x44] ;  /* 0x00004406060f7981 */ /* 0x000f62000c1e9900 */
[----:B-1----:R-:W-:-:S03]  /*8140*/  FFMA R39, R17, R10, R20 ;  /* 0x0000000a11277223 */ /* 0x002fc60000000014 */
[----:B------:R0:W-:Y:S04]  /*8150*/  STG.E desc[UR6][R2.64+0x98], R41 ;  /* 0x0000982902007986 */ /* 0x0001e8000c101906 */
[----:B------:R1:W-:Y:S04]  /*8160*/  STG.E desc[UR6][R2.64+0x84], R45 ;  /* 0x0000842d02007986 */ /* 0x0003e8000c101906 */
[----:B------:R1:W-:Y:S01]  /*8170*/  STG.E desc[UR6][R2.64+0x14], R27 ;  /* 0x0000141b02007986 */ /* 0x0003e2000c101906 */
[----:B0-----:R-:W-:-:S03]  /*8180*/  FFMA R41, R25, R5, R42 ;  /* 0x0000000519297223 */ /* 0x001fc6000000002a */
[----:B------:R0:W-:Y:S01]  /*8190*/  STG.E desc[UR6][R2.64+0x88], R47 ;  /* 0x0000882f02007986 */ /* 0x0001e2000c101906 */
[----:B-1----:R-:W-:-:S03]  /*81a0*/  FADD R45, R29, -R29 ;  /* 0x8000001d1d2d7221 */ /* 0x002fc60000000000 */
[----:B------:R-:W5:Y:S01]  /*81b0*/  LDG.E.CONSTANT R13, desc[UR6][R6.64+0x40] ;  /* 0x00004006060d7981 */ /* 0x000f62000c1e9900 */
[C---:B------:R-:W-:Y:S01]  /*81c0*/  FFMA R41, R25.reuse, R10, R41 ;  /* 0x0000000a19297223 */ /* 0x040fe20000000029 */
[----:B------:R-:W-:Y:S02]  /*81d0*/  FFMA R27, R25, R5, R40 ;  /* 0x00000005191b7223 */ /* 0x000fe40000000028 */
[----:B------:R1:W-:Y:S01]  /*81e0*/  STG.E desc[UR6][R2.64+0x94], R39 ;  /* 0x0000942702007986 */ /* 0x0003e2000c101906 */
[----:B------:R-:W-:-:S03]  /*81f0*/  FADD R35, R35, -R35 ;  /* 0x8000002323237221 */ /* 0x000fc60000000000 */
[----:B------:R-:W5:Y:S01]  /*8200*/  LDG.E R24, desc[UR6][R2.64+0x44] ;  /* 0x0000440602187981 */ /* 0x000f62000c1e1900 */
[-C--:B0-----:R-:W-:Y:S01]  /*8210*/  FFMA R47, R21, R10.reuse, R36 ;  /* 0x0000000a152f7223 */ /* 0x081fe20000000024 */
[----:B------:R-:W-:Y:S02]  /*8220*/  FFMA R52, R45, R5, R46 ;  /* 0x000000052d347223 */ /* 0x000fe4000000002e */
[----:B------:R-:W5:Y:S01]  /*8230*/  LDG.E R18, desc[UR6][R2.64+0xbc] ;  /* 0x0000bc0602127981 */ /* 0x000f62000c1e1900 */
[----:B-1----:R-:W-:-:S03]  /*8240*/  FFMA R39, R21, R10, R38 ;  /* 0x0000000a15277223 */ /* 0x002fc60000000026 */
[----:B------:R0:W-:Y:S04]  /*8250*/  STG.E desc[UR6][R2.64+0x1c], R37 ;  /* 0x00001c2502007986 */ /* 0x0001e8000c101906 */
[----:B------:R-:W5:Y:S01]  /*8260*/  LDG.E.CONSTANT R21, desc[UR6][R6.64+0x50] ;  /* 0x0000500606157981 */ /* 0x000f62000c1e9900 */
[----:B------:R-:W-:-:S03]  /*8270*/  FFMA R33, R35, R5, R33 ;  /* 0x0000000523217223 */ /* 0x000fc60000000021 */
[----:B------:R-:W5:Y:S01]  /*8280*/  LDG.E R20, desc[UR6][R2.64+0x40] ;  /* 0x0000400602147981 */ /* 0x000f62000c1e1900 */
[----:B0-----:R-:W-:-:S03]  /*8290*/  FFMA R37, R25, R10, R27 ;  /* 0x0000000a19257223 */ /* 0x001fc6000000001b */
[----:B------:R-:W5:Y:S04]  /*82a0*/  LDG.E.CONSTANT R17, desc[UR6][R6.64+0x48] ;  /* 0x0000480606117981 */ /* 0x000f68000c1e9900 */
[----:B------:R-:W5:Y:S04]  /*82b0*/  LDG.E R36, desc[UR6][R2.64+0x50] ;  /* 0x0000500602247981 */ /* 0x000f68000c1e1900 */
[----:B------:R0:W-:Y:S01]  /*82c0*/  STG.E desc[UR6][R2.64+0xa4], R41 ;  /* 0x0000a42902007986 */ /* 0x0001e2000c101906 */
[----:B------:R-:W-:-:S03]  /*82d0*/  FFMA R60, R35, R5, R60 ;  /* 0x00000005233c7223 */ /* 0x000fc6000000003c */
[----:B------:R-:W5:Y:S01]  /*82e0*/  LDG.E.CONSTANT R25, desc[UR6][R6.64+0x58] ;  /* 0x0000580606197981 */ /* 0x000f62000c1e9900 */
[----:B------:R-:W-:-:S03]  /*82f0*/  FFMA R55, R35, R10, R33 ;  /* 0x0000000a23377223 */ /* 0x000fc60000000021 */
[----:B------:R1:W-:Y:S01]  /*8300*/  STG.E desc[UR6][R2.64+0x24], R37 ;  /* 0x0000242502007986 */ /* 0x0003e2000c101906 */
[----:B0-----:R-:W-:-:S03]  /*8310*/  FFMA R41, R45, R10, R52 ;  /* 0x0000000a2d297223 */ /* 0x001fc60000000034 */
[----:B------:R-:W5:Y:S04]  /*8320*/  LDG.E R28, desc[UR6][R2.64+0x48] ;  /* 0x00004806021c7981 */ /* 0x000f68000c1e1900 */
[----:B------:R-:W5:Y:S01]  /*8330*/  LDG.E.CONSTANT R23, desc[UR6][R6.64+0x54] ;  /* 0x0000540606177981 */ /* 0x000f62000c1e9900 */
[----:B-1----:R-:W-:-:S03]  /*8340*/  FADD R37, R31, -R31 ;  /* 0x8000001f1f257221 */ /* 0x002fc60000000000 */
[----:B------:R-:W5:Y:S01]  /*8350*/  LDG.E R44, desc[UR6][R2.64+0x58] ;  /* 0x00005806022c7981 */ /* 0x000f62000c1e1900 */
[----:B------:R-:W-:-:S03]  /*8360*/  FFMA R51, R35, R10, R60 ;  /* 0x0000000a23337223 */ /* 0x000fc6000000003c */
[----:B------:R0:W-:Y:S04]  /*8370*/  STG.E desc[UR6][R2.64+0x20], R39 ;  /* 0x0000202702007986 */ /* 0x0001e8000c101906 */
[----:B------:R1:W-:Y:S04]  /*8380*/  STG.E desc[UR6][R2.64+0x28], R41 ;  /* 0x0000282902007986 */ /* 0x0003e8000c101906 */
[----:B------:R-:W5:Y:S01]  /*8390*/  LDG.E.CONSTANT R33, desc[UR6][R6.64+0x64] ;  /* 0x0000640606217981 */ /* 0x000f62000c1e9900 */
[----:B0-----:R-:W-:-:S03]  /*83a0*/  FFMA R39, R37, R5, R54 ;  /* 0x0000000525277223 */ /* 0x001fc60000000036 */
[----:B------:R-:W5:Y:S01]  /*83b0*/  LDG.E R40, desc[UR6][R2.64+0x54] ;  /* 0x0000540602287981 */ /* 0x000f62000c1e1900 */
[----:B-1----:R-:W-:-:S03]  /*83c0*/  FFMA R41, R37, R5, R56 ;  /* 0x0000000525297223 */ /* 0x002fc60000000038 */
[----:B------:R-:W5:Y:S01]  /*83d0*/  LDG.E R60, desc[UR6][R2.64+0x64] ;  /* 0x00006406023c7981 */ /* 0x000f62000c1e1900 */
[CC--:B------:R-:W-:Y:S01]  /*83e0*/  FFMA R53, R37.reuse, R10.reuse, R39 ;  /* 0x0000000a25357223 */ /* 0x0c0fe20000000027 */
[----:B------:R-:W-:Y:S01]  /*83f0*/  FADD R49, R8, -R8 ;  /* 0x8000000808317221 */ /* 0x000fe20000000000 */
[----:B------:R-:W-:Y:S01]  /*8400*/  FFMA R57, R37, R10, R41 ;  /* 0x0000000a25397223 */ /* 0x000fe20000000029 */
[----:B------:R-:W5:Y:S01]  /*8410*/  LDG.E.CONSTANT R27, desc[UR6][R6.64+0x5c] ;  /* 0x00005c06061b7981 */ /* 0x000f62000c1e9900 */
[----:B------:R-:W-:-:S03]  /*8420*/  FFMA R58, R45, R5, R58 ;  /* 0x000000052d3a7223 */ /* 0x000fc6000000003a */
[----:B------:R-:W5:Y:S04]  /*8430*/  LDG.E R22, desc[UR6][R2.64+0xc0] ;  /* 0x0000c00602167981 */ /* 0x000f68000c1e1900 */
[----:B------:R-:W5:Y:S04]  /*8440*/  LDG.E.CONSTANT R37, desc[UR6][R6.64+0x70] ;  /* 0x0000700606257981 */ /* 0x000f68000c1e9900 */
[----:B------:R-:W5:Y:S04]  /*8450*/  LDG.E.CONSTANT R19, desc[UR6][R6.64+0x4c] ;  /* 0x00004c0606137981 */ /* 0x000f68000c1e9900 */
[----:B------:R0:W-:Y:S04]  /*8460*/  STG.E desc[UR6][R2.64+0xa0], R47 ;  /* 0x0000a02f02007986 */ /* 0x0001e8000c101906 */
[----:B------:R1:W-:Y:S04]  /*8470*/  STG.E desc[UR6][R2.64+0x2c], R51 ;  /* 0x00002c3302007986 */ /* 0x0003e8000c101906 */
[----:B------:R-:W5:Y:S01]  /*8480*/  LDG.E R48, desc[UR6][R2.64+0x5c] ;  /* 0x00005c0602307981 */ /* 0x000f62000c1e1900 */
[----:B0-----:R-:W-:-:S03]  /*8490*/  FFMA R47, R49, R5, R0 ;  /* 0x00000005312f7223 */ /* 0x001fc60000000000 */
[----:B------:R-:W5:Y:S01]  /*84a0*/  LDG.E R32, desc[UR6][R2.64+0x4c] ;  /* 0x00004c0602207981 */ /* 0x000f62000c1e1900 */
[----:B-1----:R-:W-:-:S03]  /*84b0*/  FFMA R51, R49, R5, R4 ;  /* 0x0000000531337223 */ /* 0x002fc60000000004 */
[----:B------:R-:W5:Y:S01]  /*84c0*/  LDG.E R0, desc[UR6][R2.64+0x70] ;  /* 0x0000700602007981 */ /* 0x000f62000c1e1900 */
[-C--:B------:R-:W-:Y:S01]  /*84d0*/  FFMA R45, R45, R10.reuse, R58 ;  /* 0x0000000a2d2d7223 */ /* 0x080fe2000000003a */
[CC--:B------:R-:W-:Y:S02]  /*84e0*/  FFMA R51, R49.reuse, R10.reuse, R51 ;  /* 0x0000000a31337223 */ /* 0x0c0fe40000000033 */
[----:B------:R0:W-:Y:S04]  /*84f0*/  STG.E desc[UR6][R2.64+0x9c], R43 ;  /* 0x00009c2b02007986 */ /* 0x0001e8000c101906 */
[----:B------:R-:W5:Y:S04]  /*8500*/  LDG.E.CONSTANT R29, desc[UR6][R6.64+0x60] ;  /* 0x00006006061d7981 */ /* 0x000f68000c1e9900 */
[----:B------:R-:W5:Y:S01]  /*8510*/  LDG.E.CONSTANT R35, desc[UR6][R6.64+0x68] ;  /* 0x0000680606237981 */ /* 0x000f62000c1e9900 */
[----:B------:R-:W-:-:S03]  /*8520*/  FFMA R61, R49, R10, R47 ;  /* 0x0000000a313d7223 */ /* 0x000fc6000000002f */
[----:B------:R-:W5:Y:S04]  /*8530*/  LDG.E.CONSTANT R39, desc[UR6][R6.64+0x6c] ;  /* 0x00006c0606277981 */ /* 0x000f68000c1e9900 */
[----:B0-----:R-:W5:Y:S04]  /*8540*/  LDG.E.CONSTANT R43, desc[UR6][R6.64+0x74] ;  /* 0x00007406062b7981 */ /* 0x001f68000c1e9900 */
[----:B------:R0:W5:Y:S04]  /*8550*/  LDG.E.CONSTANT R4, desc[UR6][R6.64+0x78] ;  /* 0x0000780606047981 */ /* 0x000168000c1e9900 */
[----:B------:R-:W5:Y:S04]  /*8560*/  LDG.E R52, desc[UR6][R2.64+0x60] ;  /* 0x0000600602347981 */ /* 0x000f68000c1e1900 */
[----:B------:R-:W5:Y:S04]  /*8570*/  LDG.E R54, desc[UR6][R2.64+0x68] ;  /* 0x0000680602367981 */ /* 0x000f68000c1e1900 */
[----:B------:R1:W-:Y:S04]  /*8580*/  STG.E desc[UR6][R2.64+0xa8], R45 ;  /* 0x0000a82d02007986 */ /* 0x0003e8000c101906 */
[----:B------:R-:W-:Y:S04]  /*8590*/  STG.E desc[UR6][R2.64+0xac], R55 ;  /* 0x0000ac3702007986 */ /* 0x000fe8000c101906 */
[----:B------:R-:W-:Y:S04]  /*85a0*/  STG.E desc[UR6][R2.64+0x30], R53 ;  /* 0x0000303502007986 */ /* 0x000fe8000c101906 */
[----:B------:R-:W-:Y:S04]  /*85b0*/  STG.E desc[UR6][R2.64+0xb0], R57 ;  /* 0x0000b03902007986 */ /* 0x000fe8000c101906 */
[----:B------:R0:W-:Y:S04]  /*85c0*/  STG.E desc[UR6][R2.64+0xb4], R51 ;  /* 0x0000b43302007986 */ /* 0x0001e8000c101906 */
        /* <DEDUP_REMOVED lines=12> */
[----:B-1----:R-:W5:Y:S04]  /*8690*/  LDG.E R45, desc[UR6][R2.64+0xf0] ;  /* 0x0000f006022d7981 */ /* 0x002f68000c1e1900 */
[----:B------:R-:W5:Y:S04]  /*86a0*/  LDG.E R47, desc[UR6][R2.64+0x74] ;  /* 0x00007406022f7981 */ /* 0x000f68000c1e1900 */
[----:B------:R-:W5:Y:S04]  /*86b0*/  LDG.E R49, desc[UR6][R2.64+0xf4] ;  /* 0x0000f40602317981 */ /* 0x000f68000c1e1900 */
[----:B0-----:R-:W5:Y:S04]  /*86c0*/  LDG.E R51, desc[UR6][R2.64+0x78] ;  /* 0x0000780602337981 */ /* 0x001f68000c1e1900 */
[----:B------:R-:W5:Y:S04]  /*86d0*/  LDG.E R53, desc[UR6][R2.64+0xf8] ;  /* 0x0000f80602357981 */ /* 0x000f68000c1e1900 */
[----:B------:R-:W5:Y:S04]  /*86e0*/  LDG.E R57, desc[UR6][R2.64+0x7c] ;  /* 0x00007c0602397981 */ /* 0x000f68000c1e1900 */
[----:B------:R-:W5:Y:S01]  /*86f0*/  LDG.E R55, desc[UR6][R2.64+0xfc] ;  /* 0x0000fc0602377981 */ /* 0x000f62000c1e1900 */
[----:B--2---:R-:W-:Y:S01]  /*8700*/  FADD R9, R9, -R9 ;  /* 0x8000000909097221 */ /* 0x004fe20000000000 */
[----:B---3--:R-:W-:-:S02]  /*8710*/  FADD R11, R11, -R11 ;  /* 0x8000000b0b0b7221 */ /* 0x008fc40000000000 */
[----:B------:R4:W-:Y:S02]  /*8720*/  STG.E desc[UR6][R2.64+0x34], R61 ;  /* 0x0000343d02007986 */ /* 0x0009e4000c101906 */
[CC--:B----4-:R-:W-:Y:S01]  /*8730*/  FFMA R61, R9.reuse, R5.reuse, R12 ;  /* 0x00000005093d7223 */ /* 0x0d0fe2000000000c */
[----:B-----5:R-:W-:-:S03]  /*8740*/  FFMA R14, R9, R5, R14 ;  /* 0x00000005090e7223 */ /* 0x020fc6000000000e */
[CC--:B------:R-:W-:Y:S01]  /*8750*/  FFMA R61, R9.reuse, R10.reuse, R61 ;  /* 0x0000000a093d7223 */ /* 0x0c0fe2000000003d */
[----:B------:R-:W-:Y:S01]  /*8760*/  FFMA R14, R9, R10, R14 ;  /* 0x0000000a090e7223 */ /* 0x000fe2000000000e */
[----:B------:R-:W-:Y:S01]  /*8770*/  FFMA R7, R11, R5, R16 ;  /* 0x000000050b077223 */ /* 0x000fe20000000010 */
[----:B------:R-:W-:-:S03]  /*8780*/  FADD R15, R15, -R15 ;  /* 0x8000000f0f0f7221 */ /* 0x000fc60000000000 */
[----:B------:R-:W-:-:S05]  /*8790*/  FFMA R9, R11, R10, R7 ;  /* 0x0000000a0b097223 */ /* 0x000fca0000000007 */
[----:B------:R0:W-:Y:S01]  /*87a0*/  STG.E desc[UR6][R2.64+0x3c], R9 ;  /* 0x00003c0902007986 */ /* 0x0001e2000c101906 */
[----:B------:R-:W-:Y:S01]  /*87b0*/  FADD R13, R13, -R13 ;  /* 0x8000000d0d0d7221 */ /* 0x000fe20000000000 */
[-C--:B------:R-:W-:Y:S01]  /*87c0*/  FFMA R7, R15, R5.reuse, R24 ;  /* 0x000000050f077223 */ /* 0x080fe20000000018 */
[----:B------:R-:W-:-:S03]  /*87d0*/  FFMA R18, R11, R5, R18 ;  /* 0x000000050b127223 */ /* 0x000fc60000000012 */
[-C--:B0-----:R-:W-:Y:S01]  /*87e0*/  FFMA R9, R15, R10.reuse, R7 ;  /* 0x0000000a0f097223 */ /* 0x081fe20000000007 */
[-C--:B------:R-:W-:Y:S01]  /*87f0*/  FFMA R18, R11, R10.reuse, R18 ;  /* 0x0000000a0b127223 */ /* 0x080fe20000000012 */
[----:B------:R-:W-:Y:S01]  /*8800*/  FADD R21, R21, -R21 ;  /* 0x8000001515157221 */ /* 0x000fe20000000000 */
[-C--:B------:R-:W-:Y:S02]  /*8810*/  FFMA R20, R13, R5.reuse, R20 ;  /* 0x000000050d147223 */ /* 0x080fe40000000014 */
[----:B------:R0:W-:Y:S01]  /*8820*/  STG.E desc[UR6][R2.64+0x44], R9 ;  /* 0x0000440902007986 */ /* 0x0001e2000c101906 */
[----:B------:R-:W-:Y:S01]  /*8830*/  FADD R17, R17, -R17 ;  /* 0x8000001111117221 */ /* 0x000fe20000000000 */
[----:B------:R-:W-:Y:S01]  /*8840*/  FFMA R11, R13, R10, R20 ;  /* 0x0000000a0d0b7223 */ /* 0x000fe20000000014 */
[----:B------:R-:W-:-:S04]  /*8850*/  FFMA R7, R21, R5, R36 ;  /* 0x0000000515077223 */ /* 0x000fc80000000024 */
[----:B0-----:R-:W-:Y:S01]  /*8860*/  FFMA R9, R21, R10, R7 ;  /* 0x0000000a15097223 */ /* 0x001fe20000000007 */
[----:B------:R-:W-:Y:S01]  /*8870*/  FADD R25, R25, -R25 ;  /* 0x8000001919197221 */ /* 0x000fe20000000000 */
[----:B------:R0:W-:Y:S01]  /*8880*/  STG.E desc[UR6][R2.64+0x40], R11 ;  /* 0x0000400b02007986 */ /* 0x0001e2000c101906 */
[----:B------:R-:W-:-:S03]  /*8890*/  FFMA R28, R17, R5, R28 ;  /* 0x00000005111c7223 */ /* 0x000fc6000000001c */
[----:B------:R1:W-:Y:S01]  /*88a0*/  STG.E desc[UR6][R2.64+0x50], R9 ;  /* 0x0000500902007986 */ /* 0x0003e2000c101906 */
[----:B------:R-:W-:Y:S01]  /*88b0*/  FADD R23, R23, -R23 ;  /* 0x8000001717177221 */ /* 0x000fe20000000000 */
[----:B0-----:R-:W-:Y:S01]  /*88c0*/  FFMA R11, R17, R10, R28 ;  /* 0x0000000a110b7223 */ /* 0x001fe2000000001c */
[----:B------:R-:W-:-:S04]  /*88d0*/  FFMA R7, R25, R5, R44 ;  /* 0x0000000519077223 */ /* 0x000fc8000000002c */
[----:B------:R0:W-:Y:S01]  /*88e0*/  STG.E desc[UR6][R2.64+0x48], R11 ;  /* 0x0000480b02007986 */ /* 0x0001e2000c101906 */
[----:B-1----:R-:W-:Y:S01]  /*88f0*/  FFMA R9, R25, R10, R7 ;  /* 0x0000000a19097223 */ /* 0x002fe20000000007 */
[----:B------:R-:W-:Y:S01]  /*8900*/  FADD R33, R33, -R33 ;  /* 0x8000002121217221 */ /* 0x000fe20000000000 */
[----:B------:R-:W-:-:S03]  /*8910*/  FFMA R40, R23, R5, R40 ;  /* 0x0000000517287223 */ /* 0x000fc60000000028 */
[-C--:B------:R-:W-:Y:S01]  /*8920*/  FFMA R7, R33, R5.reuse, R60 ;  /* 0x0000000521077223 */ /* 0x080fe2000000003c */
[-C--:B0-----:R-:W-:Y:S01]  /*8930*/  FFMA R11, R23, R10.reuse, R40 ;  /* 0x0000000a170b7223 */ /* 0x081fe20000000028 */
[----:B------:R-:W-:Y:S02]  /*8940*/  FADD R27, R27, -R27 ;  /* 0x8000001b1b1b7221 */ /* 0x000fe40000000000 */
[----:B------:R-:W-:Y:S01]  /*8950*/  FFMA R7, R33, R10, R7 ;  /* 0x0000000a21077223 */ /* 0x000fe20000000007 */
[----:B------:R-:W-:Y:S01]  /*8960*/  FFMA R22, R13, R5, R22 ;  /* 0x000000050d167223 */ /* 0x000fe20000000016 */
[----:B------:R-:W-:-:S03]  /*8970*/  FADD R37, R37, -R37 ;  /* 0x8000002525257221 */ /* 0x000fc60000000000 */
[----:B------:R-:W-:Y:S01]  /*8980*/  FFMA R13, R13, R10, R22 ;  /* 0x0000000a0d0d7223 */ /* 0x000fe20000000016 */
[----:B------:R-:W-:Y:S01]  /*8990*/  FADD R19, R19, -R19 ;  /* 0x8000001313137221 */ /* 0x000fe20000000000 */
[----:B------:R0:W-:Y:S04]  /*89a0*/  STG.E desc[UR6][R2.64+0x54], R11 ;  /* 0x0000540b02007986 */ /* 0x0001e8000c101906 */
[----:B------:R1:W-:Y:S01]  /*89b0*/  STG.E desc[UR6][R2.64+0x64], R7 ;  /* 0x0000640702007986 */ /* 0x0003e2000c101906 */
[----:B------:R-:W-:-:S03]  /*89c0*/  FFMA R48, R27, R5, R48 ;  /* 0x000000051b307223 */ /* 0x000fc60000000030 */
[----:B------:R2:W-:Y:S01]  /*89d0*/  STG.E desc[UR6][R2.64+0xc0], R13 ;  /* 0x0000c00d02007986 */ /* 0x0005e2000c101906 */
[----:B0-----:R-:W-:Y:S01]  /*89e0*/  FFMA R11, R27, R10, R48 ;  /* 0x0000000a1b0b7223 */ /* 0x001fe20000000030 */
[-C--:B------:R-:W-:Y:S01]  /*89f0*/  FFMA R32, R19, R5.reuse, R32 ;  /* 0x0000000513207223 */ /* 0x080fe20000000020 */
[----:B------:R-:W-:-:S04]  /*8a00*/  FFMA R0, R37, R5, R0 ;  /* 0x0000000525007223 */ /* 0x000fc80000000000 */
[-C--:B-1----:R-:W-:Y:S01]  /*8a10*/  FFMA R7, R37, R10.reuse, R0 ;  /* 0x0000000a25077223 */ /* 0x082fe20000000000 */
[----:B------:R-:W-:Y:S01]  /*8a20*/  FADD R0, R59, -R59 ;  /* 0x8000003b3b007221 */ /* 0x000fe20000000000 */
[----:B--2---:R-:W-:Y:S01]  /*8a30*/  FFMA R13, R19, R10, R32 ;  /* 0x0000000a130d7223 */ /* 0x004fe20000000020 */
[----:B------:R-:W-:Y:S01]  /*8a40*/  FADD R29, R29, -R29 ;  /* 0x8000001d1d1d7221 */ /* 0x000fe20000000000 */
[----:B------:R-:W-:Y:S01]  /*8a50*/  FADD R35, R35, -R35 ;  /* 0x8000002323237221 */ /* 0x000fe20000000000 */
[----:B------:R-:W-:Y:S01]  /*8a60*/  STG.E desc[UR6][R2.64+0x5c], R11 ;  /* 0x00005c0b02007986 */ /* 0x000fe2000c101906 */
[----:B------:R-:W-:Y:S01]  /*8a70*/  FADD R6, R39, -R39 ;  /* 0x8000002727067221 */ /* 0x000fe20000000000 */
[----:B------:R-:W-:Y:S01]  /*8a80*/  FADD R12, R43, -R43 ;  /* 0x8000002b2b0c7221 */ /* 0x000fe20000000000 */
[----:B------:R-:W-:Y:S01]  /*8a90*/  FADD R4, R4, -R4 ;  /* 0x8000000404047221 */ /* 0x000fe20000000000 */
[----:B------:R0:W-:Y:S01]  /*8aa0*/  STG.E desc[UR6][R2.64+0x4c], R13 ;  /* 0x00004c0d02007986 */ /* 0x0001e2000c101906 */
[----:B------:R-:W-:-:S03]  /*8ab0*/  FFMA R52, R29, R5, R52 ;  /* 0x000000051d347223 */ /* 0x000fc60000000034 */
[----:B------:R1:W-:Y:S01]  /*8ac0*/  STG.E desc[UR6][R2.64+0x58], R9 ;  /* 0x0000580902007986 */ /* 0x0003e2000c101906 */
[----:B------:R-:W-:Y:S01]  /*8ad0*/  FFMA R54, R35, R5, R54 ;  /* 0x0000000523367223 */ /* 0x000fe20000000036 */
[----:B0-----:R-:W-:-:S03]  /*8ae0*/  FFMA R13, R29, R10, R52 ;  /* 0x0000000a1d0d7223 */ /* 0x001fc60000000034 */
[-C--:B-1----:R-:W-:Y:S01]  /*8af0*/  FFMA R9, R35, R10.reuse, R54 ;  /* 0x0000000a23097223 */ /* 0x082fe20000000036 */
[----:B------:R-:W-:Y:S04]  /*8b00*/  STG.E desc[UR6][R2.64+0x38], R61 ;  /* 0x0000383d02007986 */ /* 0x000fe8000c101906 */
[----:B------:R-:W-:Y:S01]  /*8b10*/  STG.E desc[UR6][R2.64+0xb8], R14 ;  /* 0x0000b80e02007986 */ /* 0x000fe2000c101906 */
        /* <DEDUP_REMOVED lines=11> */
[-C--:B------:R-:W-:Y:S01]  /*8bd0*/  FFMA R11, R6, R5.reuse, R8 ;  /* 0x00000005060b7223 */ /* 0x080fe20000000008 */
[-C--:B------:R-:W-:Y:S01]  /*8be0*/  FFMA R45, R37, R5.reuse, R45 ;  /* 0x00000005252d7223 */ /* 0x080fe2000000002d */
[CC--:B------:R-:W-:Y:S01]  /*8bf0*/  FFMA R47, R12.reuse, R5.reuse, R47 ;  /* 0x000000050c2f7223 */ /* 0x0c0fe2000000002f */
[-C--:B------:R-:W-:Y:S01]  /*8c00*/  FFMA R49, R12, R5.reuse, R49 ;  /* 0x000000050c317223 */ /* 0x080fe20000000031 */
[CC--:B------:R-:W-:Y:S01]  /*8c10*/  FFMA R51, R4.reuse, R5.reuse, R51 ;  /* 0x0000000504337223 */ /* 0x0c0fe20000000033 */
        /* <DEDUP_REMOVED lines=46> */
.L_x_317:
        /* <DEDUP_REMOVED lines=13> */
[----:B------:R-:W-:Y:S01]  /*8fd0*/  @P0 FFMA R8, R5, R12, R5 ;  /* 0x0000000c05080223 */ /* 0x000fe20000000005 */
[----:B------:R-:W-:-:S03]  /*8fe0*/  IADD3 R12, PT, PT, R31, 0x1, RZ ;  /* 0x000000011f0c7810 */ /* 0x000fc60007ffe0ff */
        /* <DEDUP_REMOVED lines=34> */
[----:B------:R-:W5:Y:S02]  /*9210*/  LDG.E R39, desc[UR6][R2.64+0xc] ;  /* 0x00000c0602277981 */ /* 0x000f64000c1e1900 */
[--C-:B------:R-:W-:Y:S02]  /*9220*/  IMAD.WIDE.U32 R24, R25, 0x4, R6.reuse ;  /* 0x0000000419187825 */ /* 0x100fe400078e0006 */
[----:B------:R-:W5:Y:S02]  /*9230*/  LDG.E R23, desc[UR6][R2.64+0x10] ;  /* 0x0000100602177981 */ /* 0x000f64000c1e1900 */
[----:B------:R-:W-:Y:S02]  /*9240*/  IMAD.WIDE.U32 R4, R5, 0x4, R6 ;  /* 0x0000000405047825 */ /* 0x000fe400078e0006 */
[----:B------:R-:W2:Y:S04]  /*9250*/  LDG.E.CONSTANT R14, desc[UR6][R24.64] ;  /* 0x00000006180e7981 */ /* 0x000ea8000c1e9900 */
[----:B------:R-:W2:Y:S04]  /*9260*/  LDG.E.CONSTANT R57, desc[UR6][R4.64] ;  /* 0x0000000604397981 */ /* 0x000ea8000c1e9900 */
[----:B------:R-:W3:Y:S04]  /*9270*/  LDG.E.CONSTANT R26, desc[UR6][R24.64+0x4] ;  /* 0x00000406181a7981 */ /* 0x000ee8000c1e9900 */
[----:B------:R-:W3:Y:S04]  /*9280*/  LDG.E.CONSTANT R55, desc[UR6][R4.64+0x4] ;  /* 0x0000040604377981 */ /* 0x000ee8000c1e9900 */
        /* <DEDUP_REMOVED lines=15> */
[----:B------:R-:W5:Y:S04]  /*9380*/  LDG.E.CONSTANT R20, desc[UR6][R24.64+0x24] ;  /* 0x0000240618147981 */ /* 0x000f68000c1e9900 */
[----:B------:R-:W5:Y:S01]  /*9390*/  LDG.E.CONSTANT R49, desc[UR6][R4.64+0x24] ;  /* 0x0000240604317981 */ /* 0x000f62000c1e9900 */
[----:B------:R-:W-:-:S03]  /*93a0*/  FMUL R9, R11, R16 ;  /* 0x000000100b097220 */ /* 0x000fc60000400000 */
[----:B------:R-:W5:Y:S04]  /*93b0*/  LDG.E R38, desc[UR6][R2.64+0x24] ;  /* 0x0000240602267981 */ /* 0x000f68000c1e1900 */
[----:B------:R-:W5:Y:S04]  /*93c0*/  LDG.E.CONSTANT R35, desc[UR6][R24.64+0x20] ;  /* 0x0000200618237981 */ /* 0x000f68000c1e9900 */
[----:B------:R-:W5:Y:S04]  /*93d0*/  LDG.E.CONSTANT R37, desc[UR6][R4.64+0x20] ;  /* 0x0000200604257981 */ /* 0x000f68000c1e9900 */
[----:B------:R-:W5:Y:S04]  /*93e0*/  LDG.E.CONSTANT R28, desc[UR6][R24.64+0x28] ;  /* 0x00002806181c7981 */ /* 0x000f68000c1e9900 */
[----:B------:R-:W5:Y:S01]  /*93f0*/  LDG.E.CONSTANT R51, desc[UR6][R4.64+0x28] ;  /* 0x0000280604337981 */ /* 0x000f62000c1e9900 */
[----:B------:R-:W-:-:S03]  /*9400*/  FMUL R11, R11, R10 ;  /* 0x0000000a0b0b7220 */ /* 0x000fc60000400000 */
[----:B------:R-:W5:Y:S04]  /*9410*/  LDG.E R18, desc[UR6][R2.64+0x20] ;  /* 0x0000200602127981 */ /* 0x000f68000c1e1900 */
[----:B------:R-:W5:Y:S04]  /*9420*/  LDG.E R42, desc[UR6][R2.64+0x28] ;  /* 0x00002806022a7981 */ /* 0x000f68000c1e1900 */
[----:B------:R-:W5:Y:S04]  /*9430*/  LDG.E.CONSTANT R46, desc[UR6][R24.64+0x30] ;  /* 0x00003006182e7981 */ /* 0x000f68000c1e9900 */
[----:B------:R-:W5:Y:S04]  /*9440*/  LDG.E.CONSTANT R48, desc[UR6][R4.64+0x30] ;  /* 0x0000300604307981 */ /* 0x000f68000c1e9900 */
[----:B------:R-:W5:Y:S04]  /*9450*/  LDG.E.CONSTANT R12, desc[UR6][R24.64+0x34] ;  /* 0x00003406180c7981 */ /* 0x000f68000c1e9900 */
[----:B------:R-:W5:Y:S04]  /*9460*/  LDG.E.CONSTANT R47, desc[UR6][R4.64+0x34] ;  /* 0x00003406042f7981 */ /* 0x000f68000c1e9900 */
[----:B------:R-:W5:Y:S04]  /*9470*/  LDG.E R52, desc[UR6][R2.64+0x30] ;  /* 0x0000300602347981 */ /* 0x000f68000c1e1900 */
[----:B------:R-:W5:Y:S04]  /*9480*/  LDG.E.CONSTANT R30, desc[UR6][R24.64+0x2c] ;  /* 0x00002c06181e7981 */ /* 0x000f68000c1e9900 */
[----:B------:R-:W5:Y:S04]  /*9490*/  LDG.E.CONSTANT R34, desc[UR6][R4.64+0x2c] ;  /* 0x00002c0604227981 */ /* 0x000f68000c1e9900 */
[----:B------:R-:W5:Y:S04]  /*94a0*/  LDG.E.CONSTANT R16, desc[UR6][R4.64+0x38] ;  /* 0x0000380604107981 */ /* 0x000f68000c1e9900 */
[----:B------:R-:W5:Y:S04]  /*94b0*/  LDG.E.CONSTANT R61, desc[UR6][R4.64+0x3c] ;  /* 0x00003c06043d7981 */ /* 0x000f68000c1e9900 */
[----:B------:R-:W5:Y:S04]  /*94c0*/  LDG.E R44, desc[UR6][R2.64+0x2c] ;  /* 0x00002c06022c7981 */ /* 0x000f68000c1e1900 */
[----:B------:R-:W5:Y:S04]  /*94d0*/  LDG.E R10, desc[UR6][R2.64+0x3c] ;  /* 0x00003c06020a7981 */ /* 0x000f68000c1e1900 */
[----:B------:R-:W5:Y:S01]  /*94e0*/  LDG.E.CONSTANT R59, desc[UR6][R24.64+0x40] ;  /* 0x00004006183b7981 */ /* 0x000f62000c1e9900 */
[----:B--2---:R-:W-:-:S03]  /*94f0*/  FADD R57, R14, -R57 ;  /* 0x800000390e397221 */ /* 0x004fc60000000000 */
[----:B------:R-:W2:Y:S01]  /*9500*/  LDG.E.CONSTANT R14, desc[UR6][R24.64+0x38] ;  /* 0x00003806180e7981 */ /* 0x000ea2000c1e9900 */
[----:B------:R-:W-:Y:S01]  /*9510*/  FFMA R22, R57, R9, R22 ;  /* 0x0000000939167223 */ /* 0x000fe20000000016 */
[----:B---3--:R-:W-:-:S03]  /*9520*/  FADD R55, R26, -R55 ;  /* 0x800000371a377221 */ /* 0x008fc60000000000 */
[----:B------:R-:W-:Y:S01]  /*9530*/  FFMA R57, R57, R11, R22 ;  /* 0x0000000b39397223 */ /* 0x000fe20000000016 */
[----:B------:R-:W3:Y:S01]  /*9540*/  LDG.E R26, desc[UR6][R2.64+0x38] ;  /* 0x00003806021a7981 */ /* 0x000ee2000c1e1900 */
[----:B------:R-:W-:-:S03]  /*9550*/  FFMA R32, R55, R9, R32 ;  /* 0x0000000937207223 */ /* 0x000fc60000000020 */
[----:B------:R-:W3:Y:S01]  /*9560*/  LDG.E R22, desc[UR6][R2.64+0x34] ;  /* 0x0000340602167981 */ /* 0x000ee2000c1e1900 */
[----:B------:R-:W-:-:S03]  /*9570*/  FFMA R55, R55, R11, R32 ;  /* 0x0000000b37377223 */ /* 0x000fc60000000020 */
[----:B------:R-:W3:Y:S01]  /*9580*/  LDG.E.CONSTANT R32, desc[UR6][R24.64+0x3c] ;  /* 0x00003c0618207981 */ /* 0x000ee2000c1e9900 */
[----:B----4-:R-:W-:Y:S01]  /*9590*/  FADD R43, R43, -R45 ;  /* 0x8000002d2b2b7221 */ /* 0x010fe20000000000 */
[----:B-----5:R-:W-:-:S03]  /*95a0*/  FADD R41, R40, -R41 ;  /* 0x8000002928297221 */ /* 0x020fc60000000000 */
[C---:B------:R-:W-:Y:S01]  /*95b0*/  FFMA R8, R43.reuse, R9, R8 ;  /* 0x000000092b087223 */ /* 0x040fe20000000008 */
[----:B------:R-:W4:Y:S03]  /*95c0*/  LDG.E R40, desc[UR6][R2.64+0x40] ;  /* 0x0000400602287981 */ /* 0x000f26000c1e1900 */
[----:B------:R-:W-:Y:S01]  /*95d0*/  FFMA R43, R43, R11, R8 ;  /* 0x0000000b2b2b7223 */ /* 0x000fe20000000008 */
[----:B------:R0:W-:Y:S04]  /*95e0*/  STG.E desc[UR6][R2.64], R57 ;  /* 0x0000003902007986 */ /* 0x0001e8000c101906 */
[----:B------:R-:W5:Y:S04]  /*95f0*/  LDG.E.CONSTANT R8, desc[UR6][R4.64+0x40] ;  /* 0x0000400604087981 */ /* 0x000f68000c1e9900 */
[----:B------:R1:W-:Y:S04]  /*9600*/  STG.E desc[UR6][R2.64+0x4], R55 ;  /* 0x0000043702007986 */ /* 0x0003e8000c101906 */
[----:B0-----:R-:W4:Y:S01]  /*9610*/  LDG.E.CONSTANT R57, desc[UR6][R4.64+0x44] ;  /* 0x0000440604397981 */ /* 0x001f22000c1e9900 */
[----:B------:R-:W-:Y:S01]  /*9620*/  FADD R54, R15, -R54 ;  /* 0x800000360f367221 */ /* 0x000fe20000000000 */
[----:B------:R-:W-:-:S02]  /*9630*/  FADD R56, R17, -R56 ;  /* 0x8000003811387221 */ /* 0x000fc40000000000 */
[----:B------:R-:W4:Y:S04]  /*9640*/  LDG.E.CONSTANT R45, desc[UR6][R24.64+0x64] ;  /* 0x00006406182d7981 */ /* 0x000f28000c1e9900 */
[----:B-1----:R-:W4:Y:S01]  /*9650*/  LDG.E.CONSTANT R55, desc[UR6][R24.64+0x44] ;  /* 0x0000440618377981 */ /* 0x002f22000c1e9900 */
[----:B------:R-:W-:Y:S01]  /*9660*/  FADD R58, R19, -R58 ;  /* 0x8000003a133a7221 */ /* 0x000fe20000000000 */
[-C--:B------:R-:W-:Y:S01]  /*9670*/  FFMA R39, R41, R9.reuse, R39 ;  /* 0x0000000929277223 */ /* 0x080fe20000000027 */
[----:B------:R-:W-:Y:S01]  /*9680*/  FADD R60, R21, -R60 ;  /* 0x8000003c153c7221 */ /* 0x000fe20000000000 */
[-C--:B------:R-:W-:Y:S01]  /*9690*/  FFMA R23, R54, R9.reuse, R23 ;  /* 0x0000000936177223 */ /* 0x080fe20000000017 */
[-C--:B------:R-:W-:Y:S01]  /*96a0*/  FFMA R29, R56, R9.reuse, R29 ;  /* 0x00000009381d7223 */ /* 0x080fe2000000001d */
[----:B------:R-:W-:Y:S01]  /*96b0*/  STG.E desc[UR6][R2.64+0x8], R43 ;  /* 0x0000082b02007986 */ /* 0x000fe2000c101906 */
[----:B------:R-:W-:Y:S01]  /*96c0*/  FFMA R31, R58, R9, R31 ;  /* 0x000000093a1f7223 */ /* 0x000fe2000000001f */
[----:B------:R-:W-:-:S02]  /*96d0*/  FFMA R41, R41, R11, R39 ;  /* 0x0000000b29297223 */ /* 0x000fc40000000027 */
[----:B------:R-:W4:Y:S01]  /*96e0*/  LDG.E.CONSTANT R19, desc[UR6][R24.64+0x74] ;  /* 0x0000740618137981 */ /* 0x000f22000c1e9900 */
[----:B------:R-:W-:Y:S01]  /*96f0*/  FFMA R33, R60, R9, R33 ;  /* 0x000000093c217223 */ /* 0x000fe20000000021 */
[-C--:B------:R-:W-:Y:S01]  /*9700*/  FFMA R23, R54, R11.reuse, R23 ;  /* 0x0000000b36177223 */ /* 0x080fe20000000017 */
[-C--:B------:R-:W-:Y:S01]  /*9710*/  FFMA R29, R56, R11.reuse, R29 ;  /* 0x0000000b381d7223 */ /* 0x080fe2000000001d */
[-C--:B------:R-:W-:Y:S01]  /*9720*/  FFMA R15, R58, R11.reuse, R31 ;  /* 0x0000000b3a0f7223 */ /* 0x080fe2000000001f */
[----:B------:R-:W-:Y:S01]  /*9730*/  FFMA R17, R60, R11, R33 ;  /* 0x0000000b3c117223 */ /* 0x000fe20000000021 */
[----:B------:R-:W-:Y:S01]  /*9740*/  FADD R49, R20, -R49 ;  /* 0x8000003114317221 */ /* 0x000fe20000000000 */
[----:B------:R0:W-:Y:S03]  /*9750*/  STG.E desc[UR6][R2.64+0xc], R41 ;  /* 0x00000c2902007986 */ /* 0x0001e6000c101906 */
[C---:B------:R-:W-:Y:S01]  /*9760*/  FFMA R38, R49.reuse, R9, R38 ;  /* 0x0000000931267223 */ /* 0x040fe20000000026 */
[----:B------:R-:W-:Y:S03]  /*9770*/  STG.E desc[UR6][R2.64+0x10], R23 ;  /* 0x0000101702007986 */ /* 0x000fe6000c101906 */
[----:B------:R-:W-:Y:S01]  /*9780*/  FFMA R38, R49, R11, R38 ;  /* 0x0000000b31267223 */ /* 0x000fe20000000026 */
[----:B------:R-:W4:Y:S01]  /*9790*/  LDG.E.CONSTANT R39, desc[UR6][R24.64+0x58] ;  /* 0x0000580618277981 */ /* 0x000f22000c1e9900 */
[----:B------:R-:W-:-:S03]  /*97a0*/  FADD R54, R35, -R37 ;  /* 0x8000002523367221 */ /* 0x000fc60000000000 */
[----:B------:R1:W-:Y:S01]  /*97b0*/  STG.E desc[UR6][R2.64+0x14], R29 ;  /* 0x0000141d02007986 */ /* 0x0003e2000c101906 */
[----:B------:R-:W-:-:S03]  /*97c0*/  FADD R51, R28, -R51 ;  /* 0x800000331c337221 */ /* 0x000fc60000000000 */
[----:B------:R1:W-:Y:S01]  /*97d0*/  STG.E desc[UR6][R2.64+0x18], R15 ;  /* 0x0000180f02007986 */ /* 0x0003e2000c101906 */
[----:B------:R-:W-:-:S03]  /*97e0*/  FFMA R18, R54, R9, R18 ;  /* 0x0000000936127223 */ /* 0x000fc60000000012 */
[----:B------:R1:W-:Y:S01]  /*97f0*/  STG.E desc[UR6][R2.64+0x1c], R17 ;  /* 0x00001c1102007986 */ /* 0x0003e2000c101906 */
[----:B------:R-:W-:-:S03]  /*9800*/  FFMA R42, R51, R9, R42 ;  /* 0x00000009332a7223 */ /* 0x000fc6000000002a */
[----:B------:R-:W4:Y:S01]  /*9810*/  LDG.E.CONSTANT R31, desc[UR6][R24.64+0x48] ;  /* 0x00004806181f7981 */ /* 0x000f22000c1e9900 */
[----:B------:R-:W-:-:S03]  /*9820*/  FFMA R18, R54, R11, R18 ;  /* 0x0000000b36127223 */ /* 0x000fc60000000012 */
[----:B------:R-:W4:Y:S01]  /*9830*/  LDG.E.CONSTANT R33, desc[UR6][R24.64+0x4c] ;  /* 0x00004c0618217981 */ /* 0x000f22000c1e9900 */
[----:B------:R-:W-:-:S03]  /*9840*/  FADD R49, R46, -R48 ;  /* 0x800000302e317221 */ /* 0x000fc60000000000 */
[----:B------:R-:W4:Y:S01]  /*9850*/  LDG.E.CONSTANT R35, desc[UR6][R24.64+0x50] ;  /* 0x0000500618237981 */ /* 0x000f22000c1e9900 */
[----:B------:R-:W-:-:S03]  /*9860*/  FFMA R51, R51, R11, R42 ;  /* 0x0000000b33337223 */ /* 0x000fc6000000002a */
[----:B------:R-:W4:Y:S04]  /*9870*/  LDG.E.CONSTANT R37, desc[UR6][R24.64+0x54] ;  /* 0x0000540618257981 */ /* 0x000f28000c1e9900 */
[----:B0-----:R-:W4:Y:S04]  /*9880*/  LDG.E.CONSTANT R41, desc[UR6][R24.64+0x5c] ;  /* 0x00005c0618297981 */ /* 0x001f28000c1e9900 */
[----:B------:R-:W4:Y:S01]  /*9890*/  LDG.E.CONSTANT R43, desc[UR6][R24.64+0x60] ;  /* 0x00006006182b7981 */ /* 0x000f22000c1e9900 */
[----:B------:R-:W-:-:S03]  /*98a0*/  FFMA R52, R49, R9, R52 ;  /* 0x0000000931347223 */ /* 0x000fc60000000034 */
[----:B-1----:R-:W4:Y:S04]  /*98b0*/  LDG.E.CONSTANT R29, desc[UR6][R24.64+0x68] ;  /* 0x00006806181d7981 */ /* 0x002f28000c1e9900 */
[----:B------:R-:W4:Y:S04]  /*98c0*/  LDG.E.CONSTANT R15, desc[UR6][R24.64+0x6c] ;  /* 0x00006c06180f7981 */ /* 0x000f28000c1e9900 */
[----:B------:R-:W4:Y:S04]  /*98d0*/  LDG.E.CONSTANT R17, desc[UR6][R24.64+0x70] ;  /* 0x0000700618117981 */ /* 0x000f28000c1e9900 */
[----:B------:R-:W4:Y:S04]  /*98e0*/  LDG.E.CONSTANT R21, desc[UR6][R24.64+0x78] ;  /* 0x0000780618157981 */ /* 0x000f28000c1e9900 */
[----:B------:R0:W4:Y:S01]  /*98f0*/  LDG.E.CONSTANT R23, desc[UR6][R24.64+0x7c] ;  /* 0x00007c0618177981 */ /* 0x000122000c1e9900 */
[----:B------:R-:W-:-:S03]  /*9900*/  FADD R30, R30, -R34 ;  /* 0x800000221e1e7221 */ /* 0x000fc60000000000 */
[----:B------:R-:W4:Y:S04]  /*9910*/  LDG.E.CONSTANT R54, desc[UR6][R4.64+0x4c] ;  /* 0x00004c0604367981 */ /* 0x000f28000c1e9900 */
[----:B------:R-:W4:Y:S01]  /*9920*/  LDG.E.CONSTANT R56, desc[UR6][R4.64+0x50] ;  /* 0x0000500604387981 */ /* 0x000f22000c1e9900 */
[----:B0-----:R-:W-:-:S03]  /*9930*/  FADD R24, R12, -R47 ;  /* 0x8000002f0c187221 */ /* 0x001fc60000000000 */
[----:B------:R-:W4:Y:S01]  /*9940*/  LDG.E.CONSTANT R60, desc[UR6][R4.64+0x58] ;  /* 0x00005806043c7981 */ /* 0x000f22000c1e9900 */
[C---:B------:R-:W-:Y:S01]  /*9950*/  FFMA R44, R30.reuse, R9, R44 ;  /* 0x000000091e2c7223 */ /* 0x040fe2000000002c */
[-C--:B------:R-:W-:Y:S02]  /*9960*/  FFMA R25, R49, R11.reuse, R52 ;  /* 0x0000000b31197223 */ /* 0x080fe40000000034 */
[----:B------:R0:W-:Y:S01]  /*9970*/  STG.E desc[UR6][R2.64+0x20], R18 ;  /* 0x0000201202007986 */ /* 0x0001e2000c101906 */
[----:B------:R-:W-:-:S03]  /*9980*/  FFMA R44, R30, R11, R44 ;  /* 0x0000000b1e2c7223 */ /* 0x000fc6000000002c */
[----:B------:R-:W4:Y:S04]  /*9990*/  LDG.E.CONSTANT R52, desc[UR6][R4.64+0x48] ;  /* 0x0000480604347981 */ /* 0x000f28000c1e9900 */
[----:B------:R-:W4:Y:S04]  /*99a0*/  LDG.E.CONSTANT R49, desc[UR6][R4.64+0x60] ;  /* 0x0000600604317981 */ /* 0x000f28000c1e9900 */
[----:B0-----:R-:W4:Y:S04]  /*99b0*/  LDG.E R18, desc[UR6][R2.64+0x4c] ;  /* 0x00004c0602127981 */ /* 0x001f28000c1e1900 */
[----:B------:R-:W4:Y:S04]  /*99c0*/  LDG.E R20, desc[UR6][R2.64+0x50] ;  /* 0x0000500602147981 */ /* 0x000f28000c1e1900 */
[----:B------:R0:W-:Y:S04]  /*99d0*/  STG.E desc[UR6][R2.64+0x28], R51 ;  /* 0x0000283302007986 */ /* 0x0001e8000c101906 */
[----:B------:R1:W-:Y:S04]  /*99e0*/  STG.E desc[UR6][R2.64+0x24], R38 ;  /* 0x0000242602007986 */ /* 0x0003e8000c101906 */
[----:B------:R-:W4:Y:S04]  /*99f0*/  LDG.E.CONSTANT R58, desc[UR6][R4.64+0x54] ;  /* 0x00005406043a7981 */ /* 0x000f28000c1e9900 */
[----:B0-----:R-:W4:Y:S04]  /*9a00*/  LDG.E.CONSTANT R51, desc[UR6][R4.64+0x64] ;  /* 0x0000640604337981 */ /* 0x001f28000c1e9900 */
[----:B------:R-:W4:Y:S04]  /*9a10*/  LDG.E.CONSTANT R47, desc[UR6][R4.64+0x5c] ;  /* 0x00005c06042f7981 */ /* 0x000f28000c1e9900 */
[----:B------:R-:W4:Y:S04]  /*9a20*/  LDG.E.CONSTANT R48, desc[UR6][R4.64+0x68] ;  /* 0x0000680604307981 */ /* 0x000f28000c1e9900 */
[----:B-1----:R-:W4:Y:S04]  /*9a30*/  LDG.E.CONSTANT R38, desc[UR6][R4.64+0x6c] ;  /* 0x00006c0604267981 */ /* 0x002f28000c1e9900 */
[----:B------:R-:W4:Y:S04]  /*9a40*/  LDG.E.CONSTANT R34, desc[UR6][R4.64+0x70] ;  /* 0x0000700604227981 */ /* 0x000f28000c1e9900 */
[----:B------:R-:W4:Y:S04]  /*9a50*/  LDG.E.CONSTANT R28, desc[UR6][R4.64+0x74] ;  /* 0x00007406041c7981 */ /* 0x000f28000c1e9900 */
[----:B------:R-:W4:Y:S04]  /*9a60*/  LDG.E.CONSTANT R12, desc[UR6][R4.64+0x78] ;  /* 0x00007806040c7981 */ /* 0x000f28000c1e9900 */
[----:B------:R0:W4:Y:S04]  /*9a70*/  LDG.E.CONSTANT R30, desc[UR6][R4.64+0x7c] ;  /* 0x00007c06041e7981 */ /* 0x000128000c1e9900 */
[----:B------:R-:W4:Y:S04]  /*9a80*/  LDG.E R4, desc[UR6][R2.64+0x60] ;  /* 0x0000600602047981 */ /* 0x000f28000c1e1900 */
[----:B------:R4:W-:Y:S01]  /*9a90*/  STG.E desc[UR6][R2.64+0x2c], R44 ;  /* 0x00002c2c02007986 */ /* 0x0009e2000c101906 */
[----:B--2---:R-:W-:-:S03]  /*9aa0*/  FADD R42, R14, -R16 ;  /* 0x800000100e2a7221 */ /* 0x004fc60000000000 */
[----:B------:R-:W2:Y:S04]  /*9ab0*/  LDG.E R14, desc[UR6][R2.64+0x44] ;  /* 0x00004406020e7981 */ /* 0x000ea8000c1e1900 */
[----:B------:R-:W2:Y:S01]  /*9ac0*/  LDG.E R16, desc[UR6][R2.64+0x48] ;  /* 0x0000480602107981 */ /* 0x000ea2000c1e1900 */
[----:B---3--:R-:W-:Y:S01]  /*9ad0*/  FFMA R46, R24, R9, R22 ;  /* 0x00000009182e7223 */ /* 0x008fe20000000016 */
[----:B------:R-:W-:-:S03]  /*9ae0*/  FADD R61, R32, -R61 ;  /* 0x8000003d203d7221 */ /* 0x000fc60000000000 */
[----:B------:R-:W-:Y:S01]  /*9af0*/  FFMA R46, R24, R11, R46 ;  /* 0x0000000b182e7223 */ /* 0x000fe2000000002e */
[-C--:B------:R-:W-:Y:S01]  /*9b00*/  FFMA R26, R42, R9.reuse, R26 ;  /* 0x000000092a1a7223 */ /* 0x080fe2000000001a */
[----:B------:R-:W3:Y:S01]  /*9b10*/  LDG.E R24, desc[UR6][R2.64+0x58] ;  /* 0x0000580602187981 */ /* 0x000ee2000c1e1900 */
[----:B------:R-:W-:-:S03]  /*9b20*/  FFMA R10, R61, R9, R10 ;  /* 0x000000093d0a7223 */ /* 0x000fc6000000000a */
[----:B------:R-:W3:Y:S01]  /*9b30*/  LDG.E R22, desc[UR6][R2.64+0x54] ;  /* 0x0000540602167981 */ /* 0x000ee2000c1e1900 */
[----:B------:R-:W-:-:S03]  /*9b40*/  FFMA R61, R61, R11, R10 ;  /* 0x0000000b3d3d7223 */ /* 0x000fc6000000000a */
[----:B------:R-:W3:Y:S01]  /*9b50*/  LDG.E R10, desc[UR6][R2.64+0x64] ;  /* 0x00006406020a7981 */ /* 0x000ee2000c1e1900 */
[----:B0-----:R-:W-:-:S03]  /*9b60*/  FFMA R5, R42, R11, R26 ;  /* 0x0000000b2a057223 */ /* 0x001fc6000000001a */
[----:B------:R0:W-:Y:S01]  /*9b70*/  STG.E desc[UR6][R2.64+0x34], R46 ;  /* 0x0000342e02007986 */ /* 0x0001e2000c101906 */
[----:B-----5:R-:W-:-:S03]  /*9b80*/  FADD R59, R59, -R8 ;  /* 0x800000083b3b7221 */ /* 0x020fc60000000000 */
[----:B------:R-:W5:Y:S01]  /*9b90*/  LDG.E R26, desc[UR6][R2.64+0x5c] ;  /* 0x00005c06021a7981 */ /* 0x000f62000c1e1900 */
[----:B----4-:R-:W-:-:S03]  /*9ba0*/  FFMA R44, R59, R9, R40 ;  /* 0x000000093b2c7223 */ /* 0x010fc60000000028 */
[----:B------:R-:W4:Y:S04]  /*9bb0*/  LDG.E R8, desc[UR6][R2.64+0x68] ;  /* 0x0000680602087981 */ /* 0x000f28000c1e1900 */
[----:B0-----:R-:W4:Y:S01]  /*9bc0*/  LDG.E R46, desc[UR6][R2.64+0x7c] ;  /* 0x00007c06022e7981 */ /* 0x001f22000c1e1900 */
[----:B------:R-:W-:-:S03]  /*9bd0*/  FFMA R59, R59, R11, R44 ;  /* 0x0000000b3b3b7223 */ /* 0x000fc6000000002c */
[----:B------:R-:W4:Y:S04]  /*9be0*/  LDG.E R32, desc[UR6][R2.64+0x6c] ;  /* 0x00006c0602207981 */ /* 0x000f28000c1e1900 */
[----:B------:R-:W4:Y:S04]  /*9bf0*/  LDG.E R40, desc[UR6][R2.64+0x70] ;  /* 0x0000700602287981 */ /* 0x000f28000c1e1900 */
[----:B------:R-:W4:Y:S04]  /*9c00*/  LDG.E R42, desc[UR6][R2.64+0x74] ;  /* 0x00007406022a7981 */ /* 0x000f28000c1e1900 */
[----:B------:R-:W4:Y:S04]  /*9c10*/  LDG.E R44, desc[UR6][R2.64+0x78] ;  /* 0x00007806022c7981 */ /* 0x000f28000c1e1900 */
[----:B------:R0:W-:Y:S04]  /*9c20*/  STG.E desc[UR6][R2.64+0x38], R5 ;  /* 0x0000380502007986 */ /* 0x0001e8000c101906 */
[----:B------:R1:W-:Y:S01]  /*9c30*/  STG.E desc[UR6][R2.64+0x30], R25 ;  /* 0x0000301902007986 */ /* 0x0003e2000c101906 */
[----:B0-----:R-:W-:Y:S01]  /*9c40*/  IADD3 R5, PT, PT, R0, 0x1, RZ ;  /* 0x0000000100057810 */ /* 0x001fe20007ffe0ff */
[----:B-1----:R-:W-:Y:S01]  /*9c50*/  FADD R25, R55, -R57 ;  /* 0x8000003937197221 */ /* 0x002fe20000000000 */
        /* <DEDUP_REMOVED lines=16> */
[CC--:B------:R-:W-:Y:S02]  /*9d60*/  IMAD R0, R13.reuse, R5.reuse, R50 ;  /* 0x000000050d007224 */ /* 0x0c0fe400078e0232 */
[C---:B------:R-:W-:Y:S02]  /*9d70*/  IMAD R53, R13.reuse, R5, R36 ;  /* 0x000000050d357224 */ /* 0x040fe400078e0224 */
[CC--:B------:R-:W-:Y:S02]  /*9d80*/  IMAD R27, R13.reuse, R55.reuse, R50 ;  /* 0x000000370d1b7224 */ /* 0x0c0fe400078e0232 */
[----:B------:R-:W-:Y:S02]  /*9d90*/  IMAD R5, R13, R55, R36 ;  /* 0x000000370d057224 */ /* 0x000fe400078e0224 */
[----:B------:R-:W-:Y:S01]  /*9da0*/  FADD R55, R33, -R54 ;  /* 0x8000003621377221 */ /* 0x000fe20000000000 */
[----:B------:R-:W-:Y:S01]  /*9db0*/  FADD R35, R35, -R56 ;  /* 0x8000003823237221 */ /* 0x000fe20000000000 */
[----:B------:R-:W-:Y:S01]  /*9dc0*/  FADD R39, R39, -R60 ;  /* 0x8000003c27277221 */ /* 0x000fe20000000000 */
[----:B------:R-:W-:Y:S01]  /*9dd0*/  SHF.L.U32 R27, R27, 0x5, RZ ;  /* 0x000000051b1b7819 */ /* 0x000fe200000006ff */
[----:B------:R-:W-:Y:S01]  /*9de0*/  FADD R31, R31, -R52 ;  /* 0x800000341f1f7221 */ /* 0x000fe20000000000 */
[----:B------:R-:W-:Y:S01]  /*9df0*/  FADD R43, R43, -R49 ;  /* 0x800000312b2b7221 */ /* 0x000fe20000000000 */
[----:B------:R-:W-:Y:S01]  /*9e00*/  SHF.L.U32 R49, R0, 0x5, RZ ;  /* 0x0000000500317819 */ /* 0x000fe200000006ff */
[-C--:B------:R-:W-:Y:S01]  /*9e10*/  FFMA R18, R55, R9.reuse, R18 ;  /* 0x0000000937127223 */ /* 0x080fe20000000012 */
[----:B------:R-:W-:-:S03]  /*9e20*/  FFMA R20, R35, R9, R20 ;  /* 0x0000000923147223 */ /* 0x000fc60000000014 */
[-C--:B------:R-:W-:Y:S01]  /*9e30*/  FFMA R55, R55, R11.reuse, R18 ;  /* 0x0000000b37377223 */ /* 0x080fe20000000012 */
[----:B------:R-:W-:Y:S01]  /*9e40*/  FFMA R35, R35, R11, R20 ;  /* 0x0000000b23237223 */ /* 0x000fe20000000014 */
[----:B------:R0:W-:Y:S04]  /*9e50*/  STG.E desc[UR6][R2.64+0x40], R59 ;  /* 0x0000403b02007986 */ /* 0x0001e8000c101906 */
[----:B------:R-:W-:Y:S01]  /*9e60*/  STG.E desc[UR6][R2.64+0x4c], R55 ;  /* 0x00004c3702007986 */ /* 0x000fe2000c101906 */
[----:B------:R-:W-:Y:S01]  /*9e70*/  FADD R33, R45, -R51 ;  /* 0x800000332d217221 */ /* 0x000fe20000000000 */
[----:B------:R-:W-:Y:S02]  /*9e80*/  FADD R37, R37, -R58 ;  /* 0x8000003a25257221 */ /* 0x000fe40000000000 */
[----:B------:R1:W-:Y:S01]  /*9e90*/  STG.E desc[UR6][R2.64+0x50], R35 ;  /* 0x0000502302007986 */ /* 0x0003e2000c101906 */
[----:B------:R-:W-:Y:S01]  /*9ea0*/  FADD R41, R41, -R47 ;  /* 0x8000002f29297221 */ /* 0x000fe20000000000 */
[----:B------:R-:W-:Y:S01]  /*9eb0*/  FADD R13, R29, -R48 ;  /* 0x800000301d0d7221 */ /* 0x000fe20000000000 */
[----:B------:R-:W-:-:S04]  /*9ec0*/  IMAD.WIDE.U32 R48, R49, 0x4, R6 ;  /* 0x0000000431307825 */ /* 0x000fc800078e0006 */
[----:B------:R-:W-:Y:S01]  /*9ed0*/  FADD R15, R15, -R38 ;  /* 0x800000260f0f7221 */ /* 0x000fe20000000000 */
[----:B------:R-:W4:Y:S01]  /*9ee0*/  LDG.E.CONSTANT R50, desc[UR6][R48.64] ;  /* 0x0000000630327981 */ /* 0x000f22000c1e9900 */
[----:B------:R-:W-:-:S03]  /*9ef0*/  FADD R17, R17, -R34 ;  /* 0x8000002211117221 */ /* 0x000fc60000000000 */
[----:B0-----:R-:W4:Y:S01]  /*9f00*/  LDG.E.CONSTANT R59, desc[UR6][R48.64+0x4] ;  /* 0x00000406303b7981 */ /* 0x001f22000c1e9900 */
[----:B------:R-:W-:-:S03]  /*9f10*/  FADD R19, R19, -R28 ;  /* 0x8000001c13137221 */ /* 0x000fc60000000000 */
[----:B------:R-:W4:Y:S01]  /*9f20*/  LDG.E.CONSTANT R57, desc[UR6][R48.64+0x8] ;  /* 0x0000080630397981 */ /* 0x000f22000c1e9900 */
[----:B------:R-:W-:-:S03]  /*9f30*/  FADD R21, R21, -R12 ;  /* 0x8000000c15157221 */ /* 0x000fc60000000000 */
[----:B------:R-:W4:Y:S01]  /*9f40*/  LDG.E.CONSTANT R51, desc[UR6][R48.64+0xc] ;  /* 0x00000c0630337981 */ /* 0x000f22000c1e9900 */
[----:B------:R-:W-:-:S03]  /*9f50*/  FADD R23, R23, -R30 ;  /* 0x8000001e17177221 */ /* 0x000fc60000000000 */
[----:B------:R-:W4:Y:S04]  /*9f60*/  LDG.E.CONSTANT R29, desc[UR6][R48.64+0x14] ;  /* 0x00001406301d7981 */ /* 0x000f28000c1e9900 */
[----:B------:R-:W4:Y:S01]  /*9f70*/  LDG.E.CONSTANT R45, desc[UR6][R48.64+0x20] ;  /* 0x00002006302d7981 */ /* 0x000f22000c1e9900 */
[----:B------:R-:W-:-:S03]  /*9f80*/  FFMA R4, R43, R9, R4 ;  /* 0x000000092b047223 */ /* 0x000fc60000000004 */
[----:B------:R-:W4:Y:S01]  /*9f90*/  LDG.E.CONSTANT R47, desc[UR6][R48.64+0x1c] ;  /* 0x00001c06302f7981 */ /* 0x000f22000c1e9900 */
[----:B-1----:R-:W-:-:S03]  /*9fa0*/  FFMA R35, R43, R11, R4 ;  /* 0x0000000b2b237223 */ /* 0x002fc60000000004 */
[----:B------:R-:W4:Y:S04]  /*9fb0*/  LDG.E.CONSTANT R43, desc[UR6][R48.64+0x24] ;  /* 0x00002406302b7981 */ /* 0x000f28000c1e9900 */
[----:B------:R0:W-:Y:S04]  /*9fc0*/  STG.E desc[UR6][R2.64+0x60], R35 ;  /* 0x0000602302007986 */ /* 0x0001e8000c101906 */
[----:B0-----:R-:W4:Y:S01]  /*9fd0*/  LDG.E.CONSTANT R35, desc[UR6][R48.64+0x34] ;  /* 0x0000340630237981 */ /* 0x001f22000c1e9900 */
[----:B--2---:R-:W-:-:S04]  /*9fe0*/  FFMA R14, R25, R9, R14 ;  /* 0x00000009190e7223 */ /* 0x004fc8000000000e */
[----:B------:R-:W-:Y:S01]  /*9ff0*/  FFMA R25, R25, R11, R14 ;  /* 0x0000000b19197223 */ /* 0x000fe2000000000e */
[----:B------:R-:W-:-:S04]  /*a000*/  FFMA R16, R31, R9, R16 ;  /* 0x000000091f107223 */ /* 0x000fc80000000010 */
[----:B------:R0:W-:Y:S01]  /*a010*/  STG.E desc[UR6][R2.64+0x44], R25 ;  /* 0x0000441902007986 */ /* 0x0001e2000c101906 */
[----:B------:R-:W-:Y:S01]  /*a020*/  FFMA R31, R31, R11, R16 ;  /* 0x0000000b1f1f7223 */ /* 0x000fe20000000010 */
[----:B---3--:R-:W-:-:S04]  /*a030*/  FFMA R24, R39, R9, R24 ;  /* 0x0000000927187223 */ /* 0x008fc80000000018 */
[----:B------:R-:W-:Y:S01]  /*a040*/  FFMA R39, R39, R11, R24 ;  /* 0x0000000b27277223 */ /* 0x000fe20000000018 */
[----:B0-----:R-:W-:-:S04]  /*a050*/  IMAD.WIDE.U32 R24, R27, 0x4, R6 ;  /* 0x000000041b187825 */ /* 0x001fc800078e0006 */
[-C--:B------:R-:W-:Y:S01]  /*a060*/  FFMA R10, R33, R9.reuse, R10 ;  /* 0x00000009210a7223 */ /* 0x080fe2000000000a */
[----:B------:R-:W-:Y:S01]  /*a070*/  FFMA R22, R37, R9, R22 ;  /* 0x0000000925167223 */ /* 0x000fe20000000016 */
[----:B------:R-:W2:Y:S02]  /*a080*/  LDG.E.CONSTANT R4, desc[UR6][R24.64] ;  /* 0x0000000618047981 */ /* 0x000ea4000c1e9900 */
[----:B------:R-:W-:Y:S02]  /*a090*/  FFMA R55, R33, R11, R10 ;  /* 0x0000000b21377223 */ /* 0x000fe4000000000a */
[----:B------:R-:W3:Y:S01]  /*a0a0*/  LDG.E.CONSTANT R20, desc[UR6][R24.64+0x4] ;  /* 0x0000040618147981 */ /* 0x000ee2000c1e9900 */
[----:B-----5:R-:W-:-:S03]  /*a0b0*/  FFMA R26, R41, R9, R26 ;  /* 0x00000009291a7223 */ /* 0x020fc6000000001a */
[----:B------:R-:W5:Y:S01]  /*a0c0*/  LDG.E.CONSTANT R12, desc[UR6][R24.64+0x8] ;  /* 0x00000806180c7981 */ /* 0x000f62000c1e9900 */
[----:B----4-:R-:W-:-:S03]  /*a0d0*/  FFMA R8, R13, R9, R8 ;  /* 0x000000090d087223 */ /* 0x010fc60000000008 */
[----:B------:R-:W4:Y:S01]  /*a0e0*/  LDG.E.CONSTANT R0, desc[UR6][R24.64+0xc] ;  /* 0x00000c0618007981 */ /* 0x000f22000c1e9900 */
[----:B------:R-:W-:-:S03]  /*a0f0*/  FFMA R46, R23, R9, R46 ;  /* 0x00000009172e7223 */ /* 0x000fc6000000002e */
[----:B------:R0:W-:Y:S01]  /*a100*/  STG.E desc[UR6][R2.64+0x48], R31 ;  /* 0x0000481f02007986 */ /* 0x0001e2000c101906 */
[-C--:B------:R-:W-:Y:S01]  /*a110*/  FFMA R37, R37, R11.reuse, R22 ;  /* 0x0000000b25257223 */ /* 0x080fe20000000016 */
[-C--:B------:R-:W-:Y:S02]  /*a120*/  FFMA R54, R23, R11.reuse, R46 ;  /* 0x0000000b17367223 */ /* 0x080fe4000000002e */
[----:B------:R-:W4:Y:S01]  /*a130*/  LDG.E.CONSTANT R34, desc[UR6][R24.64+0x10] ;  /* 0x0000100618227981 */ /* 0x000f22000c1e9900 */
[-C--:B------:R-:W-:Y:S01]  /*a140*/  FFMA R41, R41, R11.reuse, R26 ;  /* 0x0000000b29297223 */ /* 0x080fe2000000001a */
[----:B------:R-:W-:Y:S02]  /*a150*/  FFMA R13, R13, R11, R8 ;  /* 0x0000000b0d0d7223 */ /* 0x000fe40000000008 */
[----:B------:R-:W4:Y:S01]  /*a160*/  LDG.E.CONSTANT R36, desc[UR6][R24.64+0x14] ;  /* 0x0000140618247981 */ /* 0x000f22000c1e9900 */
[----:B------:R-:W-:-:S03]  /*a170*/  FFMA R32, R15, R9, R32 ;  /* 0x000000090f207223 */ /* 0x000fc60000000020 */
[----:B0-----:R-:W4:Y:S01]  /*a180*/  LDG.E.CONSTANT R31, desc[UR6][R48.64+0x10] ;  /* 0x00001006301f7981 */ /* 0x001f22000c1e9900 */
[----:B------:R-:W-:-:S03]  /*a190*/  FFMA R40, R17, R9, R40 ;  /* 0x0000000911287223 */ /* 0x000fc60000000028 */
[----:B------:R-:W4:Y:S01]  /*a1a0*/  LDG.E.CONSTANT R38, desc[UR6][R24.64+0x18] ;  /* 0x0000180618267981 */ /* 0x000f22000c1e9900 */
[----:B------:R-:W-:-:S03]  /*a1b0*/  FFMA R42, R19, R9, R42 ;  /* 0x00000009132a7223 */ /* 0x000fc6000000002a */
[----:B------:R-:W4:Y:S04]  /*a1c0*/  LDG.E.CONSTANT R27, desc[UR6][R48.64+0x18] ;  /* 0x00001806301b7981 */ /* 0x000f28000c1e9900 */
        /* <DEDUP_REMOVED lines=8> */
[----:B------:R-:W4:Y:S01]  /*a250*/  LDG.E.CONSTANT R33, desc[UR6][R48.64+0x38] ;  /* 0x0000380630217981 */ /* 0x000f22000c1e9900 */
[----:B------:R-:W-:-:S03]  /*a260*/  FFMA R15, R15, R11, R32 ;  /* 0x0000000b0f0f7223 */ /* 0x000fc60000000020 */
[----:B------:R-:W4:Y:S01]  /*a270*/  LDG.E.CONSTANT R30, desc[UR6][R24.64+0x1c] ;  /* 0x00001c06181e7981 */ /* 0x000f22000c1e9900 */
[-C--:B------:R-:W-:Y:S01]  /*a280*/  FFMA R17, R17, R11.reuse, R40 ;  /* 0x0000000b11117223 */ /* 0x080fe20000000028 */
[----:B------:R-:W-:Y:S01]  /*a290*/  FFMA R8, R19, R11, R42 ;  /* 0x0000000b13087223 */ /* 0x000fe2000000002a */
[C---:B------:R-:W-:Y:S01]  /*a2a0*/  FFMA R44, R21.reuse, R9, R44 ;  /* 0x00000009152c7223 */ /* 0x040fe2000000002c */
[----:B------:R-:W-:Y:S04]  /*a2b0*/  STG.E desc[UR6][R2.64+0x54], R37 ;  /* 0x0000542502007986 */ /* 0x000fe8000c101906 */
[----:B------:R0:W-:Y:S04]  /*a2c0*/  STG.E desc[UR6][R2.64+0x5c], R41 ;  /* 0x00005c2902007986 */ /* 0x0001e8000c101906 */
[----:B------:R1:W-:Y:S01]  /*a2d0*/  STG.E desc[UR6][R2.64+0x68], R13 ;  /* 0x0000680d02007986 */ /* 0x0003e2000c101906 */
[----:B------:R-:W-:-:S03]  /*a2e0*/  FFMA R52, R21, R11, R44 ;  /* 0x0000000b15347223 */ /* 0x000fc6000000002c */
[----:B------:R-:W4:Y:S04]  /*a2f0*/  LDG.E.CONSTANT R18, desc[UR6][R24.64+0x24] ;  /* 0x0000240618127981 */ /* 0x000f28000c1e9900 */
[----:B------:R-:W4:Y:S04]  /*a300*/  LDG.E.CONSTANT R16, desc[UR6][R24.64+0x28] ;  /* 0x0000280618107981 */ /* 0x000f28000c1e9900 */
[----:B0-----:R-:W4:Y:S04]  /*a310*/  LDG.E.CONSTANT R41, desc[UR6][R48.64+0x28] ;  /* 0x0000280630297981 */ /* 0x001f28000c1e9900 */
[----:B------:R-:W4:Y:S04]  /*a320*/  LDG.E.CONSTANT R14, desc[UR6][R24.64+0x30] ;  /* 0x00003006180e7981 */ /* 0x000f28000c1e9900 */
[----:B------:R-:W4:Y:S04]  /*a330*/  LDG.E.CONSTANT R37, desc[UR6][R48.64+0x30] ;  /* 0x0000300630257981 */ /* 0x000f28000c1e9900 */
[----:B------:R-:W4:Y:S04]  /*a340*/  LDG.E.CONSTANT R22, desc[UR6][R24.64+0x34] ;  /* 0x0000340618167981 */ /* 0x000f28000c1e9900 */
[----:B------:R-:W4:Y:S04]  /*a350*/  LDG.E.CONSTANT R46, desc[UR6][R24.64+0x54] ;  /* 0x00005406182e7981 */ /* 0x000f28000c1e9900 */
[----:B-1----:R-:W4:Y:S04]  /*a360*/  LDG.E.CONSTANT R13, desc[UR6][R48.64+0x54] ;  /* 0x00005406300d7981 */ /* 0x002f28000c1e9900 */
[----:B------:R-:W-:Y:S04]  /*a370*/  STG.E desc[UR6][R2.64+0x6c], R15 ;  /* 0x00006c0f02007986 */ /* 0x000fe8000c101906 */
[----:B------:R-:W-:Y:S04]  /*a380*/  STG.E desc[UR6][R2.64+0x70], R17 ;  /* 0x0000701102007986 */ /* 0x000fe8000c101906 */
[----:B------:R0:W-:Y:S04]  /*a390*/  STG.E desc[UR6][R2.64+0x74], R8 ;  /* 0x0000740802007986 */ /* 0x0001e8000c101906 */
[----:B------:R-:W4:Y:S04]  /*a3a0*/  LDG.E.CONSTANT R42, desc[UR6][R24.64+0x44] ;  /* 0x00004406182a7981 */ /* 0x000f28000c1e9900 */
[----:B------:R-:W4:Y:S04]  /*a3b0*/  LDG.E.CONSTANT R21, desc[UR6][R48.64+0x44] ;  /* 0x0000440630157981 */ /* 0x000f28000c1e9900 */
[----:B------:R-:W4:Y:S04]  /*a3c0*/  LDG.E.CONSTANT R40, desc[UR6][R24.64+0x48] ;  /* 0x0000480618287981 */ /* 0x000f28000c1e9900 */
[----:B------:R-:W4:Y:S04]  /*a3d0*/  LDG.E.CONSTANT R19, desc[UR6][R48.64+0x48] ;  /* 0x0000480630137981 */ /* 0x000f28000c1e9900 */
[----:B0-----:R-:W4:Y:S04]  /*a3e0*/  LDG.E.CONSTANT R8, desc[UR6][R24.64+0x4c] ;  /* 0x00004c0618087981 */ /* 0x001f28000c1e9900 */
[----:B------:R-:W4:Y:S04]  /*a3f0*/  LDG.E.CONSTANT R17, desc[UR6][R48.64+0x4c] ;  /* 0x00004c0630117981 */ /* 0x000f28000c1e9900 */
[----:B------:R-:W4:Y:S04]  /*a400*/  LDG.E.CONSTANT R44, desc[UR6][R24.64+0x50] ;  /* 0x00005006182c7981 */ /* 0x000f28000c1e9900 */
[----:B------:R-:W4:Y:S04]  /*a410*/  LDG.E.CONSTANT R15, desc[UR6][R48.64+0x50] ;  /* 0x00005006300f7981 */ /* 0x000f28000c1e9900 */
[----:B------:R0:W-:Y:S04]  /*a420*/  STG.E desc[UR6][R2.64+0x78], R52 ;  /* 0x0000783402007986 */ /* 0x0001e8000c101906 */
[----:B------:R1:W-:Y:S04]  /*a430*/  STG.E desc[UR6][R2.64+0x7c], R54 ;  /* 0x00007c3602007986 */ /* 0x0003e8000c101906 */
[----:B------:R-:W4:Y:S04]  /*a440*/  LDG.E.CONSTANT R32, desc[UR6][R24.64+0x3c] ;  /* 0x00003c0618207981 */ /* 0x000f28000c1e9900 */
[----:B0-----:R-:W4:Y:S04]  /*a450*/  LDG.E.CONSTANT R52, desc[UR6][R24.64+0x60] ;  /* 0x0000600618347981 */ /* 0x001f28000c1e9900 */
[----:B-1----:R-:W4:Y:S04]  /*a460*/  LDG.E.CONSTANT R54, desc[UR6][R24.64+0x64] ;  /* 0x0000640618367981 */ /* 0x002f28000c1e9900 */
[----:B------:R-:W4:Y:S04]  /*a470*/  LDG.E.CONSTANT R56, desc[UR6][R24.64+0x68] ;  /* 0x0000680618387981 */ /* 0x000f28000c1e9900 */
[----:B------:R-:W4:Y:S04]  /*a480*/  LDG.E.CONSTANT R58, desc[UR6][R24.64+0x6c] ;  /* 0x00006c06183a7981 */ /* 0x000f28000c1e9900 */
[----:B------:R-:W4:Y:S01]  /*a490*/  LDG.E.CONSTANT R60, desc[UR6][R24.64+0x70] ;  /* 0x00007006183c7981 */ /* 0x000f22000c1e9900 */
[----:B--2---:R-:W-:-:S03]  /*a4a0*/  FADD R4, -R50, R4 ;  /* 0x0000000432047221 */ /* 0x004fc60000000100 */
[----:B------:R-:W2:Y:S01]  /*a4b0*/  LDG.E.CONSTANT R50, desc[UR6][R24.64+0x58] ;  /* 0x0000580618327981 */ /* 0x000ea2000c1e9900 */
[----:B---3--:R-:W-:-:S03]  /*a4c0*/  FADD R20, -R59, R20 ;  /* 0x000000143b147221 */ /* 0x008fc60000000100 */
[----:B------:R-:W2:Y:S01]  /*a4d0*/  LDG.E.CONSTANT R59, desc[UR6][R48.64+0x58] ;  /* 0x00005806303b7981 */ /* 0x000ea2000c1e9900 */
[----:B-----5:R-:W-:-:S03]  /*a4e0*/  FADD R12, -R57, R12 ;  /* 0x0000000c390c7221 */ /* 0x020fc60000000100 */
[----:B------:R-:W3:Y:S01]  /*a4f0*/  LDG.E.CONSTANT R57, desc[UR6][R48.64+0x5c] ;  /* 0x00005c0630397981 */ /* 0x000ee2000c1e9900 */
[----:B----4-:R-:W-:-:S03]  /*a500*/  FADD R0, -R51, R0 ;  /* 0x0000000033007221 */ /* 0x010fc60000000100 */
[----:B------:R-:W3:Y:S01]  /*a510*/  LDG.E.CONSTANT R51, desc[UR6][R24.64+0x5c] ;  /* 0x00005c0618337981 */ /* 0x000ee2000c1e9900 */
[----:B------:R-:W-:-:S03]  /*a520*/  FADD R36, -R29, R36 ;  /* 0x000000241d247221 */ /* 0x000fc60000000100 */
[----:B------:R-:W4:Y:S01]  /*a530*/  LDG.E.CONSTANT R29, desc[UR6][R24.64+0x78] ;  /* 0x00007806181d7981 */ /* 0x000f22000c1e9900 */
[----:B------:R-:W-:-:S03]  /*a540*/  FADD R34, -R31, R34 ;  /* 0x000000221f227221 */ /* 0x000fc60000000100 */
[----:B------:R-:W5:Y:S01]  /*a550*/  LDG.E.CONSTANT R31, desc[UR6][R24.64+0x7c] ;  /* 0x00007c06181f7981 */ /* 0x000f62000c1e9900 */
[----:B------:R-:W-:-:S03]  /*a560*/  FADD R38, -R27, R38 ;  /* 0x000000261b267221 */ /* 0x000fc60000000100 */
[----:B------:R0:W5:Y:S04]  /*a570*/  LDG.E.CONSTANT R27, desc[UR6][R24.64+0x74] ;  /* 0x00007406181b7981 */ /* 0x000168000c1e9900 */
[----:B------:R-:W4:Y:S01]  /*a580*/  LDG.E R25, desc[UR6][R2.64+0x9c] ;  /* 0x00009c0602197981 */ /* 0x000f22000c1e1900 */
[----:B0-----:R-:W-:-:S03]  /*a590*/  FADD R24, -R55, R23 ;  /* 0x0000001737187221 */ /* 0x001fc60000000100 */
[----:B------:R-:W5:Y:S01]  /*a5a0*/  LDG.E R55, desc[UR6][R2.64+0x80] ;  /* 0x0000800602377981 */ /* 0x000f62000c1e1900 */
[----:B------:R-:W-:-:S03]  /*a5b0*/  FADD R26, -R45, R26 ;  /* 0x0000001a2d1a7221 */ /* 0x000fc60000000100 */
[----:B------:R-:W4:Y:S04]  /*a5c0*/  LDG.E.CONSTANT R45, desc[UR6][R48.64+0x64] ;  /* 0x00006406302d7981 */ /* 0x000f28000c1e9900 */
[----:B------:R-:W4:Y:S01]  /*a5d0*/  LDG.E R23, desc[UR6][R2.64+0x98] ;  /* 0x0000980602177981 */ /* 0x000f22000c1e1900 */
[----:B------:R-:W-:-:S03]  /*a5e0*/  FADD R10, -R39, R10 ;  /* 0x0000000a270a7221 */ /* 0x000fc60000000100 */
[----:B------:R-:W4:Y:S01]  /*a5f0*/  LDG.E.CONSTANT R39, desc[UR6][R48.64+0x70] ;  /* 0x0000700630277981 */ /* 0x000f22000c1e9900 */
        /* <DEDUP_REMOVED lines=13> */
[----:B------:R-:W4:Y:S01]  /*a6d0*/  LDG.E R13, desc[UR6][R2.64+0x84] ;  /* 0x00008406020d7981 */ /* 0x000f22000c1e1900 */
        /* <DEDUP_REMOVED lines=8> */
[----:B------:R-:W-:-:S03]  /*a760*/  SHF.L.U32 R53, R53, 0x5, RZ ;  /* 0x0000000535357819 */ /* 0x000fc600000006ff */
[----:B------:R0:W-:Y:S04]  /*a770*/  STG.E desc[UR6][R2.64+0x3c], R61 ;  /* 0x00003c3d02007986 */ /* 0x0001e8000c101906 */
[----:B0-----:R2:W4:Y:S04]  /*a780*/  LDG.E.CONSTANT R61, desc[UR6][R48.64+0x3c] ;  /* 0x00003c06303d7981 */ /* 0x001528000c1e9900 */
[----:B------:R-:W4:Y:S01]  /*a790*/  LDG.E R49, desc[UR6][R2.64+0xc0] ;  /* 0x0000c00602317981 */ /* 0x000f22000c1e1900 */
[----:B--2---:R-:W-:Y:S01]  /*a7a0*/  FADD R48, -R59, R50 ;  /* 0x000000323b307221 */ /* 0x004fe20000000100 */
[----:B---3--:R-:W-:Y:S01]  /*a7b0*/  FADD R50, -R57, R51 ;  /* 0x0000003339327221 */ /* 0x008fe20000000100 */
[----:B------:R-:W-:Y:S01]  /*a7c0*/  SHF.L.U32 R57, R5, 0x5, RZ ;  /* 0x0000000505397819 */ /* 0x000fe200000006ff */
[----:B------:R-:W2:Y:S01]  /*a7d0*/  LDG.E R51, desc[UR6][R2.64+0xc4] ;  /* 0x0000c40602337981 */ /* 0x000ea2000c1e1900 */
[----:B-----5:R-:W-:Y:S01]  /*a7e0*/  FFMA R55, R4, R9, R55 ;  /* 0x0000000904377223 */ /* 0x020fe20000000037 */
[----:B------:R-:W-:-:S04]  /*a7f0*/  IMAD.WIDE.U32 R4, R53, 0x4, R6 ;  /* 0x0000000435047825 */ /* 0x000fc800078e0006 */
[----:B----4-:R-:W-:Y:S01]  /*a800*/  FADD R54, -R45, R54 ;  /* 0x000000362d367221 */ /* 0x010fe20000000100 */
[----:B------:R-:W-:Y:S01]  /*a810*/  IMAD.WIDE.U32 R6, R57, 0x4, R6 ;  /* 0x0000000439067825 */ /* 0x000fe200078e0006 */
[----:B------:R-:W3:Y:S03]  /*a820*/  LDG.E R45, desc[UR6][R2.64+0xb8] ;  /* 0x0000b806022d7981 */ /* 0x000ee6000c1e1900 */
[----:B------:R-:W-:Y:S02]  /*a830*/  FFMA R53, R30, R9, R25 ;  /* 0x000000091e357223 */ /* 0x000fe40000000019 */
[----:B------:R-:W4:Y:S01]  /*a840*/  LDG.E.CONSTANT R30, desc[UR6][R6.64] ;  /* 0x00000006061e7981 */ /* 0x000f22000c1e9900 */
[----:B------:R-:W-:-:S03]  /*a850*/  FADD R60, -R39, R60 ;  /* 0x0000003c273c7221 */ /* 0x000fc60000000100 */
[----:B------:R-:W5:Y:S01]  /*a860*/  LDG.E R39, desc[UR6][R2.64+0xac] ;  /* 0x0000ac0602277981 */ /* 0x000f62000c1e1900 */
[----:B------:R-:W-:-:S03]  /*a870*/  FFMA R38, R38, R9, R23 ;  /* 0x0000000926267223 */ /* 0x000fc60000000017 */
[----:B------:R-:W4:Y:S01]  /*a880*/  LDG.E R23, desc[UR6][R2.64+0xc8] ;  /* 0x0000c80602177981 */ /* 0x000f22000c1e1900 */
[----:B------:R-:W-:-:S03]  /*a890*/  FADD R29, -R33, R29 ;  /* 0x0000001d211d7221 */ /* 0x000fc60000000100 */
[----:B------:R-:W4:Y:S01]  /*a8a0*/  LDG.E R33, desc[UR6][R2.64+0xa0] ;  /* 0x0000a00602217981 */ /* 0x000f22000c1e1900 */
[----:B------:R-:W-:-:S03]  /*a8b0*/  FADD R52, -R47, R52 ;  /* 0x000000342f347221 */ /* 0x000fc60000000100 */
[----:B------:R-:W4:Y:S04]  /*a8c0*/  LDG.E R47, desc[UR6][R2.64+0xbc] ;  /* 0x0000bc06022f7981 */ /* 0x000f28000c1e1900 */
        /* <DEDUP_REMOVED lines=9> */
[----:B------:R-:W-:-:S03]  /*a960*/  FFMA R20, R20, R9, R13 ;  /* 0x0000000914147223 */ /* 0x000fc6000000000d */
[----:B------:R-:W4:Y:S01]  /*a970*/  LDG.E.CONSTANT R13, desc[UR6][R4.64] ;  /* 0x00000006040d7981 */ /* 0x000f22000c1e9900 */
[----:B------:R-:W-:-:S03]  /*a980*/  FFMA R36, R36, R9, R21 ;  /* 0x0000000924247223 */ /* 0x000fc60000000015 */
[----:B------:R-:W4:Y:S01]  /*a990*/  LDG.E R21, desc[UR6][R2.64+0xd8] ;  /* 0x0000d80602157981 */ /* 0x000f22000c1e1900 */
[----:B------:R-:W-:-:S03]  /*a9a0*/  FFMA R34, R34, R9, R19 ;  /* 0x0000000922227223 */ /* 0x000fc60000000013 */
[----:B------:R-:W4:Y:S01]  /*a9b0*/  LDG.E R19, desc[UR6][R2.64+0xcc] ;  /* 0x0000cc0602137981 */ /* 0x000f22000c1e1900 */
[----:B------:R-:W-:-:S03]  /*a9c0*/  FFMA R0, R0, R9, R17 ;  /* 0x0000000900007223 */ /* 0x000fc60000000011 */
[----:B------:R-:W4:Y:S01]  /*a9d0*/  LDG.E R17, desc[UR6][R2.64+0xd4] ;  /* 0x0000d40602117981 */ /* 0x000f22000c1e1900 */
[----:B------:R-:W-:-:S03]  /*a9e0*/  FFMA R12, R12, R9, R15 ;  /* 0x000000090c0c7223 */ /* 0x000fc6000000000f */
[----:B------:R-:W4:Y:S01]  /*a9f0*/  LDG.E R15, desc[UR6][R2.64+0xd0] ;  /* 0x0000d006020f7981 */ /* 0x000f22000c1e1900 */
[----:B------:R-:W-:Y:S01]  /*aa00*/  FADD R32, -R61, R32 ;  /* 0x000000203d207221 */ /* 0x000fe20000000100 */
[-C--:B------:R-:W-:Y:S02]  /*aa10*/  FFMA R24, R24, R9.reuse, R49 ;  /* 0x0000000918187223 */ /* 0x080fe40000000031 */
[----:B------:R-:W4:Y:S01]  /*aa20*/  LDG.E.CONSTANT R49, desc[UR6][R6.64+0x4] ;  /* 0x0000040606317981 */ /* 0x000f22000c1e9900 */
[----:B--2---:R-:W-:-:S03]  /*aa30*/  FFMA R51, R42, R9, R51 ;  /* 0x000000092a337223 */ /* 0x004fc60000000033 */
[----:B------:R-:W2:Y:S01]  /*aa40*/  LDG.E R42, desc[UR6][R2.64+0xfc] ;  /* 0x0000fc06022a7981 */ /* 0x000ea2000c1e1900 */
[----:B---3--:R-:W-:-:S03]  /*aa50*/  FFMA R28, R28, R9, R45 ;  /* 0x000000091c1c7223 */ /* 0x008fc6000000002d */
[----:B------:R-:W3:Y:S01]  /*aa60*/  LDG.E R45, desc[UR6][R2.64+0xe0] ;  /* 0x0000e006022d7981 */ /* 0x000ee2000c1e1900 */
[----:B-----5:R-:W-:-:S03]  /*aa70*/  FFMA R10, R10, R9, R39 ;  /* 0x000000090a0a7223 */ /* 0x020fc60000000027 */
[----:B------:R-:W5:Y:S01]  /*aa80*/  LDG.E R39, desc[UR6][R2.64+0xf0] ;  /* 0x0000f00602277981 */ /* 0x000f62000c1e1900 */
[----:B----4-:R-:W-:-:S03]  /*aa90*/  FFMA R26, R26, R9, R33 ;  /* 0x000000091a1a7223 */ /* 0x010fc60000000021 */
[----:B------:R-:W4:Y:S01]  /*aaa0*/  LDG.E R33, desc[UR6][R2.64+0xf8] ;  /* 0x0000f80602217981 */ /* 0x000f22000c1e1900 */
[----:B------:R-:W-:-:S03]  /*aab0*/  FFMA R32, R32, R9, R47 ;  /* 0x0000000920207223 */ /* 0x000fc6000000002f */
[----:B------:R-:W4:Y:S01]  /*aac0*/  LDG.E.CONSTANT R47, desc[UR6][R4.64+0x4] ;  /* 0x00000406042f7981 */ /* 0x000f22000c1e9900 */
[-C--:B------:R-:W-:Y:S01]  /*aad0*/  FFMA R40, R40, R9.reuse, R23 ;  /* 0x0000000928287223 */ /* 0x080fe20000000017 */
[-C--:B------:R-:W-:Y:S02]  /*aae0*/  FFMA R50, R50, R9.reuse, R25 ;  /* 0x0000000932327223 */ /* 0x080fe40000000019 */
[----:B------:R-:W4:Y:S04]  /*aaf0*/  LDG.E.CONSTANT R23, desc[UR6][R6.64+0x8] ;  /* 0x0000080606177981 */ /* 0x000f28000c1e9900 */
        /* <DEDUP_REMOVED lines=9> */
[----:B------:R-:W-:-:S03]  /*ab90*/  FADD R30, -R13, R30 ;  /* 0x0000001e0d1e7221 */ /* 0x000fc60000000100 */
[----:B------:R-:W4:Y:S01]  /*aba0*/  LDG.E.CONSTANT R13, desc[UR6][R4.64+0x14] ;  /* 0x00001406040d7981 */ /* 0x000f22000c1e9900 */
[----:B------:R-:W-:-:S03]  /*abb0*/  FFMA R55, R30, R11, R55 ;  /* 0x0000000b1e377223 */ /* 0x000fc60000000037 */
        /* <DEDUP_REMOVED lines=8> */
[----:B------:R-:W4:Y:S04]  /*ac40*/  LDG.E.CONSTANT R15, desc[UR6][R6.64+0xc] ;  /* 0x00000c06060f7981 */ /* 0x000f28000c1e9900 */
[----:B------:R0:W-:Y:S04]  /*ac50*/  STG.E desc[UR6][R2.64+0x80], R55 ;  /* 0x0000803702007986 */ /* 0x0001e8000c101906 */
[----:B0-----:R-:W4:Y:S01]  /*ac60*/  LDG.E.CONSTANT R55, desc[UR6][R4.64+0x28] ;  /* 0x0000280604377981 */ /* 0x001f22000c1e9900 */
[----:B--2---:R-:W-:-:S03]  /*ac70*/  FFMA R42, R31, R9, R42 ;  /* 0x000000091f2a7223 */ /* 0x004fc6000000002a */
[----:B------:R-:W2:Y:S01]  /*ac80*/  LDG.E.CONSTANT R31, desc[UR6][R6.64+0x20] ;  /* 0x00002006061f7981 */ /* 0x000ea2000c1e9900 */
[-C--:B---3--:R-:W-:Y:S01]  /*ac90*/  FFMA R52, R52, R9.reuse, R45 ;  /* 0x0000000934347223 */ /* 0x088fe2000000002d */
[-C--:B-----5:R-:W-:Y:S02]  /*aca0*/  FFMA R60, R60, R9.reuse, R39 ;  /* 0x000000093c3c7223 */ /* 0x0a0fe40000000027 */
[----:B------:R-:W3:Y:S01]  /*acb0*/  LDG.E.CONSTANT R39, desc[UR6][R4.64+0x1c] ;  /* 0x00001c0604277981 */ /* 0x000ee2000c1e9900 */
[----:B----4-:R-:W-:-:S03]  /*acc0*/  FFMA R29, R29, R9, R33 ;  /* 0x000000091d1d7223 */ /* 0x010fc60000000021 */
[----:B------:R-:W3:Y:S01]  /*acd0*/  LDG.E.CONSTANT R33, desc[UR6][R6.64+0x1c] ;  /* 0x00001c0606217981 */ /* 0x000ee2000c1e9900 */
[----:B------:R-:W-:-:S03]  /*ace0*/  FADD R45, -R47, R49 ;  /* 0x000000312f2d7221 */ /* 0x000fc60000000100 */
[----:B------:R-:W4:Y:S01]  /*acf0*/  LDG.E.CONSTANT R47, desc[UR6][R4.64+0x2c] ;  /* 0x00002c06042f7981 */ /* 0x000f22000c1e9900 */
[----:B------:R-:W-:-:S03]  /*ad00*/  FFMA R45, R45, R11, R20 ;  /* 0x0000000b2d2d7223 */ /* 0x000fc60000000014 */
[----:B------:R-:W5:Y:S04]  /*ad10*/  LDG.E.CONSTANT R20, desc[UR6][R6.64+0x28] ;  /* 0x0000280606147981 */ /* 0x000f68000c1e9900 */
[----:B------:R-:W4:Y:S01]  /*ad20*/  LDG.E.CONSTANT R49, desc[UR6][R6.64+0x2c] ;  /* 0x00002c0606317981 */ /* 0x000f22000c1e9900 */
[----:B------:R-:W-:-:S03]  /*ad30*/  FFMA R54, R54, R9, R43 ;  /* 0x0000000936367223 */ /* 0x000fc6000000002b */
[----:B------:R-:W2:Y:S01]  /*ad40*/  LDG.E.CONSTANT R43, desc[UR6][R6.64+0x18] ;  /* 0x00001806062b7981 */ /* 0x000ea2000c1e9900 */
[----:B------:R-:W-:-:S03]  /*ad50*/  FFMA R58, R58, R9, R41 ;  /* 0x000000093a3a7223 */ /* 0x000fc60000000029 */
[----:B------:R-:W2:Y:S01]  /*ad60*/  LDG.E.CONSTANT R41, desc[UR6][R4.64+0x18] ;  /* 0x0000180604297981 */ /* 0x000ea2000c1e9900 */
[----:B------:R-:W-:-:S03]  /*ad70*/  FFMA R56, R56, R9, R37 ;  /* 0x0000000938387223 */ /* 0x000fc60000000025 */
[----:B------:R-:W2:Y:S01]  /*ad80*/  LDG.E.CONSTANT R37, desc[UR6][R4.64+0x20] ;  /* 0x0000200604257981 */ /* 0x000ea2000c1e9900 */
[----:B------:R-:W-:-:S03]  /*ad90*/  FFMA R27, R27, R9, R35 ;  /* 0x000000091b1b7223 */ /* 0x000fc60000000023 */
[----:B------:R-:W2:Y:S04]  /*ada0*/  LDG.E.CONSTANT R35, desc[UR6][R4.64+0x24] ;  /* 0x0000240604237981 */ /* 0x000ea8000c1e9900 */
[----:B------:R-:W2:Y:S01]  /*adb0*/  LDG.E.CONSTANT R9, desc[UR6][R6.64+0x24] ;  /* 0x0000240606097981 */ /* 0x000ea2000c1e9900 */
[----:B------:R-:W-:-:S03]  /*adc0*/  FADD R59, -R13, R30 ;  /* 0x0000001e0d3b7221 */ /* 0x000fc60000000100 */
[----:B------:R-:W2:Y:S04]  /*add0*/  LDG.E.CONSTANT R13, desc[UR6][R4.64+0x30] ;  /* 0x00003006040d7981 */ /* 0x000ea8000c1e9900 */
[----:B------:R-:W2:Y:S01]  /*ade0*/  LDG.E.CONSTANT R30, desc[UR6][R4.64+0x34] ;  /* 0x00003406041e7981 */ /* 0x000ea2000c1e9900 */
[----:B------:R-:W-:Y:S01]  /*adf0*/  FADD R21, -R21, R23 ;  /* 0x0000001715157221 */ /* 0x000fe20000000100 */
[----:B------:R-:W-:-:S03]  /*ae00*/  FADD R19, -R25, R19 ;  /* 0x0000001319137221 */ /* 0x000fc60000000100 */
[-C--:B------:R-:W-:Y:S02]  /*ae10*/  FFMA R25, R21, R11.reuse, R12 ;  /* 0x0000000b15197223 */ /* 0x080fe4000000000c */
[----:B------:R-:W2:Y:S01]  /*ae20*/  LDG.E.CONSTANT R12, desc[UR6][R6.64+0x38] ;  /* 0x00003806060c7981 */ /* 0x000ea2000c1e9900 */
[----:B------:R-:W-:-:S03]  /*ae30*/  FFMA R57, R19, R11, R34 ;  /* 0x0000000b13397223 */ /* 0x000fc60000000022 */
[----:B------:R-:W2:Y:S04]  /*ae40*/  LDG.E.CONSTANT R19, desc[UR6][R4.64+0x38] ;  /* 0x0000380604137981 */ /* 0x000ea8000c1e9900 */
[----:B------:R-:W2:Y:S01]  /*ae50*/  LDG.E.CONSTANT R21, desc[UR6][R6.64+0x3c] ;  /* 0x00003c0606157981 */ /* 0x000ea2000c1e9900 */
[----:B------:R-:W-:-:S03]  /*ae60*/  FADD R23, -R17, R15 ;  /* 0x0000000f11177221 */ /* 0x000fc60000000100 */
[----:B------:R-:W2:Y:S04]  /*ae70*/  LDG.E.CONSTANT R17, desc[UR6][R6.64+0x30] ;  /* 0x0000300606117981 */ /* 0x000ea8000c1e9900 */
[----:B------:R-:W2:Y:S01]  /*ae80*/  LDG.E.CONSTANT R15, desc[UR6][R6.64+0x34] ;  /* 0x00003406060f7981 */ /* 0x000ea2000c1e9900 */
[----:B------:R-:W-:-:S03]  /*ae90*/  FFMA R23, R23, R11, R0 ;  /* 0x0000000b17177223 */ /* 0x000fc60000000000 */
[----:B------:R-:W2:Y:S01]  /*aea0*/  LDG.E.CONSTANT R0, desc[UR6][R4.64+0x3c] ;  /* 0x00003c0604007981 */ /* 0x000ea2000c1e9900 */
[----:B------:R-:W-:-:S03]  /*aeb0*/  FFMA R59, R59, R11, R36 ;  /* 0x0000000b3b3b7223 */ /* 0x000fc60000000024 */
[----:B------:R-:W-:Y:S04]  /*aec0*/  STG.E desc[UR6][R2.64+0x84], R45 ;  /* 0x0000842d02007986 */ /* 0x000fe8000c101906 */
[----:B------:R-:W-:Y:S04]  /*aed0*/  STG.E desc[UR6][R2.64+0x94], R59 ;  /* 0x0000943b02007986 */ /* 0x000fe8000c101906 */
[----:B------:R0:W-:Y:S04]  /*aee0*/  STG.E desc[UR6][R2.64+0x88], R25 ;  /* 0x0000881902007986 */ /* 0x0001e8000c101906 */
[----:B------:R1:W-:Y:S04]  /*aef0*/  STG.E desc[UR6][R2.64+0x8c], R23 ;  /* 0x00008c1702007986 */ /* 0x0003e8000c101906 */
[----:B------:R1:W-:Y:S04]  /*af00*/  STG.E desc[UR6][R2.64+0x90], R57 ;  /* 0x0000903902007986 */ /* 0x0003e8000c101906 */
[----:B0-----:R-:W2:Y:S04]  /*af10*/  LDG.E.CONSTANT R25, desc[UR6][R6.64+0x48] ;  /* 0x0000480606197981 */ /* 0x001ea8000c1e9900 */
[----:B-1----:R-:W2:Y:S04]  /*af20*/  LDG.E.CONSTANT R23, desc[UR6][R4.64+0x44] ;  /* 0x0000440604177981 */ /* 0x002ea8000c1e9900 */
[----:B------:R-:W2:Y:S04]  /*af30*/  LDG.E.CONSTANT R45, desc[UR6][R4.64+0x5c] ;  /* 0x00005c06042d7981 */ /* 0x000ea8000c1e9900 */
[----:B------:R-:W2:Y:S04]  /*af40*/  LDG.E.CONSTANT R36, desc[UR6][R6.64+0x68] ;  /* 0x0000680606247981 */ /* 0x000ea8000c1e9900 */
[----:B------:R-:W2:Y:S01]  /*af50*/  LDG.E.CONSTANT R57, desc[UR6][R6.64+0x7c] ;  /* 0x00007c0606397981 */ /* 0x000ea2000c1e9900 */
[----:B---3--:R-:W-:-:S03]  /*af60*/  FADD R34, -R39, R33 ;  /* 0x0000002127227221 */ /* 0x008fc60000000100 */
[----:B------:R-:W3:Y:S01]  /*af70*/  LDG.E.CONSTANT R39, desc[UR6][R4.64+0x68] ;  /* 0x0000680604277981 */ /* 0x000ee2000c1e9900 */
[----:B------:R-:W-:-:S03]  /*af80*/  FFMA R53, R34, R11, R53 ;  /* 0x0000000b22357223 */ /* 0x000fc60000000035 */
[----:B------:R-:W3:Y:S01]  /*af90*/  LDG.E.CONSTANT R34, desc[UR6][R6.64+0x60] ;  /* 0x0000600606227981 */ /* 0x000ee2000c1e9900 */
[----:B-----5:R-:W-:Y:S01]  /*afa0*/  FADD R55, -R55, R20 ;  /* 0x0000001437377221 */ /* 0x020fe20000000100 */
[----:B----4-:R-:W-:Y:S02]  /*afb0*/  FADD R47, -R47, R49 ;  /* 0x000000312f2f7221 */ /* 0x010fe40000000100 */
[----:B------:R-:W-:Y:S01]  /*afc0*/  STG.E desc[UR6][R2.64+0x9c], R53 ;  /* 0x00009c3502007986 */ /* 0x000fe2000c101906 */
[----:B------:R-:W-:-:S03]  /*afd0*/  FFMA R55, R55, R11, R16 ;  /* 0x0000000b37377223 */ /* 0x000fc60000000010 */
[----:B------:R-:W4:Y:S01]  /*afe0*/  LDG.E.CONSTANT R16, desc[UR6][R6.64+0x40] ;  /* 0x0000400606107981 */ /* 0x000f22000c1e9900 */
[----:B--2---:R-:W-:Y:S01]  /*aff0*/  FADD R41, -R41, R43 ;  /* 0x0000002b29297221 */ /* 0x004fe20000000100 */
[----:B------:R-:W-:-:S03]  /*b000*/  FADD R31, -R37, R31 ;  /* 0x0000001f251f7221 */ /* 0x000fc60000000100 */
[-C--:B------:R-:W-:Y:S01]  /*b010*/  FFMA R41, R41, R11.reuse, R38 ;  /* 0x0000000b29297223 */ /* 0x080fe20000000026 */
[----:B------:R-:W-:Y:S01]  /*b020*/  FADD R9, -R35, R9 ;  /* 0x0000000923097221 */ /* 0x000fe20000000100 */
[-C--:B------:R-:W-:Y:S01]  /*b030*/  FFMA R31, R31, R11.reuse, R26 ;  /* 0x0000000b1f1f7223 */ /* 0x080fe2000000001a */
[-C--:B------:R-:W-:Y:S02]  /*b040*/  FFMA R35, R47, R11.reuse, R10 ;  /* 0x0000000b2f237223 */ /* 0x080fe4000000000a */
[----:B------:R-:W-:Y:S01]  /*b050*/  STG.E desc[UR6][R2.64+0x98], R41 ;  /* 0x0000982902007986 */ /* 0x000fe2000c101906 */
[----:B------:R-:W-:-:S03]  /*b060*/  FFMA R33, R9, R11, R18 ;  /* 0x0000000b09217223 */ /* 0x000fc60000000012 */
[----:B------:R0:W-:Y:S04]  /*b070*/  STG.E desc[UR6][R2.64+0xa0], R31 ;  /* 0x0000a01f02007986 */ /* 0x0001e8000c101906 */
[----:B------:R-:W-:Y:S04]  /*b080*/  STG.E desc[UR6][R2.64+0xa4], R33 ;  /* 0x0000a42102007986 */ /* 0x000fe8000c101906 */
[----:B------:R-:W-:Y:S04]  /*b090*/  STG.E desc[UR6][R2.64+0xa8], R55 ;  /* 0x0000a83702007986 */ /* 0x000fe8000c101906 */
[----:B------:R1:W-:Y:S04]  /*b0a0*/  STG.E desc[UR6][R2.64+0xac], R35 ;  /* 0x0000ac2302007986 */ /* 0x0003e8000c101906 */
[----:B------:R-:W4:Y:S04]  /*b0b0*/  LDG.E.CONSTANT R9, desc[UR6][R4.64+0x40] ;  /* 0x0000400604097981 */ /* 0x000f28000c1e9900 */
[----:B------:R-:W2:Y:S04]  /*b0c0*/  LDG.E.CONSTANT R18, desc[UR6][R6.64+0x44] ;  /* 0x0000440606127981 */ /* 0x000ea8000c1e9900 */
[----:B------:R-:W5:Y:S04]  /*b0d0*/  LDG.E.CONSTANT R10, desc[UR6][R4.64+0x48] ;  /* 0x00004806040a7981 */ /* 0x000f68000c1e9900 */
[----:B------:R-:W5:Y:S01]  /*b0e0*/  LDG.E.CONSTANT R20, desc[UR6][R4.64+0x4c] ;  /* 0x00004c0604147981 */ /* 0x000f62000c1e9900 */
[----:B------:R-:W-:-:S03]  /*b0f0*/  FADD R59, -R19, R12 ;  /* 0x0000000c133b7221 */ /* 0x000fc60000000100 */
[----:B0-----:R-:W5:Y:S04]  /*b100*/  LDG.E.CONSTANT R31, desc[UR6][R6.64+0x4c] ;  /* 0x00004c06061f7981 */ /* 0x001f68000c1e9900 */
[----:B------:R-:W5:Y:S04]  /*b110*/  LDG.E.CONSTANT R26, desc[UR6][R4.64+0x54] ;  /* 0x00005406041a7981 */ /* 0x000f68000c1e9900 */
[----:B------:R-:W5:Y:S01]  /*b120*/  LDG.E.CONSTANT R47, desc[UR6][R4.64+0x58] ;  /* 0x00005806042f7981 */ /* 0x000f62000c1e9900 */
[----:B------:R-:W-:-:S03]  /*b130*/  FADD R17, -R13, R17 ;  /* 0x000000110d117221 */ /* 0x000fc60000000100 */
[----:B------:R-:W5:Y:S01]  /*b140*/  LDG.E.CONSTANT R13, desc[UR6][R6.64+0x50] ;  /* 0x00005006060d7981 */ /* 0x000f62000c1e9900 */
[----:B------:R-:W-:Y:S01]  /*b150*/  FADD R53, -R30, R15 ;  /* 0x0000000f1e357221 */ /* 0x000fe20000000100 */
[-C--:B------:R-:W-:Y:S02]  /*b160*/  FFMA R17, R17, R11.reuse, R14 ;  /* 0x0000000b11117223 */ /* 0x080fe4000000000e */
[----:B------:R-:W5:Y:S01]  /*b170*/  LDG.E.CONSTANT R30, desc[UR6][R4.64+0x50] ;  /* 0x00005006041e7981 */ /* 0x000f62000c1e9900 */
[-C--:B------:R-:W-:Y:S01]  /*b180*/  FFMA R53, R53, R11.reuse, R22 ;  /* 0x0000000b35357223 */ /* 0x080fe20000000016 */
[----:B------:R-:W-:Y:S02]  /*b190*/  FADD R61, -R0, R21 ;  /* 0x00000015003d7221 */ /* 0x000fe40000000100 */
        /* <DEDUP_REMOVED lines=16> */
[----:B------:R-:W-:-:S02]  /*b2a0*/  FFMA R61, R61, R11, R32 ;  /* 0x0000000b3d3d7223 */ /* 0x000fc40000000020 */
[----:B------:R-:W-:Y:S04]  /*b2b0*/  STG.E desc[UR6][R2.64+0xb0], R17 ;  /* 0x0000b01102007986 */ /* 0x000fe8000c101906 */
[----:B------:R-:W-:Y:S04]  /*b2c0*/  STG.E desc[UR6][R2.64+0xb4], R53 ;  /* 0x0000b43502007986 */ /* 0x000fe8000c101906 */
[----:B------:R-:W-:Y:S04]  /*b2d0*/  STG.E desc[UR6][R2.64+0xb8], R59 ;  /* 0x0000b83b02007986 */ /* 0x000fe8000c101906 */
[----:B------:R-:W-:Y:S01]  /*b2e0*/  STG.E desc[UR6][R2.64+0xbc], R61 ;  /* 0x0000bc3d02007986 */ /* 0x000fe2000c101906 */
[----:B---3--:R-:W-:-:S04]  /*b2f0*/  FADD R39, -R39, R36 ;  /* 0x0000002427277221 */ /* 0x008fc80000000100 */
[----:B------:R-:W-:-:S05]  /*b300*/  FFMA R39, R39, R11, R56 ;  /* 0x0000000b27277223 */ /* 0x000fca0000000038 */
[----:B------:R-:W-:Y:S01]  /*b310*/  STG.E desc[UR6][R2.64+0xe8], R39 ;  /* 0x0000e82702007986 */ /* 0x000fe2000c101906 */
[----:B----4-:R-:W-:Y:S01]  /*b320*/  FADD R9, -R9, R16 ;  /* 0x0000001009097221 */ /* 0x010fe20000000100 */
[----:B--2---:R-:W-:Y:S01]  /*b330*/  FADD R18, -R23, R18 ;  /* 0x0000001217127221 */ /* 0x004fe20000000100 */
[----:B-----5:R-:W-:Y:S02]  /*b340*/  FADD R25, -R10, R25 ;  /* 0x000000190a197221 */ /* 0x020fe40000000100 */
[-C--:B------:R-:W-:Y:S01]  /*b350*/  FFMA R9, R9, R11.reuse, R24 ;  /* 0x0000000b09097223 */ /* 0x080fe20000000018 */
[-C--:B------:R-:W-:Y:S01]  /*b360*/  FFMA R51, R18, R11.reuse, R51 ;  /* 0x0000000b12337223 */ /* 0x080fe20000000033 */
[----:B------:R-:W-:Y:S01]  /*b370*/  FFMA R25, R25, R11, R40 ;  /* 0x0000000b19197223 */ /* 0x000fe20000000028 */
[----:B------:R-:W-:-:S04]  /*b380*/  FADD R31, -R20, R31 ;  /* 0x0000001f141f7221 */ /* 0x000fc80000000100 */
[-C--:B------:R-:W-:Y:S01]  /*b390*/  FFMA R31, R31, R11.reuse, R8 ;  /* 0x0000000b1f1f7223 */ /* 0x080fe20000000008 */
[----:B------:R-:W-:Y:S01]  /*b3a0*/  STG.E desc[UR6][R2.64+0xc0], R9 ;  /* 0x0000c00902007986 */ /* 0x000fe2000c101906 */
[----:B------:R-:W-:Y:S01]  /*b3b0*/  FADD R13, -R30, R13 ;  /* 0x0000000d1e0d7221 */ /* 0x000fe20000000100 */
[----:B------:R-:W-:Y:S01]  /*b3c0*/  FADD R15, -R26, R15 ;  /* 0x0000000f1a0f7221 */ /* 0x000fe20000000100 */
[----:B------:R-:W-:Y:S01]  /*b3d0*/  FADD R47, -R47, R49 ;  /* 0x000000312f2f7221 */ /* 0x000fe20000000100 */
[----:B------:R-:W-:Y:S01]  /*b3e0*/  FADD R43, -R45, R43 ;  /* 0x0000002b2d2b7221 */ /* 0x000fe20000000100 */
[----:B------:R-:W-:Y:S01]  /*b3f0*/  FADD R41, -R41, R34 ;  /* 0x0000002229297221 */ /* 0x000fe20000000100 */
[-C--:B------:R-:W-:Y:S01]  /*b400*/  FFMA R13, R13, R11.reuse, R44 ;  /* 0x0000000b0d0d7223 */ /* 0x080fe2000000002c */
[-C--:B------:R-:W-:Y:S01]  /*b410*/  FFMA R15, R15, R11.reuse, R46 ;  /* 0x0000000b0f0f7223 */ /* 0x080fe2000000002e */
[-C--:B------:R-:W-:Y:S01]  /*b420*/  FFMA R47, R47, R11.reuse, R48 ;  /* 0x0000000b2f2f7223 */ /* 0x080fe20000000030 */
[-C--:B------:R-:W-:Y:S01]  /*b430*/  FFMA R43, R43, R11.reuse, R50 ;  /* 0x0000000b2b2b7223 */ /* 0x080fe20000000032 */
[----:B------:R-:W-:Y:S01]  /*b440*/  FADD R37, -R38, R37 ;  /* 0x0000002526257221 */ /* 0x000fe20000000100 */
[----:B------:R-:W-:-:S03]  /*b450*/  FFMA R41, R41, R11, R52 ;  /* 0x0000000b29297223 */ /* 0x000fc60000000034 */
[-C--:B------:R-:W-:Y:S01]  /*b460*/  FFMA R37, R37, R11.reuse, R54 ;  /* 0x0000000b25257223 */ /* 0x080fe20000000036 */
[----:B------:R-:W-:Y:S04]  /*b470*/  STG.E desc[UR6][R2.64+0xc4], R51 ;  /* 0x0000c43302007986 */ /* 0x000fe8000c101906 */
        /* <DEDUP_REMOVED lines=24> */
.L_x_319:
        /* <DEDUP_REMOVED lines=16> */
.L_x_373:


//--------------------- .text._Z11kernel_gridILj2ELj8EEvPKfS1_PKiPffjjjjbS4_j --------------------------
	.section	.text._Z11kernel_gridILj2ELj8EEvPKfS1_PKiPffjjjjbS4_j,"ax",@progbits
	.align	128
        .global         _Z11kernel_gridILj2ELj8EEvPKfS1_PKiPffjjjjbS4_j
        .type           _Z11kernel_gridILj2ELj8EEvPKfS1_PKiPffjjjjbS4_j,@function
        .size           _Z11kernel_gridILj2ELj8EEvPKfS1_PKiPffjjjjbS4_j,(.L_x_374 - _Z11kernel_gridILj2ELj8EEvPKfS1_PKiPffjjjjbS4_j)
        .other          _Z11kernel_gridILj2ELj8EEvPKfS1_PKiPffjjjjbS4_j,@"STO_CUDA_ENTRY STV_DEFAULT"
_Z11kernel_gridILj2ELj8EEvPKfS1_PKiPffjjjjbS4_j:
.text._Z11kernel_gridILj2ELj8EEvPKfS1_PKiPffjjjjbS4_j:
        /* <DEDUP_REMOVED lines=20> */
[----:B------:R-:W-:Y:S01]  /*0140*/  HFMA2 R15, -RZ, RZ, 0.771484375, 0.21533203125 ;  /* 0x3a2c32e4ff0f7431 */ /* 0x000fe200000001ff */
[----:B------:R-:W1:Y:S01]  /*0150*/  S2R R19, SR_CTAID.Z ;  /* 0x0000000000137919 */ /* 0x000e620000002700 */
[----:B------:R-:W-:Y:S01]  /*0160*/  HFMA2 R22, -RZ, RZ, 1.875, 0 ;  /* 0x3f800000ff167431 */ /* 0x000fe200000001ff */
        /* <DEDUP_REMOVED lines=37> */
[----:B------:R-:W-:Y:S01]  /*03c0*/  FSETP.GT.AND P1, PT, |R15|, 152, PT ;  /* 0x431800000f00780b */ /* 0x000fe20003f24200 */
[----:B-1----:R-:W-:Y:S01]  /*03d0*/  IMAD R8, R19, UR5, R2 ;  /* 0x0000000513087c24 */ /* 0x002fe2000f8e0202 */
[----:B------:R-:W-:Y:S01]  /*03e0*/  FSETP.GEU.AND P2, PT, R15, RZ, PT ;  /* 0x000000ff0f00720b */ /* 0x000fe20003f4e000 */
[----:B------:R-:W-:Y:S02]  /*03f0*/  FFMA R4, R6, R17, R4 ;  /* 0x0000001106047223 */ /* 0x000fe40000000004 */
[----:B------:R-:W-:Y:S01]  /*0400*/  F2I.NTZ R16, R15 ;  /* 0x0000000f00107305 */ /* 0x000fe20000203100 */
[----:B------:R-:W-:-:S05]  /*0410*/  IMAD R0, R8, R0, R5 ;  /* 0x0000000008007224 */ /* 0x000fca00078e0205 */
[----:B------:R-:W-:Y:S01]  /*0420*/  SHF.L.U32 R2, R0, 0x3, RZ ;  /* 0x0000000300027819 */ /* 0x000fe200000006ff */
[----:B0-----:R-:W-:Y:S01]  /*0430*/  FADD R11, R15, -R14 ;  /* 0x8000000e0f0b7221 */ /* 0x001fe20000000000 */
[----:B------:R-:W-:-:S03]  /*0440*/  FSETP.GT.AND P0, PT, R14, RZ, PT ;  /* 0x000000ff0e00720b */ /* 0x000fc60003f04000 */
[----:B------:R-:W-:Y:S01]  /*0450*/  FADD R4, R4, R11 ;  /* 0x0000000b04047221 */ /* 0x000fe20000000000 */
[----:B------:R-:W-:Y:S02]  /*0460*/  SEL R17, RZ, 0x83000000, P0 ;  /* 0x83000000ff117807 */ /* 0x000fe40000000000 */
[----:B------:R-:W-:Y:S01]  /*0470*/  FSETP.NEU.AND P0, PT, R3, 1, PT ;  /* 0x3f8000000300780b */ /* 0x000fe20003f0d000 */
[C---:B------:R-:W-:Y:S02]  /*0480*/  FFMA R11, R4.reuse, R13, 0.0013391353422775864601 ;  /* 0x3aaf85ed040b7423 */ /* 0x040fe4000000000d */
[----:B------:R-:W0:Y:S01]  /*0490*/  LDC.64 R12, c[0x0][0x388] ;  /* 0x0000e200ff0c7b82 */ /* 0x000e220000000a00 */
[----:B------:R-:W-:Y:S01]  /*04a0*/  ISETP.EQ.OR P0, PT, R5, RZ, !P0 ;  /* 0x000000ff0500720c */ /* 0x000fe20004702670 */
[----:B------:R-:W-:-:S04]  /*04b0*/  FFMA R11, R4, R11, 0.0096188392490148544312 ;  /* 0x3c1d9856040b7423 */ /* 0x000fc8000000000b */
[----:B------:R-:W-:-:S04]  /*04c0*/  FFMA R11, R4, R11, 0.055503588169813156128 ;  /* 0x3d6357bb040b7423 */ /* 0x000fc8000000000b */
[----:B------:R-:W-:-:S04]  /*04d0*/  FFMA R11, R4, R11, 0.24022644758224487305 ;  /* 0x3e75fdec040b7423 */ /* 0x000fc8000000000b */
[----:B------:R-:W-:-:S04]  /*04e0*/  FFMA R11, R4, R11, 0.69314718246459960938 ;  /* 0x3f317218040b7423 */ /* 0x000fc8000000000b */
[----:B------:R-:W-:Y:S01]  /*04f0*/  FFMA R14, R4, R11, 1 ;  /* 0x3f800000040e7423 */ /* 0x000fe2000000000b */
[----:B------:R-:W-:-:S04]  /*0500*/  FMUL R4, R6, 0.5 ;  /* 0x3f00000006047820 */ /* 0x000fc80000400000 */
[----:B------:R-:W1:Y:S02]  /*0510*/  FRND.TRUNC R11, R4 ;  /* 0x00000004000b7307 */ /* 0x000e64000020d000 */
[----:B-1----:R-:W-:Y:S01]  /*0520*/  FADD R11, R11, R11 ;  /* 0x0000000b0b0b7221 */ /* 0x002fe20000000000 */
[----:B--2---:R-:W-:Y:S01]  /*0530*/  IMAD R9, R9, R19, R10 ;  /* 0x0000001309097224 */ /* 0x004fe200078e020a */
[----:B------:R-:W-:Y:S02]  /*0540*/  IADD3 R19, PT, PT, R17, 0x7f000000, RZ ;  /* 0x7f00000011137810 */ /* 0x000fe40007ffe0ff */
[----:B------:R-:W-:Y:S02]  /*0550*/  LEA R17, R16, -R17, 0x17 ;  /* 0x8000001110117211 */ /* 0x000fe400078eb8ff */
[----:B------:R-:W-:Y:S01]  /*0560*/  SHF.L.U32 R9, R9, 0x3, RZ ;  /* 0x0000000309097819 */ /* 0x000fe200000006ff */
[----:B------:R-:W-:Y:S01]  /*0570*/  FMUL R14, R14, R19 ;  /* 0x000000130e0e7220 */ /* 0x000fe20000400000 */
[----:B----4-:R-:W-:-:S03]  /*0580*/  IADD3 R10, PT, PT, -R10, R7, RZ ;  /* 0x000000070a0a7210 */ /* 0x010fc60007ffe1ff */
[----:B------:R-:W-:Y:S01]  /*0590*/  FMUL R14, R14, R17 ;  /* 0x000000110e0e7220 */ /* 0x000fe20000400000 */
[----:B0-----:R-:W-:Y:S01]  /*05a0*/  IMAD.WIDE.U32 R4, R9, 0x4, R12 ;  /* 0x0000000409047825 */ /* 0x001fe200078e000c */
[----:B------:R-:W-:Y:S01]  /*05b0*/  @P1 FSEL R14, RZ, +INF , !P2 ;  /* 0x7f800000ff0e1808 */ /* 0x000fe20005000000 */
        /* <DEDUP_REMOVED lines=20> */
.L_x_320:
        /* <DEDUP_REMOVED lines=8> */
[----:B--2---:R-:W-:-:S04]  /*0780*/  UISETP.NE.AND UP0, UPT, UR5, 0x1, UPT ;  /* 0x000000010500788c */ /* 0x004fc8000bf05270 */
[----:B------:R-:W-:-:S04]  /*0790*/  FFMA R22, R3, R22, -1 ;  /* 0xbf80000003167423 */ /* 0x000fc80000000016 */
[----:B------:R-:W0:Y:S02]  /*07a0*/  F2I.U32.CEIL.NTZ R29, R22 ;  /* 0x00000016001d7305 */ /* 0x000e24000020b000 */
[----:B0-----:R-:W-:Y:S01]  /*07b0*/  IADD3 R29, PT, PT, R29, 0x2, RZ ;  /* 0x000000021d1d7810 */ /* 0x001fe20007ffe0ff */
[C---:B---3--:R-:W-:Y:S01]  /*07c0*/  FFMA R9, R22.reuse, R9, 0.5 ;  /* 0x3f00000016097423 */ /* 0x048fe20000000009 */
[----:B----4-:R-:W-:-:S04]  /*07d0*/  FFMA R3, R22, R11, 0.5 ;  /* 0x3f00000016037423 */ /* 0x010fc8000000000b */
[----:B------:R-:W0:Y:S01]  /*07e0*/  F2I.U32.FLOOR.NTZ R28, R9 ;  /* 0x00000009001c7305 */ /* 0x000e220000207000 */
[----:B------:R-:W-:-:S07]  /*07f0*/  I2FP.F32.U32 R11, R10 ;  /* 0x0000000a000b7245 */ /* 0x000fce0000201000 */
        /* <DEDUP_REMOVED lines=10> */
[----:B------:R-:W-:Y:S01]  /*08a0*/  HFMA2 R3, -RZ, RZ, 0, 5.9604644775390625e-08 ;  /* 0x00000001ff037431 */ /* 0x000fe200000001ff */
[----:B------:R-:W-:Y:S01]  /*08b0*/  IADD3 R27, PT, PT, RZ, -R10, RZ ;  /* 0x8000000aff1b7210 */ /* 0x000fe20007ffe0ff */
[----:B------:R-:W-:-:S10]  /*08c0*/  IMAD R9, R25, 0x127409f, RZ ;  /* 0x0127409f19097824 */ /* 0x000fd400078e02ff */
[----:B------:R-:W-:Y:S01]  /*08d0*/  @P2 ISETP.GT.U32.AND P1, PT, R29, R10, PT ;  /* 0x0000000a1d00220c */ /* 0x000fe20003f24070 */
[----:B0-----:R-:W0:Y:S01]  /*08e0*/  MUFU.RCP R8, R8 ;  /* 0x0000000800087308 */ /* 0x001e220000001000 */
[----:B------:R-:W-:Y:S02]  /*08f0*/  @P2 IMAD R13, R25, R29, R28 ;  /* 0x0000001d190d2224 */ /* 0x000fe400078e021c */
[----:B------:R-:W-:-:S05]  /*0900*/  @P2 SEL R14, R29, 0x1, !P1 ;  /* 0x000000011d0e2807 */ /* 0x000fca0004800000 */
[----:B------:R-:W-:-:S05]  /*0910*/  @P2 IMAD R3, R29, R14, RZ ;  /* 0x0000000e1d032224 */ /* 0x000fca00078e02ff */
[-C--:B------:R-:W-:Y:S02]  /*0920*/  ISETP.GT.U32.AND P0, PT, R3, R10.reuse, PT ;  /* 0x0000000a0300720c */ /* 0x080fe40003f04070 */
[----:B------:R-:W-:Y:S02]  /*0930*/  MOV R3, RZ ;  /* 0x000000ff00037202 */ /* 0x000fe40000000f00 */
[----:B0-----:R-:W-:Y:S02]  /*0940*/  IADD3 R6, PT, PT, R8, 0xffffffe, RZ ;  /* 0x0ffffffe08067810 */ /* 0x001fe40007ffe0ff */
[----:B------:R-:W-:Y:S02]  /*0950*/  @P2 SEL R3, R28, R13, P1 ;  /* 0x0000000d1c032207 */ /* 0x000fe40000800000 */
[----:B------:R0:W1:Y:S01]  /*0960*/  F2I.FTZ.U32.TRUNC.NTZ R7, R6 ;  /* 0x0000000600077305 */ /* 0x000062000021f000 */
[----:B------:R-:W-:-:S04]  /*0970*/  LOP3.LUT R8, RZ, R10, RZ, 0x33, !PT ;  /* 0x0000000aff087212 */ /* 0x000fc800078e33ff */
        /* <DEDUP_REMOVED lines=17> */
[----:B------:R-:W2:Y:S04]  /*0a90*/  LDG.E R24, desc[UR6][R2.64] ;  /* 0x0000000602187981 */ /* 0x000ea8000c1e1900 */
[----:B------:R-:W2:Y:S04]  /*0aa0*/  LDG.E.CONSTANT R36, desc[UR6][R6.64] ;  /* 0x0000000606247981 */ /* 0x000ea8000c1e9900 */
[----:B------:R-:W3:Y:S04]  /*0ab0*/  LDG.E R30, desc[UR6][R2.64+0x8] ;  /* 0x00000806021e7981 */ /* 0x000ee8000c1e1900 */
[----:B------:R-:W3:Y:S04]  /*0ac0*/  LDG.E.CONSTANT R15, desc[UR6][R6.64+0x8] ;  /* 0x00000806060f7981 */ /* 0x000ee8000c1e9900 */
[----:B------:R-:W4:Y:S04]  /*0ad0*/  LDG.E R26, desc[UR6][R2.64+0x10] ;  /* 0x00001006021a7981 */ /* 0x000f28000c1e1900 */
[----:B------:R-:W4:Y:S04]  /*0ae0*/  LDG.E.CONSTANT R33, desc[UR6][R6.64+0x10] ;  /* 0x0000100606217981 */ /* 0x000f28000c1e9900 */
[----:B------:R-:W5:Y:S04]  /*0af0*/  LDG.E R34, desc[UR6][R2.64+0x4] ;  /* 0x0000040602227981 */ /* 0x000f68000c1e1900 */
[----:B------:R-:W5:Y:S04]  /*0b00*/  LDG.E.CONSTANT R37, desc[UR6][R6.64+0x4] ;  /* 0x0000040606257981 */ /* 0x000f68000c1e9900 */
[----:B------:R-:W5:Y:S04]  /*0b10*/  LDG.E R32, desc[UR6][R2.64+0xc] ;  /* 0x00000c0602207981 */ /* 0x000f68000c1e1900 */
[----:B------:R-:W5:Y:S01]  /*0b20*/  LDG.E.CONSTANT R35, desc[UR6][R6.64+0xc] ;  /* 0x00000c0606237981 */ /* 0x000f62000c1e9900 */
[----:B------:R-:W-:Y:S01]  /*0b30*/  FADD R20, -R21, 1 ;  /* 0x3f80000015147421 */ /* 0x000fe20000000100 */
[----:B------:R-:W-:-:S02]  /*0b40*/  FADD R16, -R12, 1 ;  /* 0x3f8000000c107421 */ /* 0x000fc40000000100 */
[----:B------:R-:W5:Y:S02]  /*0b50*/  LDG.E.CONSTANT R13, desc[UR6][R6.64+0x1c] ;  /* 0x00001c06060d7981 */ /* 0x000f64000c1e9900 */
[----:B------:R-:W-:Y:S02]  /*0b60*/  FMUL R19, R20, R16 ;  /* 0x0000001014137220 */ /* 0x000fe40000400000 */
[----:B------:R-:W5:Y:S04]  /*0b70*/  LDG.E R18, desc[UR6][R2.64+0x14] ;  /* 0x0000140602127981 */ /* 0x000f68000c1e1900 */
[----:B------:R-:W5:Y:S04]  /*0b80*/  LDG.E.CONSTANT R31, desc[UR6][R6.64+0x14] ;  /* 0x00001406061f7981 */ /* 0x000f68000c1e9900 */
[----:B------:R0:W5:Y:S04]  /*0b90*/  LDG.E.CONSTANT R14, desc[UR6][R6.64+0x18] ;  /* 0x00001806060e7981 */ /* 0x000168000c1e9900 */
[----:B------:R-:W5:Y:S01]  /*0ba0*/  LDG.E R23, desc[UR6][R2.64+0x18] ;  /* 0x0000180602177981 */ /* 0x000f62000c1e1900 */
[----:B------:R-:W-:-:S02]  /*0bb0*/  ISETP.NE.AND P1, PT, R10, RZ, PT ;  /* 0x000000ff0a00720c */ /* 0x000fc40003f25270 */
[----:B0-----:R-:W-:-:S11]  /*0bc0*/  MOV R6, RZ ;  /* 0x000000ff00067202 */ /* 0x001fd60000000f00 */
[----:B------:R-:W-:Y:S01]  /*0bd0*/  @P1 ISETP.GT.U32.AND P2, PT, R29, R10, PT ;  /* 0x0000000a1d00120c */ /* 0x000fe20003f44070 */
[C---:B--2---:R-:W-:Y:S02]  /*0be0*/  FFMA R36, R19.reuse, R36, R24 ;  /* 0x0000002413247223 */ /* 0x044fe40000000018 */
[----:B------:R-:W2:Y:S01]  /*0bf0*/  LDG.E R24, desc[UR6][R2.64+0x1c] ;  /* 0x00001c0602187981 */ /* 0x000ea2000c1e1900 */
[----:B---3--:R-:W-:Y:S01]  /*0c00*/  FFMA R15, R19, R15, R30 ;  /* 0x0000000f130f7223 */ /* 0x008fe2000000001e */
[----:B------:R-:W-:-:S05]  /*0c10*/  IADD3 R30, PT, PT, R28, 0x1, RZ ;  /* 0x000000011c1e7810 */ /* 0x000fca0007ffe0ff */
[----:B------:R-:W-:Y:S02]  /*0c20*/  @P1 IMAD R7, R25, R29, R30 ;  /* 0x0000001d19071224 */ /* 0x000fe400078e021e */
[----:B----4-:R-:W-:Y:S01]  /*0c30*/  FFMA R33, R19, R33, R26 ;  /* 0x0000002113217223 */ /* 0x010fe2000000001a */
[C---:B------:R-:W-:Y:S02]  /*0c40*/  @P1 SEL R26, R29.reuse, 0x1, !P2 ;  /* 0x000000011d1a1807 */ /* 0x040fe40005000000 */
        /* <DEDUP_REMOVED lines=14> */
[----:B-----5:R-:W-:-:S04]  /*0d30*/  FFMA R37, R19, R37, R34 ;  /* 0x0000002513257223 */ /* 0x020fc80000000022 */
[----:B------:R-:W-:-:S05]  /*0d40*/  IMAD.WIDE.U32 R6, R7, 0x4, R4 ;  /* 0x0000000407067825 */ /* 0x000fca00078e0004 */
[----:B------:R-:W3:Y:S01]  /*0d50*/  LDG.E.CONSTANT R34, desc[UR6][R6.64+0x10] ;  /* 0x0000100606227981 */ /* 0x000ee2000c1e9900 */
[----:B------:R-:W-:-:S03]  /*0d60*/  FFMA R35, R19, R35, R32 ;  /* 0x0000002313237223 */ /* 0x000fc60000000020 */
[----:B------:R-:W4:Y:S04]  /*0d70*/  LDG.E.CONSTANT R26, desc[UR6][R6.64+0xc] ;  /* 0x00000c06061a7981 */ /* 0x000f28000c1e9900 */
[----:B------:R-:W5:Y:S04]  /*0d80*/  LDG.E.CONSTANT R32, desc[UR6][R6.64+0x14] ;  /* 0x0000140606207981 */ /* 0x000f68000c1e9900 */
[----:B------:R-:W5:Y:S01]  /*0d90*/  LDG.E.CONSTANT R17, desc[UR6][R6.64] ;  /* 0x0000000606117981 */ /* 0x000f62000c1e9900 */
[C---:B------:R-:W-:Y:S01]  /*0da0*/  FFMA R31, R19.reuse, R31, R18 ;  /* 0x0000001f131f7223 */ /* 0x040fe20000000012 */
[C---:B------:R-:W-:Y:S01]  /*0db0*/  FFMA R14, R19.reuse, R14, R23 ;  /* 0x0000000e130e7223 */ /* 0x040fe20000000017 */
[----:B--2---:R-:W-:Y:S01]  /*0dc0*/  FFMA R13, R19, R13, R24 ;  /* 0x0000000d130d7223 */ /* 0x004fe20000000018 */
[----:B------:R-:W-:Y:S01]  /*0dd0*/  FMUL R16, R21, R16 ;  /* 0x0000001015107220 */ /* 0x000fe20000400000 */
[----:B------:R-:W2:Y:S04]  /*0de0*/  LDG.E.CONSTANT R24, desc[UR6][R6.64+0x1c] ;  /* 0x00001c0606187981 */ /* 0x000ea8000c1e9900 */
[----:B------:R-:W2:Y:S01]  /*0df0*/  LDG.E.CONSTANT R19, desc[UR6][R6.64+0x18] ;  /* 0x0000180606137981 */ /* 0x000ea2000c1e9900 */
[----:B------:R-:W-:-:S03]  /*0e00*/  @P1 ISETP.GT.U32.AND P2, PT, R29, R10, PT ;  /* 0x0000000a1d00120c */ /* 0x000fc60003f44070 */
[----:B------:R-:W2:Y:S01]  /*0e10*/  LDG.E.CONSTANT R18, desc[UR6][R6.64+0x4] ;  /* 0x0000040606127981 */ /* 0x000ea2000c1e9900 */
[----:B------:R-:W-:-:S03]  /*0e20*/  @P1 ISETP.GT.U32.AND P3, PT, R29, R10, PT ;  /* 0x0000000a1d00120c */ /* 0x000fc60003f64070 */
[----:B------:R0:W2:Y:S04]  /*0e30*/  LDG.E.CONSTANT R23, desc[UR6][R6.64+0x8] ;  /* 0x0000080606177981 */ /* 0x0000a8000c1e9900 */
[----:B------:R1:W-:Y:S01]  /*0e40*/  STG.E desc[UR6][R2.64], R36 ;  /* 0x0000002402007986 */ /* 0x0003e2000c101906 */
[----:B0-----:R-:W-:Y:S02]  /*0e50*/  MOV R6, RZ ;  /* 0x000000ff00067202 */ /* 0x001fe40000000f00 */
[----:B------:R-:W-:Y:S01]  /*0e60*/  IADD3 R9, PT, PT, R9, 0x127409f, RZ ;  /* 0x0127409f09097810 */ /* 0x000fe20007ffe0ff */
[C---:B---3--:R-:W-:Y:S01]  /*0e70*/  FFMA R33, R16.reuse, R34, R33 ;  /* 0x0000002210217223 */ /* 0x048fe20000000021 */
[----:B------:R-:W-:Y:S01]  /*0e80*/  IADD3 R34, PT, PT, R25, 0x1, RZ ;  /* 0x0000000119227810 */ /* 0x000fe20007ffe0ff */
[----:B----4-:R-:W-:-:S04]  /*0e90*/  FFMA R26, R16, R26, R35 ;  /* 0x0000001a101a7223 */ /* 0x010fc80000000023 */
[C---:B------:R-:W-:Y:S02]  /*0ea0*/  @P1 IMAD R35, R29.reuse, R34, R28 ;  /* 0x000000221d231224 */ /* 0x040fe400078e021c */
[----:B-----5:R-:W-:Y:S01]  /*0eb0*/  FFMA R31, R16, R32, R31 ;  /* 0x00000020101f7223 */ /* 0x020fe2000000001f */
[----:B------:R-:W-:Y:S01]  /*0ec0*/  MOV R32, RZ ;  /* 0x000000ff00207202 */ /* 0x000fe20000000f00 */
[C---:B------:R-:W-:Y:S01]  /*0ed0*/  @P1 IMAD R7, R29.reuse, R34, R30 ;  /* 0x000000221d071224 */ /* 0x040fe200078e021e */
[----:B------:R-:W-:Y:S01]  /*0ee0*/  @P1 SEL R32, R28, R35, P2 ;  /* 0x000000231c201207 */ /* 0x000fe20001000000 */
[----:B------:R-:W-:Y:S01]  /*0ef0*/  FFMA R17, R16, R17, R36 ;  /* 0x0000001110117223 */ /* 0x000fe20000000024 */
[----:B------:R-:W-:Y:S01]  /*0f00*/  HFMA2 R35, -RZ, RZ, 0, 5.9604644775390625e-08 ;  /* 0x00000001ff237431 */ /* 0x000fe200000001ff */
[C---:B-1----:R-:W-:Y:S02]  /*0f10*/  @P1 SEL R36, R29.reuse, 0x1, !P2 ;  /* 0x000000011d241807 */ /* 0x042fe40005000000 */
[----:B------:R-:W-:Y:S01]  /*0f20*/  @P1 SEL R6, R30, R7, P3 ;  /* 0x000000071e061207 */ /* 0x000fe20001800000 */
[----:B------:R-:W-:Y:S01]  /*0f30*/  HFMA2 R7, -RZ, RZ, 0, 5.9604644775390625e-08 ;  /* 0x00000001ff077431 */ /* 0x000fe200000001ff */
[C---:B------:R-:W-:Y:S01]  /*0f40*/  @P1 SEL R34, R29.reuse, 0x1, !P3 ;  /* 0x000000011d221807 */ /* 0x040fe20005800000 */
[----:B------:R-:W-:-:S04]  /*0f50*/  @P1 IMAD R35, R29, R36, RZ ;  /* 0x000000241d231224 */ /* 0x000fc800078e02ff */
[----:B------:R-:W-:Y:S01]  /*0f60*/  @P1 IMAD R7, R29, R34, RZ ;  /* 0x000000221d071224 */ /* 0x000fe200078e02ff */
[----:B------:R-:W-:-:S04]  /*0f70*/  ISETP.GT.U32.AND P2, PT, R35, R10, PT ;  /* 0x0000000a2300720c */ /* 0x000fc80003f44070 */
[----:B------:R-:W-:-:S09]  /*0f80*/  ISETP.GT.U32.AND P1, PT, R7, R10, PT ;  /* 0x0000000a0700720c */ /* 0x000fd20003f24070 */
[----:B------:R-:W-:-:S04]  /*0f90*/  @P2 LOP3.LUT R32, R9, R28, RZ, 0x3c, !PT ;  /* 0x0000001c09202212 */ /* 0x000fc800078e3cff */
[----:B------:R-:W-:Y:S01]  /*0fa0*/  @P1 LOP3.LUT R6, R9, R30, RZ, 0x3c, !PT ;  /* 0x0000001e09061212 */ /* 0x000fe200078e3cff */
        /* <DEDUP_REMOVED lines=19> */
[----:B------:R-:W3:Y:S01]  /*10e0*/  LDG.E.CONSTANT R30, desc[UR6][R6.64] ;  /* 0x00000006061e7981 */ /* 0x000ee2000c1e9900 */
[----:B------:R-:W-:-:S03]  /*10f0*/  IMAD.WIDE.U32 R8, R9, 0x4, R4 ;  /* 0x0000000409087825 */ /* 0x000fc600078e0004 */
[----:B------:R-:W4:Y:S04]  /*1100*/  LDG.E.CONSTANT R27, desc[UR6][R6.64+0x4] ;  /* 0x00000406061b7981 */ /* 0x000f28000c1e9900 */
[----:B------:R-:W5:Y:S04]  /*1110*/  LDG.E.CONSTANT R34, desc[UR6][R8.64+0x8] ;  /* 0x0000080608227981 */ /* 0x000f68000c1e9900 */
[----:B------:R-:W5:Y:S04]  /*1120*/  LDG.E.CONSTANT R32, desc[UR6][R8.64] ;  /* 0x0000000608207981 */ /* 0x000f68000c1e9900 */
[----:B------:R-:W-:Y:S04]  /*1130*/  STG.E desc[UR6][R2.64+0x4], R37 ;  /* 0x0000042502007986 */ /* 0x000fe8000c101906 */
[----:B------:R0:W-:Y:S04]  /*1140*/  STG.E desc[UR6][R2.64+0x8], R15 ;  /* 0x0000080f02007986 */ /* 0x0001e8000c101906 */
[----:B------:R-:W5:Y:S01]  /*1150*/  LDG.E.CONSTANT R36, desc[UR6][R8.64+0x1c] ;  /* 0x00001c0608247981 */ /* 0x000f62000c1e9900 */
[----:B--2---:R-:W-:-:S03]  /*1160*/  FFMA R13, R16, R24, R13 ;  /* 0x00000018100d7223 */ /* 0x004fc6000000000d */
[----:B------:R-:W2:Y:S01]  /*1170*/  LDG.E.CONSTANT R24, desc[UR6][R6.64+0x8] ;  /* 0x0000080606187981 */ /* 0x000ea2000c1e9900 */
[----:B------:R-:W-:-:S03]  /*1180*/  FFMA R14, R16, R19, R14 ;  /* 0x00000013100e7223 */ /* 0x000fc6000000000e */
[----:B------:R-:W2:Y:S01]  /*1190*/  LDG.E.CONSTANT R19, desc[UR6][R8.64+0x4] ;  /* 0x0000040608137981 */ /* 0x000ea2000c1e9900 */
[C---:B------:R-:W-:Y:S01]  /*11a0*/  FFMA R18, R16.reuse, R18, R37 ;  /* 0x0000001210127223 */ /* 0x040fe20000000025 */
[----:B------:R-:W-:Y:S01]  /*11b0*/  FFMA R23, R16, R23, R15 ;  /* 0x0000001710177223 */ /* 0x000fe2000000000f */
[----:B------:R-:W-:Y:S01]  /*11c0*/  FMUL R16, R12, R20 ;  /* 0x000000140c107220 */ /* 0x000fe20000400000 */
[----:B0-----:R-:W2:Y:S03]  /*11d0*/  LDG.E.CONSTANT R15, desc[UR6][R6.64+0x18] ;  /* 0x00001806060f7981 */ /* 0x001ea6000c1e9900 */
[C---:B---3--:R-:W-:Y:S01]  /*11e0*/  FFMA R30, R16.reuse, R30, R17 ;  /* 0x0000001e101e7223 */ /* 0x048fe20000000011 */
[----:B------:R-:W-:Y:S02]  /*11f0*/  FMUL R17, R21, R12 ;  /* 0x0000000c15117220 */ /* 0x000fe40000400000 */
[----:B------:R-:W3:Y:S01]  /*1200*/  LDG.E.CONSTANT R12, desc[UR6][R8.64+0x18] ;  /* 0x00001806080c7981 */ /* 0x000ee2000c1e9900 */
[----:B----4-:R-:W-:-:S03]  /*1210*/  FFMA R27, R16, R27, R18 ;  /* 0x0000001b101b7223 */ /* 0x010fc60000000012 */
[----:B------:R-:W4:Y:S01]  /*1220*/  LDG.E.CONSTANT R18, desc[UR6][R8.64+0x14] ;  /* 0x0000140608127981 */ /* 0x000f22000c1e9900 */
[----:B-----5:R-:W-:-:S03]  /*1230*/  FFMA R35, R17, R32, R30 ;  /* 0x0000002011237223 */ /* 0x020fc6000000001e */
[----:B------:R-:W5:Y:S04]  /*1240*/  LDG.E.CONSTANT R32, desc[UR6][R8.64+0xc] ;  /* 0x00000c0608207981 */ /* 0x000f68000c1e9900 */
[----:B------:R0:W4:Y:S01]  /*1250*/  LDG.E.CONSTANT R30, desc[UR6][R8.64+0x10] ;  /* 0x00001006081e7981 */ /* 0x000122000c1e9900 */
[----:B--2---:R-:W-:-:S03]  /*1260*/  FFMA R37, R16, R24, R23 ;  /* 0x0000001810257223 */ /* 0x004fc60000000017 */
[----:B------:R-:W2:Y:S01]  /*1270*/  LDG.E.CONSTANT R23, desc[UR6][R6.64+0xc] ;  /* 0x00000c0606177981 */ /* 0x000ea2000c1e9900 */
[C---:B------:R-:W-:Y:S01]  /*1280*/  FFMA R19, R17.reuse, R19, R27 ;  /* 0x0000001311137223 */ /* 0x040fe2000000001b */
[----:B------:R-:W-:Y:S02]  /*1290*/  FFMA R37, R17, R34, R37 ;  /* 0x0000002211257223 */ /* 0x000fe40000000025 */
[----:B------:R-:W0:Y:S04]  /*12a0*/  LDG.E.CONSTANT R27, desc[UR6][R6.64+0x10] ;  /* 0x00001006061b7981 */ /* 0x000e28000c1e9900 */
[----:B------:R-:W5:Y:S04]  /*12b0*/  LDG.E.CONSTANT R24, desc[UR6][R6.64+0x14] ;  /* 0x0000140606187981 */ /* 0x000f68000c1e9900 */
[----:B------:R-:W4:Y:S01]  /*12c0*/  LDG.E.CONSTANT R34, desc[UR6][R6.64+0x1c] ;  /* 0x00001c0606227981 */ /* 0x000f22000c1e9900 */
[----:B------:R-:W-:-:S03]  /*12d0*/  FFMA R15, R16, R15, R14 ;  /* 0x0000000f100f7223 */ /* 0x000fc6000000000e */
[----:B------:R1:W-:Y:S04]  /*12e0*/  STG.E desc[UR6][R2.64], R35 ;  /* 0x0000002302007986 */ /* 0x0003e8000c101906 */
[----:B------:R1:W-:Y:S04]  /*12f0*/  STG.E desc[UR6][R2.64+0x4], R19 ;  /* 0x0000041302007986 */ /* 0x0003e8000c101906 */
[----:B------:R1:W-:Y:S01]  /*1300*/  STG.E desc[UR6][R2.64+0x8], R37 ;  /* 0x0000082502007986 */ /* 0x0003e2000c101906 */
[----:B---3--:R-:W-:-:S05]  /*1310*/  FFMA R15, R17, R12, R15 ;  /* 0x0000000c110f7223 */ /* 0x008fca000000000f */
[----:B------:R1:W-:Y:S01]  /*1320*/  STG.E desc[UR6][R2.64+0x18], R15 ;  /* 0x0000180f02007986 */ /* 0x0003e2000c101906 */
[C---:B--2---:R-:W-:Y:S01]  /*1330*/  FFMA R26, R16.reuse, R23, R26 ;  /* 0x00000017101a7223 */ /* 0x044fe2000000001a */
[C---:B0-----:R-:W-:Y:S01]  /*1340*/  FFMA R8, R16.reuse, R27, R33 ;  /* 0x0000001b10087223 */ /* 0x041fe20000000021 */
[C---:B-----5:R-:W-:Y:S02]  /*1350*/  FFMA R31, R16.reuse, R24, R31 ;  /* 0x00000018101f7223 */ /* 0x060fe4000000001f */
[C---:B------:R-:W-:Y:S01]  /*1360*/  FFMA R9, R17.reuse, R32, R26 ;  /* 0x0000002011097223 */ /* 0x040fe2000000001a */
[----:B----4-:R-:W-:Y:S01]  /*1370*/  FFMA R23, R16, R34, R13 ;  /* 0x0000002210177223 */ /* 0x010fe2000000000d */
[C---:B------:R-:W-:Y:S01]  /*1380*/  FFMA R13, R17.reuse, R30, R8 ;  /* 0x0000001e110d7223 */ /* 0x040fe20000000008 */
[C---:B------:R-:W-:Y:S02]  /*1390*/  FFMA R7, R17.reuse, R18, R31 ;  /* 0x0000001211077223 */ /* 0x040fe4000000001f */
[----:B------:R-:W-:Y:S01]  /*13a0*/  FFMA R17, R17, R36, R23 ;  /* 0x0000002411117223 */ /* 0x000fe20000000017 */
[----:B------:R1:W-:Y:S04]  /*13b0*/  STG.E desc[UR6][R2.64+0xc], R9 ;  /* 0x00000c0902007986 */ /* 0x0003e8000c101906 */
[----:B------:R1:W-:Y:S04]  /*13c0*/  STG.E desc[UR6][R2.64+0x10], R13 ;  /* 0x0000100d02007986 */ /* 0x0003e8000c101906 */
[----:B------:R1:W-:Y:S04]  /*13d0*/  STG.E desc[UR6][R2.64+0x14], R7 ;  /* 0x0000140702007986 */ /* 0x0003e8000c101906 */
[----:B------:R1:W-:Y:S01]  /*13e0*/  STG.E desc[UR6][R2.64+0x1c], R17 ;  /* 0x00001c1102007986 */ /* 0x0003e2000c101906 */
[----:B------:R-:W-:Y:S05]  /*13f0*/  BRA `(.L_x_323) ;  /* 0x0000000c00807947 */ /* 0x000fea0003800000 */
.L_x_322:
        /* <DEDUP_REMOVED lines=18> */
[----:B------:R-:W-:Y:S01]  /*1520*/  FADD R20, -R21, 1 ;  /* 0x3f80000015147421 */ /* 0x000fe20000000100 */
[----:B------:R-:W-:-:S04]  /*1530*/  FADD R17, -R12, 1 ;  /* 0x3f8000000c117421 */ /* 0x000fc80000000100 */
[-C--:B------:R-:W-:Y:S01]  /*1540*/  FMUL R19, R20, R17.reuse ;  /* 0x0000001114137220 */ /* 0x080fe20000400000 */
[----:B------:R-:W-:-:S03]  /*1550*/  FMUL R17, R21, R17 ;  /* 0x0000001115117220 */ /* 0x000fc60000400000 */
[C---:B--2---:R-:W-:Y:S01]  /*1560*/  FFMA R27, R19.reuse, R32, R34 ;  /* 0x00000020131b7223 */ /* 0x044fe20000000022 */
[----:B---3--:R-:W-:-:S03]  /*1570*/  FFMA R33, R19, R26, R31 ;  /* 0x0000001a13217223 */ /* 0x008fc6000000001f */
[-C--:B------:R-:W-:Y:S01]  /*1580*/  FFMA R34, R32, R17.reuse, R27 ;  /* 0x0000001120227223 */ /* 0x080fe2000000001b */
[----:B------:R-:W-:Y:S01]  /*1590*/  FMUL R27, R12, R20 ;  /* 0x000000140c1b7220 */ /* 0x000fe20000400000 */
[----:B------:R-:W-:Y:S01]  /*15a0*/  FMUL R31, R21, R12 ;  /* 0x0000000c151f7220 */ /* 0x000fe20000400000 */
[----:B------:R-:W-:Y:S01]  /*15b0*/  FFMA R12, R26, R17, R33 ;  /* 0x000000111a0c7223 */ /* 0x000fe20000000021 */
[----:B----4-:R-:W-:-:S03]  /*15c0*/  FFMA R35, R19, R24, R30 ;  /* 0x0000001813237223 */ /* 0x010fc6000000001e */
[----:B------:R-:W-:Y:S01]  /*15d0*/  FFMA R37, R26, R27, R12 ;  /* 0x0000001b1a257223 */ /* 0x000fe2000000000c */
[----:B------:R-:W-:Y:S01]  /*15e0*/  FFMA R12, R24, R17, R35 ;  /* 0x00000011180c7223 */ /* 0x000fe20000000023 */
[----:B-----5:R-:W-:-:S03]  /*15f0*/  FFMA R23, R19, R18, R23 ;  /* 0x0000001213177223 */ /* 0x020fc60000000017 */
[----:B------:R-:W-:Y:S01]  /*1600*/  FFMA R12, R24, R27, R12 ;  /* 0x0000001b180c7223 */ /* 0x000fe2000000000c */
[C---:B------:R-:W-:Y:S01]  /*1610*/  FFMA R6, R19.reuse, R15, R6 ;  /* 0x0000000f13067223 */ /* 0x040fe20000000006 */
[C---:B------:R-:W-:Y:S01]  /*1620*/  FFMA R9, R19.reuse, R16, R9 ;  /* 0x0000001013097223 */ /* 0x040fe20000000009 */
[C---:B------:R-:W-:Y:S01]  /*1630*/  FFMA R8, R19.reuse, R13, R8 ;  /* 0x0000000d13087223 */ /* 0x040fe20000000008 */
[----:B------:R-:W-:Y:S01]  /*1640*/  FFMA R7, R19, R14, R7 ;  /* 0x0000000e13077223 */ /* 0x000fe20000000007 */
[-C--:B------:R-:W-:Y:S01]  /*1650*/  FFMA R23, R18, R17.reuse, R23 ;  /* 0x0000001112177223 */ /* 0x080fe20000000017 */
[-C--:B------:R-:W-:Y:S01]  /*1660*/  FFMA R6, R15, R17.reuse, R6 ;  /* 0x000000110f067223 */ /* 0x080fe20000000006 */
[-C--:B------:R-:W-:Y:S01]  /*1670*/  FFMA R9, R16, R17.reuse, R9 ;  /* 0x0000001110097223 */ /* 0x080fe20000000009 */
[-C--:B------:R-:W-:Y:S01]  /*1680*/  FFMA R8, R13, R17.reuse, R8 ;  /* 0x000000110d087223 */ /* 0x080fe20000000008 */
[----:B------:R-:W-:Y:S01]  /*1690*/  FFMA R7, R14, R17, R7 ;  /* 0x000000110e077223 */ /* 0x000fe20000000007 */
[----:B------:R-:W-:Y:S01]  /*16a0*/  FFMA R35, R31, R24, R12 ;  /* 0x000000181f237223 */ /* 0x000fe2000000000c */
[-C--:B------:R-:W-:Y:S01]  /*16b0*/  FFMA R34, R32, R27.reuse, R34 ;  /* 0x0000001b20227223 */ /* 0x080fe20000000022 */
        /* <DEDUP_REMOVED lines=21> */
.L_x_321:
[C---:B------:R-:W-:Y:S01]  /*1810*/  FMUL R6, |R11|.reuse, 16777216 ;  /* 0x4b8000000b067820 */ /* 0x040fe20000400200 */
[----:B------:R-:W-:Y:S02]  /*1820*/  FSETP.GEU.AND P0, PT, |R11|, 1.175494350822287508e-38, PT ;  /* 0x008000000b00780b */ /* 0x000fe40003f0e200 */
[----:B------:R-:W-:Y:S02]  /*1830*/  MOV R18, RZ ;  /* 0x000000ff00127202 */ /* 0x000fe40000000f00 */
[----:B------:R-:W-:-:S04]  /*1840*/  FSEL R3, R6, |R11|, !P0 ;  /* 0x4000000b06037208 */ /* 0x000fc80004000000 */
[----:B------:R-:W0:Y:S05]  /*1850*/  MUFU.LG2 R6, R3 ;  /* 0x0000000300067308 */ /* 0x000e2a0000000c00 */
[----:B0-----:R-:W-:-:S04]  /*1860*/  @!P0 FADD R6, R6, -24 ;  /* 0xc1c0000006068421 */ /* 0x001fc80000000000 */
[----:B------:R-:W-:Y:S01]  /*1870*/  FMUL R7, R6, -0.6666666865348815918 ;  /* 0xbf2aaaab06077820 */ /* 0x000fe20000400000 */
[----:B------:R-:W-:-:S03]  /*1880*/  FADD R6, R11, R11 ;  /* 0x0000000b0b067221 */ /* 0x000fc60000000000 */
[----:B------:R-:W0:Y:S02]  /*1890*/  MUFU.EX2 R8, R7 ;  /* 0x0000000700087308 */ /* 0x000e240000000800 */
        /* <DEDUP_REMOVED lines=8> */
[----:B------:R-:W-:-:S07]  /*1920*/  IADD3 R7, PT, PT, RZ, -R13, RZ ;  /* 0x8000000dff077210 */ /* 0x000fce0007ffe0ff */
[----:B0-----:R-:W0:Y:S02]  /*1930*/  MUFU.RCP R3, R3 ;  /* 0x0000000300037308 */ /* 0x001e240000001000 */
[----:B0-----:R-:W-:-:S06]  /*1940*/  IADD3 R19, PT, PT, R3, 0xffffffe, RZ ;  /* 0x0ffffffe03137810 */ /* 0x001fcc0007ffe0ff */
[----:B------:R-:W0:Y:S02]  /*1950*/  F2I.FTZ.U32.TRUNC.NTZ R19, R19 ;  /* 0x0000001300137305 */ /* 0x000e24000021f000 */
[----:B0-----:R-:W-:-:S04]  /*1960*/  IMAD R7, R7, R19, RZ ;  /* 0x0000001307077224 */ /* 0x001fc800078e02ff */
[----:B------:R-:W-:Y:S01]  /*1970*/  IMAD.HI.U32 R18, R19, R7, R18 ;  /* 0x0000000713127227 */ /* 0x000fe200078e0012 */
[----:B------:R-:W-:-:S05]  /*1980*/  LOP3.LUT R19, RZ, R13, RZ, 0x33, !PT ;  /* 0x0000000dff137212 */ /* 0x000fca00078e33ff */
        /* <DEDUP_REMOVED lines=17> */
[----:B------:R-:W-:-:S05]  /*1aa0*/  SEL R26, R19, R26, !P0 ;  /* 0x0000001a131a7207 */ /* 0x000fca0004000000 */
[----:B------:R-:W-:-:S05]  /*1ab0*/  IMAD R3, R13, R26, R24 ;  /* 0x0000001a0d037224 */ /* 0x000fca00078e0218 */
[----:B------:R-:W-:Y:S01]  /*1ac0*/  SHF.L.U32 R9, R3, 0x3, RZ ;  /* 0x0000000303097819 */ /* 0x000fe200000006ff */
[----:B0-----:R-:W-:-:S04]  /*1ad0*/  IMAD.WIDE.U32 R2, R2, 0x4, R6 ;  /* 0x0000000402027825 */ /* 0x001fc800078e0006 */
[----:B------:R-:W-:Y:S01]  /*1ae0*/  IMAD.WIDE.U32 R8, R9, 0x4, R4 ;  /* 0x0000000409087825 */ /* 0x000fe200078e0004 */
[----:B------:R-:W2:Y:S04]  /*1af0*/  LDG.E R7, desc[UR6][R2.64] ;  /* 0x0000000602077981 */ /* 0x000ea8000c1e1900 */
[----:B------:R-:W3:Y:S04]  /*1b00*/  LDG.E R6, desc[UR6][R2.64+0x4] ;  /* 0x0000040602067981 */ /* 0x000ee8000c1e1900 */
[----:B------:R-:W2:Y:S04]  /*1b10*/  LDG.E.CONSTANT R32, desc[UR6][R8.64] ;  /* 0x0000000608207981 */ /* 0x000ea8000c1e9900 */
[----:B------:R-:W3:Y:S04]  /*1b20*/  LDG.E.CONSTANT R15, desc[UR6][R8.64+0x4] ;  /* 0x00000406080f7981 */ /* 0x000ee8000c1e9900 */
[----:B------:R-:W4:Y:S04]  /*1b30*/  LDG.E R14, desc[UR6][R2.64+0x8] ;  /* 0x00000806020e7981 */ /* 0x000f28000c1e1900 */
[----:B------:R-:W4:Y:S01]  /*1b40*/  LDG.E.CONSTANT R31, desc[UR6][R8.64+0x8] ;  /* 0x00000806081f7981 */ /* 0x000f22000c1e9900 */
[----:B------:R-:W-:-:S02]  /*1b50*/  IADD3 R23, PT, PT, R28, 0x1, RZ ;  /* 0x000000011c177810 */ /* 0x000fc40007ffe0ff */
[----:B------:R-:W-:Y:S01]  /*1b60*/  IADD3 R27, PT, PT, R25, 0x1, RZ ;  /* 0x00000001191b7810 */ /* 0x000fe20007ffe0ff */
[----:B------:R-:W5:Y:S02]  /*1b70*/  LDG.E R35, desc[UR6][R2.64+0x18] ;  /* 0x0000180602237981 */ /* 0x000f64000c1e1900 */
[C---:B------:R-:W-:Y:S02]  /*1b80*/  IMAD.HI.U32 R20, R18.reuse, R23, RZ ;  /* 0x0000001712147227 */ /* 0x040fe400078e00ff */
[----:B------:R-:W5:Y:S02]  /*1b90*/  LDG.E R16, desc[UR6][R2.64+0xc] ;  /* 0x00000c0602107981 */ /* 0x000f64000c1e1900 */
[----:B------:R-:W-:Y:S01]  /*1ba0*/  IMAD.HI.U32 R18, R18, R27, RZ ;  /* 0x0000001b12127227 */ /* 0x000fe200078e00ff */
[----:B------:R-:W-:Y:S01]  /*1bb0*/  IADD3 R20, PT, PT, -R20, RZ, RZ ;  /* 0x000000ff14147210 */ /* 0x000fe20007ffe1ff */
[----:B------:R-:W5:Y:S03]  /*1bc0*/  LDG.E.CONSTANT R17, desc[UR6][R8.64+0xc] ;  /* 0x00000c0608117981 */ /* 0x000f66000c1e9900 */
[----:B------:R-:W-:Y:S01]  /*1bd0*/  IADD3 R30, PT, PT, -R18, RZ, RZ ;  /* 0x000000ff121e7210 */ /* 0x000fe20007ffe1ff */
[C---:B------:R-:W-:Y:S01]  /*1be0*/  IMAD R18, R13.reuse, R20, R23 ;  /* 0x000000140d127224 */ /* 0x040fe200078e0217 */
[----:B------:R-:W5:Y:S03]  /*1bf0*/  LDG.E.CONSTANT R34, desc[UR6][R8.64+0x10] ;  /* 0x0000100608227981 */ /* 0x000f66000c1e9900 */
[C---:B------:R-:W-:Y:S01]  /*1c00*/  IMAD R20, R13.reuse, R30, R27 ;  /* 0x0000001e0d147224 */ /* 0x040fe200078e021b */
[-C--:B------:R-:W-:Y:S01]  /*1c10*/  ISETP.GE.U32.AND P1, PT, R18, R13.reuse, PT ;  /* 0x0000000d1200720c */ /* 0x080fe20003f26070 */
[----:B------:R-:W5:Y:S03]  /*1c20*/  LDG.E.CONSTANT R30, desc[UR6][R8.64+0x1c] ;  /* 0x00001c06081e7981 */ /* 0x000f66000c1e9900 */
[----:B------:R-:W-:Y:S01]  /*1c30*/  ISETP.GE.U32.AND P2, PT, R20, R13, PT ;  /* 0x0000000d1400720c */ /* 0x000fe20003f46070 */
[----:B------:R-:W5:Y:S04]  /*1c40*/  LDG.E R36, desc[UR6][R2.64+0x10] ;  /* 0x0000100602247981 */ /* 0x000f68000c1e1900 */
[----:B------:R-:W5:Y:S04]  /*1c50*/  LDG.E R37, desc[UR6][R2.64+0x14] ;  /* 0x0000140602257981 */ /* 0x000f68000c1e1900 */
        /* <DEDUP_REMOVED lines=8> */
[----:B------:R-:W-:Y:S01]  /*1ce0*/  FADD R20, -R21, 1 ;  /* 0x3f80000015147421 */ /* 0x000fe20000000100 */
[----:B------:R-:W-:Y:S01]  /*1cf0*/  FADD R19, -R12, 1 ;  /* 0x3f8000000c137421 */ /* 0x000fe20000000100 */
[C---:B------:R-:W-:Y:S02]  /*1d00*/  IMAD R33, R13.reuse, R26, R18 ;  /* 0x0000001a0d217224 */ /* 0x040fe400078e0212 */
[CC--:B------:R-:W-:Y:S01]  /*1d10*/  IMAD R27, R13.reuse, R23.reuse, R24 ;  /* 0x000000170d1b7224 */ /* 0x0c0fe200078e0218 */
[----:B------:R-:W5:Y:S01]  /*1d20*/  LDG.E.CONSTANT R26, desc[UR6][R8.64+0x18] ;  /* 0x00001806081a7981 */ /* 0x000f62000c1e9900 */
[----:B------:R-:W-:-:S02]  /*1d30*/  IMAD R13, R13, R23, R18 ;  /* 0x000000170d0d7224 */ /* 0x000fc400078e0212 */
[----:B------:R-:W-:Y:S01]  /*1d40*/  FMUL R23, R20, R19 ;  /* 0x0000001314177220 */ /* 0x000fe20000400000 */
[----:B------:R-:W-:Y:S01]  /*1d50*/  SHF.L.U32 R33, R33, 0x3, RZ ;  /* 0x0000000321217819 */ /* 0x000fe200000006ff */
[----:B------:R0:W5:Y:S02]  /*1d60*/  LDG.E.CONSTANT R24, desc[UR6][R8.64+0x14] ;  /* 0x0000140608187981 */ /* 0x000164000c1e9900 */
[-C--:B--2---:R-:W-:Y:S01]  /*1d70*/  FFMA R32, R32, R23.reuse, R7 ;  /* 0x0000001720207223 */ /* 0x084fe20000000007 */
[-C--:B---3--:R-:W-:Y:S01]  /*1d80*/  FFMA R15, R15, R23.reuse, R6 ;  /* 0x000000170f0f7223 */ /* 0x088fe20000000006 */
[----:B------:R-:W-:Y:S02]  /*1d90*/  IMAD.WIDE.U32 R6, R33, 0x4, R4 ;  /* 0x0000000421067825 */ /* 0x000fe400078e0004 */
[----:B------:R-:W2:Y:S02]  /*1da0*/  LDG.E R33, desc[UR6][R2.64+0x1c] ;  /* 0x00001c0602217981 */ /* 0x000ea4000c1e1900 */
[----:B----4-:R-:W-:Y:S01]  /*1db0*/  FFMA R14, R31, R23, R14 ;  /* 0x000000171f0e7223 */ /* 0x010fe2000000000e */
[----:B------:R-:W-:Y:S01]  /*1dc0*/  FMUL R19, R21, R19 ;  /* 0x0000001315137220 */ /* 0x000fe20000400000 */
[----:B------:R-:W3:Y:S01]  /*1dd0*/  LDG.E.CONSTANT R31, desc[UR6][R6.64] ;  /* 0x00000006061f7981 */ /* 0x000ee2000c1e9900 */
[----:B0-----:R-:W-:-:S03]  /*1de0*/  SHF.L.U32 R9, R27, 0x3, RZ ;  /* 0x000000031b097819 */ /* 0x001fc600000006ff */
[----:B------:R-:W4:Y:S02]  /*1df0*/  LDG.E.CONSTANT R18, desc[UR6][R6.64+0x4] ;  /* 0x0000040606127981 */ /* 0x000f24000c1e9900 */
[----:B------:R-:W-:-:S04]  /*1e00*/  IMAD.WIDE.U32 R8, R9, 0x4, R4 ;  /* 0x0000000409087825 */ /* 0x000fc800078e0004 */
[-C--:B-----5:R-:W-:Y:S01]  /*1e10*/  FFMA R16, R17, R23.reuse, R16 ;  /* 0x0000001711107223 */ /* 0x0a0fe20000000010 */
[-C--:B------:R-:W-:Y:S02]  /*1e20*/  FFMA R17, R34, R23.reuse, R36 ;  /* 0x0000001722117223 */ /* 0x080fe40000000024 */
[----:B------:R-:W5:Y:S04]  /*1e30*/  LDG.E.CONSTANT R34, desc[UR6][R6.64+0x10] ;  /* 0x0000100606227981 */ /* 0x000f68000c1e9900 */
[----:B------:R-:W5:Y:S01]  /*1e40*/  LDG.E.CONSTANT R36, desc[UR6][R8.64+0x8] ;  /* 0x0000080608247981 */ /* 0x000f62000c1e9900 */
[----:B------:R-:W-:-:S03]  /*1e50*/  FFMA R26, R26, R23, R35 ;  /* 0x000000171a1a7223 */ /* 0x000fc60000000023 */
[----:B------:R-:W5:Y:S01]  /*1e60*/  LDG.E.CONSTANT R35, desc[UR6][R6.64+0xc] ;  /* 0x00000c0606237981 */ /* 0x000f62000c1e9900 */
[----:B------:R-:W-:-:S03]  /*1e70*/  FFMA R24, R24, R23, R37 ;  /* 0x0000001718187223 */ /* 0x000fc60000000025 */
[----:B------:R-:W5:Y:S01]  /*1e80*/  LDG.E.CONSTANT R37, desc[UR6][R6.64+0x1c] ;  /* 0x00001c0606257981 */ /* 0x000f62000c1e9900 */
[----:B--2---:R-:W-:-:S03]  /*1e90*/  FFMA R30, R30, R23, R33 ;  /* 0x000000171e1e7223 */ /* 0x004fc60000000021 */
[----:B------:R-:W2:Y:S01]  /*1ea0*/  LDG.E.CONSTANT R23, desc[UR6][R6.64+0x14] ;  /* 0x0000140606177981 */ /* 0x000ea2000c1e9900 */
[----:B---3--:R-:W-:-:S03]  /*1eb0*/  FFMA R27, R31, R19, R32 ;  /* 0x000000131f1b7223 */ /* 0x008fc60000000020 */
[----:B------:R-:W3:Y:S04]  /*1ec0*/  LDG.E.CONSTANT R31, desc[UR6][R6.64+0x8] ;  /* 0x00000806061f7981 */ /* 0x000ee8000c1e9900 */
[----:B------:R-:W3:Y:S01]  /*1ed0*/  LDG.E.CONSTANT R32, desc[UR6][R8.64] ;  /* 0x0000000608207981 */ /* 0x000ee2000c1e9900 */
[----:B----4-:R-:W-:-:S03]  /*1ee0*/  FFMA R33, R18, R19, R15 ;  /* 0x0000001312217223 */ /* 0x010fc6000000000f */
[----:B------:R-:W4:Y:S01]  /*1ef0*/  LDG.E.CONSTANT R18, desc[UR6][R8.64+0x4] ;  /* 0x0000040608127981 */ /* 0x000f22000c1e9900 */
[----:B-----5:R-:W-:-:S03]  /*1f00*/  FFMA R17, R34, R19, R17 ;  /* 0x0000001322117223 */ /* 0x020fc60000000011 */
[----:B------:R-:W5:Y:S01]  /*1f10*/  LDG.E.CONSTANT R34, desc[UR6][R8.64+0x10] ;  /* 0x0000100608227981 */ /* 0x000f62000c1e9900 */
[-C--:B--2---:R-:W-:Y:S01]  /*1f20*/  FFMA R23, R23, R19.reuse, R24 ;  /* 0x0000001317177223 */ /* 0x084fe20000000018 */
[-C--:B---3--:R-:W-:Y:S01]  /*1f30*/  FFMA R15, R31, R19.reuse, R14 ;  /* 0x000000131f0f7223 */ /* 0x088fe2000000000e */
[----:B------:R-:W-:Y:S01]  /*1f40*/  FFMA R31, R35, R19, R16 ;  /* 0x00000013231f7223 */ /* 0x000fe20000000010 */
[----:B------:R-:W-:Y:S01]  /*1f50*/  FMUL R16, R12, R20 ;  /* 0x000000140c107220 */ /* 0x000fe20000400000 */
[----:B------:R-:W2:Y:S03]  /*1f60*/  LDG.E.CONSTANT R14, desc[UR6][R8.64+0xc] ;  /* 0x00000c06080e7981 */ /* 0x000ea6000c1e9900 */
[-C--:B------:R-:W-:Y:S01]  /*1f70*/  FFMA R24, R32, R16.reuse, R27 ;  /* 0x0000001020187223 */ /* 0x080fe2000000001b */
[----:B------:R0:W3:Y:S04]  /*1f80*/  LDG.E.CONSTANT R35, desc[UR6][R6.64+0x18] ;  /* 0x0000180606237981 */ /* 0x0000e8000c1e9900 */
[----:B------:R-:W3:Y:S01]  /*1f90*/  LDG.E.CONSTANT R32, desc[UR6][R8.64+0x14] ;  /* 0x0000140608207981 */ /* 0x000ee2000c1e9900 */
[----:B----4-:R-:W-:-:S03]  /*1fa0*/  FFMA R18, R18, R16, R33 ;  /* 0x0000001012127223 */ /* 0x010fc60000000021 */
[----:B------:R-:W4:Y:S01]  /*1fb0*/  LDG.E.CONSTANT R27, desc[UR6][R8.64+0x18] ;  /* 0x00001806081b7981 */ /* 0x000f22000c1e9900 */
[----:B0-----:R-:W-:Y:S01]  /*1fc0*/  SHF.L.U32 R7, R13, 0x3, RZ ;  /* 0x000000030d077819 */ /* 0x001fe200000006ff */
[-C--:B------:R-:W-:Y:S02]  /*1fd0*/  FFMA R13, R36, R16.reuse, R15 ;  /* 0x00000010240d7223 */ /* 0x080fe4000000000f */
[----:B------:R-:W4:Y:S01]  /*1fe0*/  LDG.E.CONSTANT R33, desc[UR6][R8.64+0x1c] ;  /* 0x00001c0608217981 */ /* 0x000f22000c1e9900 */
[----:B------:R-:W-:Y:S01]  /*1ff0*/  FFMA R30, R37, R19, R30 ;  /* 0x00000013251e7223 */ /* 0x000fe2000000001e */
[-C--:B-----5:R-:W-:Y:S01]  /*2000*/  FFMA R17, R34, R16.reuse, R17 ;  /* 0x0000001022117223 */ /* 0x0a0fe20000000011 */
[----:B--2---:R-:W-:Y:S01]  /*2010*/  FFMA R31, R14, R16, R31 ;  /* 0x000000100e1f7223 */ /* 0x004fe2000000001f */
[----:B------:R-:W-:-:S04]  /*2020*/  IMAD.WIDE.U32 R14, R7, 0x4, R4 ;  /* 0x00000004070e7825 */ /* 0x000fc800078e0004 */
[----:B---3--:R-:W-:Y:S02]  /*2030*/  FFMA R26, R35, R19, R26 ;  /* 0x00000013231a7223 */ /* 0x008fe4000000001a */
[----:B------:R-:W2:Y:S01]  /*2040*/  LDG.E.CONSTANT R19, desc[UR6][R14.64] ;  /* 0x000000060e137981 */ /* 0x000ea2000c1e9900 */
[----:B------:R-:W-:-:S03]  /*2050*/  FFMA R23, R32, R16, R23 ;  /* 0x0000001020177223 */ /* 0x000fc60000000017 */
[----:B------:R-:W3:Y:S04]  /*2060*/  LDG.E.CONSTANT R35, desc[UR6][R14.64+0x4] ;  /* 0x000004060e237981 */ /* 0x000ee8000c1e9900 */
[----:B------:R-:W5:Y:S04]  /*2070*/  LDG.E.CONSTANT R8, desc[UR6][R14.64+0x8] ;  /* 0x000008060e087981 */ /* 0x000f68000c1e9900 */
[----:B------:R-:W5:Y:S04]  /*2080*/  LDG.E.CONSTANT R36, desc[UR6][R14.64+0xc] ;  /* 0x00000c060e247981 */ /* 0x000f68000c1e9900 */
[----:B------:R-:W5:Y:S04]  /*2090*/  LDG.E.CONSTANT R34, desc[UR6][R14.64+0x10] ;  /* 0x000010060e227981 */ /* 0x000f68000c1e9900 */
[----:B------:R-:W5:Y:S04]  /*20a0*/  LDG.E.CONSTANT R32, desc[UR6][R14.64+0x14] ;  /* 0x000014060e207981 */ /* 0x000f68000c1e9900 */
[----:B------:R-:W5:Y:S04]  /*20b0*/  LDG.E.CONSTANT R6, desc[UR6][R14.64+0x18] ;  /* 0x000018060e067981 */ /* 0x000f68000c1e9900 */
[----:B------:R-:W5:Y:S01]  /*20c0*/  LDG.E.CONSTANT R7, desc[UR6][R14.64+0x1c] ;  /* 0x00001c060e077981 */ /* 0x000f62000c1e9900 */
[----:B------:R-:W-:Y:S01]  /*20d0*/  FMUL R12, R21, R12 ;  /* 0x0000000c150c7220 */ /* 0x000fe20000400000 */
[-C--:B----4-:R-:W-:Y:S01]  /*20e0*/  FFMA R27, R27, R16.reuse, R26 ;  /* 0x000000101b1b7223 */ /* 0x090fe2000000001a */
[----:B------:R-:W-:-:S02]  /*20f0*/  FFMA R30, R33, R16, R30 ;  /* 0x00000010211e7223 */ /* 0x000fc4000000001e */
[C---:B--2---:R-:W-:Y:S01]  /*2100*/  FFMA R19, R12.reuse, R19, R24 ;  /* 0x000000130c137223 */ /* 0x044fe20000000018 */
[C---:B---3--:R-:W-:Y:S01]  /*2110*/  FFMA R35, R12.reuse, R35, R18 ;  /* 0x000000230c237223 */ /* 0x048fe20000000012 */
[C---:B-----5:R-:W-:Y:S01]  /*2120*/  FFMA R13, R12.reuse, R8, R13 ;  /* 0x000000080c0d7223 */ /* 0x060fe2000000000d */
        /* <DEDUP_REMOVED lines=13> */
.L_x_323:
[----:B------:R-:W3:Y:S02]  /*2200*/  LDCU.U8 UR4, c[0x0][0x3b4] ;  /* 0x00007680ff0477ac */ /* 0x000ee40008000000 */
[----:B---3--:R-:W-:-:S06]  /*2210*/  UPRMT UR4, UR4, 0x8880, URZ ;  /* 0x0000888004047896 */ /* 0x008fcc00080000ff */
[----:B------:R-:W-:-:S13]  /*2220*/  ISETP.NE.AND P0, PT, RZ, UR4, PT ;  /* 0x00000004ff007c0c */ /* 0x000fda000bf05270 */
[----:B------:R-:W-:Y:S05]  /*2230*/  @!P0 EXIT ;  /* 0x000000000000894d */ /* 0x000fea0003800000 */
[----:B012---:R-:W-:Y:S02]  /*2240*/  SHF.L.U32 R2, R0, 0x4, RZ ;  /* 0x0000000400027819 */ /* 0x007fe400000006ff */
[----:B------:R-:W-:Y:S01]  /*2250*/  IADD3 R0, PT, PT, R28, 0x1, RZ ;  /* 0x000000011c007810 */ /* 0x000fe20007ffe0ff */
[----:B------:R-:W-:Y:S06]  /*2260*/  BRA.U !UP0, `(.L_x_324) ;  /* 0x0000001508707547 */ /* 0x000fec000b800000 */
[----:B------:R-:W-:-:S09]  /*2270*/  UISETP.NE.AND UP0, UPT, UR5, URZ, UPT ;  /* 0x000000ff0500728c */ /* 0x000fd2000bf05270 */
[----:B------:R-:W-:Y:S05]  /*2280*/  BRA.U UP0, `(.L_x_325) ;  /* 0x0000001100147547 */ /* 0x000fea000b800000 */
[----:B------:R-:W0:Y:S01]  /*2290*/  I2F.U32.RP R8, R10 ;  /* 0x0000000a00087306 */ /* 0x000e220000209000 */
[----:B------:R-:W-:Y:S01]  /*22a0*/  HFMA2 R6, -RZ, RZ, 0, 0 ;  /* 0x00000000ff067431 */ /* 0x000fe200000001ff */
[-C--:B------:R-:W-:Y:S01]  /*22b0*/  IADD3 R3, PT, PT, RZ, -R10.reuse, RZ ;  /* 0x8000000aff037210 */ /* 0x080fe20007ffe0ff */
[----:B------:R-:W1:Y:S01]  /*22c0*/  LDC.64 R12, c[0x0][0x3b8] ;  /* 0x0000ee00ff0c7b82 */ /* 0x000e620000000a00 */
[----:B------:R-:W-:Y:S02]  /*22d0*/  ISETP.NE.AND P0, PT, R10, RZ, PT ;  /* 0x000000ff0a00720c */ /* 0x000fe40003f05270 */
[----:B------:R-:W-:Y:S02]  /*22e0*/  LOP3.LUT R11, RZ, R10, RZ, 0x33, !PT ;  /* 0x0000000aff0b7212 */ /* 0x000fe400078e33ff */
[----:B0-----:R-:W0:Y:S02]  /*22f0*/  MUFU.RCP R8, R8 ;  /* 0x0000000800087308 */ /* 0x001e240000001000 */
[----:B0-----:R-:W-:-:S06]  /*2300*/  IADD3 R9, PT, PT, R8, 0xffffffe, RZ ;  /* 0x0ffffffe08097810 */ /* 0x001fcc0007ffe0ff */
[----:B------:R-:W0:Y:S02]  /*2310*/  F2I.FTZ.U32.TRUNC.NTZ R7, R9 ;  /* 0x0000000900077305 */ /* 0x000e24000021f000 */
[----:B0-----:R-:W-:-:S04]  /*2320*/  IMAD R3, R3, R7, RZ ;  /* 0x0000000703037224 */ /* 0x001fc800078e02ff */
[----:B------:R-:W-:Y:S01]  /*2330*/  IMAD.HI.U32 R6, R7, R3, R6 ;  /* 0x0000000307067227 */ /* 0x000fe200078e0006 */
[----:B------:R-:W-:Y:S02]  /*2340*/  SEL R7, R0, RZ, P0 ;  /* 0x000000ff00077207 */ /* 0x000fe40000000000 */
[----:B------:R-:W-:-:S03]  /*2350*/  SEL R3, R28, RZ, P0 ;  /* 0x000000ff1c037207 */ /* 0x000fc60000000000 */
        /* <DEDUP_REMOVED lines=25> */
[----:B-1----:R-:W-:-:S03]  /*24f0*/  IMAD.WIDE.U32 R2, R2, 0x4, R12 ;  /* 0x0000000402027825 */ /* 0x002fc600078e000c */
[----:B------:R-:W4:Y:S04]  /*2500*/  LDG.E.CONSTANT R37, desc[UR6][R6.64+0x8] ;  /* 0x0000080606257981 */ /* 0x000f28000c1e9900 */
[----:B------:R-:W5:Y:S04]  /*2510*/  LDG.E R35, desc[UR6][R2.64] ;  /* 0x0000000602237981 */ /* 0x000f68000c1e1900 */
[----:B------:R-:W4:Y:S04]  /*2520*/  LDG.E R33, desc[UR6][R2.64+0x4] ;  /* 0x0000040602217981 */ /* 0x000f28000c1e1900 */
[----:B------:R-:W4:Y:S04]  /*2530*/  LDG.E.CONSTANT R26, desc[UR6][R8.64+0x8] ;  /* 0x00000806081a7981 */ /* 0x000f28000c1e9900 */
[----:B------:R-:W4:Y:S04]  /*2540*/  LDG.E R31, desc[UR6][R2.64+0x8] ;  /* 0x00000806021f7981 */ /* 0x000f28000c1e1900 */
[----:B------:R-:W4:Y:S04]  /*2550*/  LDG.E.CONSTANT R12, desc[UR6][R6.64+0xc] ;  /* 0x00000c06060c7981 */ /* 0x000f28000c1e9900 */
[----:B------:R-:W4:Y:S04]  /*2560*/  LDG.E.CONSTANT R13, desc[UR6][R8.64+0xc] ;  /* 0x00000c06080d7981 */ /* 0x000f28000c1e9900 */
[----:B------:R-:W4:Y:S04]  /*2570*/  LDG.E.CONSTANT R15, desc[UR6][R6.64+0x10] ;  /* 0x00001006060f7981 */ /* 0x000f28000c1e9900 */
[----:B------:R-:W4:Y:S04]  /*2580*/  LDG.E.CONSTANT R16, desc[UR6][R8.64+0x10] ;  /* 0x0000100608107981 */ /* 0x000f28000c1e9900 */
[----:B------:R-:W4:Y:S01]  /*2590*/  LDG.E R14, desc[UR6][R2.64+0xc] ;  /* 0x00000c06020e7981 */ /* 0x000f22000c1e1900 */
[C---:B------:R-:W-:Y:S01]  /*25a0*/  FMUL R20, R22.reuse, R20 ;  /* 0x0000001416147220 */ /* 0x040fe20000400000 */
[----:B------:R-:W-:-:S02]  /*25b0*/  FMUL R21, R22, R21 ;  /* 0x0000001516157220 */ /* 0x000fc40000400000 */
[----:B------:R-:W4:Y:S04]  /*25c0*/  LDG.E R17, desc[UR6][R2.64+0x10] ;  /* 0x0000100602117981 */ /* 0x000f28000c1e1900 */
[----:B------:R-:W4:Y:S04]  /*25d0*/  LDG.E.CONSTANT R18, desc[UR6][R6.64+0x14] ;  /* 0x0000140606127981 */ /* 0x000f28000c1e9900 */
[----:B------:R-:W4:Y:S04]  /*25e0*/  LDG.E.CONSTANT R19, desc[UR6][R8.64+0x14] ;  /* 0x0000140608137981 */ /* 0x000f28000c1e9900 */
[----:B------:R-:W4:Y:S04]  /*25f0*/  LDG.E.CONSTANT R22, desc[UR6][R6.64+0x18] ;  /* 0x0000180606167981 */ /* 0x000f28000c1e9900 */
[----:B------:R-:W4:Y:S04]  /*2600*/  LDG.E.CONSTANT R27, desc[UR6][R8.64+0x18] ;  /* 0x00001806081b7981 */ /* 0x000f28000c1e9900 */
[----:B------:R-:W4:Y:S04]  /*2610*/  LDG.E R36, desc[UR6][R2.64+0x14] ;  /* 0x0000140602247981 */ /* 0x000f28000c1e1900 */
[----:B------:R0:W4:Y:S04]  /*2620*/  LDG.E.CONSTANT R24, desc[UR6][R6.64+0x1c] ;  /* 0x00001c0606187981 */ /* 0x000128000c1e9900 */
[----:B------:R1:W4:Y:S01]  /*2630*/  LDG.E.CONSTANT R9, desc[UR6][R8.64+0x1c] ;  /* 0x00001c0608097981 */ /* 0x000322000c1e9900 */
[----:B------:R-:W-:-:S02]  /*2640*/  @P0 ISETP.GT.U32.AND P4, PT, R29, R10, PT ;  /* 0x0000000a1d00020c */ /* 0x000fc40003f84070 */
[----:B------:R-:W-:Y:S01]  /*2650*/  @P0 ISETP.GT.U32.AND P5, PT, R29, R10, PT ;  /* 0x0000000a1d00020c */ /* 0x000fe20003fa4070 */
[----:B0-----:R-:W-:-:S03]  /*2660*/  HFMA2 R7, -RZ, RZ, 0, 5.9604644775390625e-08 ;  /* 0x00000001ff077431 */ /* 0x001fc600000001ff */
[----:B------:R-:W-:-:S05]  /*2670*/  @P0 SEL R6, R29, 0x1, !P5 ;  /* 0x000000011d060807 */ /* 0x000fca0006800000 */
[----:B------:R-:W-:Y:S01]  /*2680*/  @P0 IMAD R7, R29, R6, RZ ;  /* 0x000000061d070224 */ /* 0x000fe200078e02ff */
[----:B------:R-:W-:-:S04]  /*2690*/  IADD3 R6, PT, PT, R25, 0x1, RZ ;  /* 0x0000000119067810 */ /* 0x000fc80007ffe0ff */
[----:B------:R-:W-:Y:S01]  /*26a0*/  ISETP.GT.U32.AND P2, PT, R7, R10, PT ;  /* 0x0000000a0700720c */ /* 0x000fe20003f44070 */
[C---:B------:R-:W-:Y:S02]  /*26b0*/  @P0 IMAD R7, R25.reuse, R29, R28 ;  /* 0x0000001d19070224 */ /* 0x040fe400078e021c */
[----:B-1----:R-:W-:Y:S02]  /*26c0*/  IMAD R8, R25, 0x127409f, RZ ;  /* 0x0127409f19087824 */ /* 0x002fe400078e02ff */
[----:B--2---:R-:W-:Y:S01]  /*26d0*/  FADD R30, R32, -R30 ;  /* 0x8000001e201e7221 */ /* 0x004fe20000000000 */
[----:B------:R-:W-:Y:S01]  /*26e0*/  @P0 SEL R32, R29, 0x1, !P4 ;  /* 0x000000011d200807 */ /* 0x000fe20006000000 */
[----:B---3--:R-:W-:Y:S01]  /*26f0*/  FADD R34, R34, -R23 ;  /* 0x8000001722227221 */ /* 0x008fe20000000000 */
[----:B------:R-:W-:-:S03]  /*2700*/  MOV R23, 0x1 ;  /* 0x0000000100177802 */ /* 0x000fc60000000f00 */
[----:B------:R-:W-:-:S05]  /*2710*/  @P0 IMAD R23, R29, R32, RZ ;  /* 0x000000201d170224 */ /* 0x000fca00078e02ff */
[----:B------:R-:W-:Y:S01]  /*2720*/  ISETP.GT.U32.AND P3, PT, R23, R10, PT ;  /* 0x0000000a1700720c */ /* 0x000fe20003f64070 */
[C---:B-----5:R-:W-:Y:S01]  /*2730*/  FFMA R23, R20.reuse, R34, R35 ;  /* 0x0000002214177223 */ /* 0x060fe20000000023 */
[----:B------:R-:W-:Y:S01]  /*2740*/  MOV R35, RZ ;  /* 0x000000ff00237202 */ /* 0x000fe20000000f00 */
[----:B----4-:R-:W-:Y:S01]  /*2750*/  FFMA R33, R20, R30, R33 ;  /* 0x0000001e14217223 */ /* 0x010fe20000000021 */
[----:B------:R-:W-:Y:S01]  /*2760*/  @P0 SEL R35, R28, R7, P4 ;  /* 0x000000071c230207 */ /* 0x000fe20002000000 */
[----:B------:R-:W-:Y:S02]  /*2770*/  @P0 IMAD R7, R29, R6, R28 ;  /* 0x000000061d070224 */ /* 0x000fe400078e021c */
[----:B------:R-:W-:Y:S01]  /*2780*/  FADD R26, R37, -R26 ;  /* 0x8000001a251a7221 */ /* 0x000fe20000000000 */
[----:B------:R-:W-:Y:S02]  /*2790*/  HFMA2 R37, -RZ, RZ, 0, 0 ;  /* 0x00000000ff257431 */ /* 0x000fe400000001ff */
[----:B------:R-:W-:Y:S01]  /*27a0*/  FFMA R33, R30, R21, R33 ;  /* 0x000000151e217223 */ /* 0x000fe20000000021 */
[----:B------:R-:W-:-:S02]  /*27b0*/  IADD3 R30, PT, PT, R8, 0x127409f, RZ ;  /* 0x0127409f081e7810 */ /* 0x000fc40007ffe0ff */
[-C--:B------:R-:W-:Y:S02]  /*27c0*/  @P3 LOP3.LUT R35, R8, R28.reuse, RZ, 0x3c, !PT ;  /* 0x0000001c08233212 */ /* 0x080fe400078e3cff */
[----:B------:R-:W-:Y:S02]  /*27d0*/  @P0 SEL R37, R28, R7, P5 ;  /* 0x000000071c250207 */ /* 0x000fe40002800000 */
[----:B------:R-:W-:Y:S02]  /*27e0*/  @P2 LOP3.LUT R37, R30, R28, RZ, 0x3c, !PT ;  /* 0x0000001c1e252212 */ /* 0x000fe400078e3cff */
[----:B------:R-:W0:Y:S01]  /*27f0*/  I2F.U32.RP R28, R10 ;  /* 0x0000000a001c7306 */ /* 0x000e220000209000 */
[----:B------:R-:W-:Y:S01]  /*2800*/  @P0 IMAD R7, R25, R29, R0 ;  /* 0x0000001d19070224 */ /* 0x000fe200078e0200 */
[----:B------:R-:W-:Y:S01]  /*2810*/  @P0 ISETP.GT.U32.AND P4, PT, R29, R10, PT ;  /* 0x0000000a1d00020c */ /* 0x000fe20003f84070 */
[----:B------:R-:W-:Y:S01]  /*2820*/  FFMA R31, R20, R26, R31 ;  /* 0x0000001a141f7223 */ /* 0x000fe2000000001f */
[----:B------:R-:W-:-:S02]  /*2830*/  MOV R25, RZ ;  /* 0x000000ff00197202 */ /* 0x000fc40000000f00 */
[----:B------:R-:W-:Y:S01]  /*2840*/  @P0 SEL R25, R0, R7, P4 ;  /* 0x0000000700190207 */ /* 0x000fe20002000000 */
[----:B------:R-:W-:Y:S01]  /*2850*/  FFMA R31, R26, R21, R31 ;  /* 0x000000151a1f7223 */ /* 0x000fe2000000001f */
[----:B------:R-:W-:Y:S01]  /*2860*/  HFMA2 R7, -RZ, RZ, 0, 5.9604644775390625e-08 ;  /* 0x00000001ff077431 */ /* 0x000fe200000001ff */
[C---:B------:R-:W-:Y:S01]  /*2870*/  @P0 SEL R26, R29.reuse, 0x1, !P4 ;  /* 0x000000011d1a0807 */ /* 0x040fe20006000000 */
[C---:B------:R-:W-:Y:S01]  /*2880*/  @P0 IMAD R6, R29.reuse, R6, R0 ;  /* 0x000000061d060224 */ /* 0x040fe200078e0200 */
[----:B0-----:R-:W0:Y:S03]  /*2890*/  MUFU.RCP R28, R28 ;  /* 0x0000001c001c7308 */ /* 0x001e260000001000 */
[C---:B------:R-:W-:Y:S01]  /*28a0*/  @P0 IMAD R7, R29.reuse, R26, RZ ;  /* 0x0000001a1d070224 */ /* 0x040fe200078e02ff */
[----:B------:R-:W-:Y:S02]  /*28b0*/  @P0 ISETP.GT.U32.AND P3, PT, R29, R10, PT ;  /* 0x0000000a1d00020c */ /* 0x000fe40003f64070 */
[----:B------:R-:W-:-:S02]  /*28c0*/  MOV R26, RZ ;  /* 0x000000ff001a7202 */ /* 0x000fc40000000f00 */
[----:B------:R-:W-:Y:S01]  /*28d0*/  ISETP.GT.U32.AND P2, PT, R7, R10, PT ;  /* 0x0000000a0700720c */ /* 0x000fe20003f44070 */
[----:B------:R-:W-:Y:S01]  /*28e0*/  HFMA2 R7, -RZ, RZ, 0, 5.9604644775390625e-08 ;  /* 0x00000001ff077431 */ /* 0x000fe200000001ff */
[----:B------:R-:W-:Y:S02]  /*28f0*/  @P0 SEL R26, R0, R6, P3 ;  /* 0x00000006001a0207 */ /* 0x000fe40001800000 */
[----:B------:R-:W-:-:S05]  /*2900*/  @P0 SEL R6, R29, 0x1, !P3 ;  /* 0x000000011d060807 */ /* 0x000fca0005800000 */
[----:B------:R-:W-:Y:S01]  /*2910*/  @P0 IMAD R7, R29, R6, RZ ;  /* 0x000000061d070224 */ /* 0x000fe200078e02ff */
[----:B0-----:R-:W-:-:S04]  /*2920*/  IADD3 R29, PT, PT, R28, 0xffffffe, RZ ;  /* 0x0ffffffe1c1d7810 */ /* 0x001fc80007ffe0ff */
[-C--:B------:R-:W-:Y:S02]  /*2930*/  ISETP.GT.U32.AND P0, PT, R7, R10.reuse, PT ;  /* 0x0000000a0700720c */ /* 0x080fe40003f04070 */
[----:B------:R-:W0:Y:S01]  /*2940*/  F2I.FTZ.U32.TRUNC.NTZ R7, R29 ;  /* 0x0000001d00077305 */ /* 0x000e22000021f000 */
[----:B------:R-:W-:-:S10]  /*2950*/  IADD3 R6, PT, PT, RZ, -R10, RZ ;  /* 0x8000000aff067210 */ /* 0x000fd40007ffe0ff */
[----:B------:R-:W-:Y:S01]  /*2960*/  @P0 LOP3.LUT R26, R30, R0, RZ, 0x3c, !PT ;  /* 0x000000001e1a0212 */ /* 0x000fe200078e3cff */
[----:B0-----:R-:W-:Y:S01]  /*2970*/  IMAD R30, R6, R7, RZ ;  /* 0x00000007061e7224 */ /* 0x001fe200078e02ff */
[----:B------:R-:W-:-:S05]  /*2980*/  MOV R6, RZ ;  /* 0x000000ff00067202 */ /* 0x000fca0000000f00 */
[----:B------:R-:W-:Y:S01]  /*2990*/  IMAD.HI.U32 R30, R7, R30, R6 ;  /* 0x0000001e071e7227 */ /* 0x000fe200078e0006 */
[----:B------:R-:W-:-:S05]  /*29a0*/  @P2 LOP3.LUT R25, R8, R0, RZ, 0x3c, !PT ;  /* 0x0000000008192212 */ /* 0x000fca00078e3cff */
[----:B------:R-:W-:-:S04]  /*29b0*/  IMAD.HI.U32 R6, R30, R37, RZ ;  /* 0x000000251e067227 */ /* 0x000fc800078e00ff */
        /* <DEDUP_REMOVED lines=11> */
[----:B------:R-:W-:Y:S01]  /*2a70*/  IMAD R25, R10, R6, R25 ;  /* 0x000000060a197224 */ /* 0x000fe200078e0219 */
[-C--:B------:R-:W-:Y:S02]  /*2a80*/  ISETP.GE.U32.AND P0, PT, R35, R10.reuse, PT ;  /* 0x0000000a2300720c */ /* 0x080fe40003f06070 */
[-C--:B------:R-:W-:Y:S02]  /*2a90*/  ISETP.GE.U32.AND P4, PT, R7, R10.reuse, PT ;  /* 0x0000000a0700720c */ /* 0x080fe40003f86070 */
[----:B------:R-:W-:-:S07]  /*2aa0*/  ISETP.GE.U32.AND P3, PT, R25, R10, PT ;  /* 0x0000000a1900720c */ /* 0x000fce0003f66070 */
[C---:B------:R-:W-:Y:S02]  /*2ab0*/  @P2 IADD3 R37, PT, PT, -R10.reuse, R37, RZ ;  /* 0x000000250a252210 */ /* 0x040fe40007ffe1ff */
[C---:B------:R-:W-:Y:S02]  /*2ac0*/  @P0 IADD3 R35, PT, PT, -R10.reuse, R35, RZ ;  /* 0x000000230a230210 */ /* 0x040fe40007ffe1ff */
[C---:B------:R-:W-:Y:S02]  /*2ad0*/  @P4 IADD3 R7, PT, PT, -R10.reuse, R7, RZ ;  /* 0x000000070a074210 */ /* 0x040fe40007ffe1ff */
[-C--:B------:R-:W-:Y:S02]  /*2ae0*/  ISETP.GE.U32.AND P2, PT, R37, R10.reuse, PT ;  /* 0x0000000a2500720c */ /* 0x080fe40003f46070 */
[----:B------:R-:W-:Y:S02]  /*2af0*/  @P3 IADD3 R25, PT, PT, -R10, R25, RZ ;  /* 0x000000190a193210 */ /* 0x000fe40007ffe1ff */
[----:B------:R-:W-:-:S02]  /*2b00*/  ISETP.GE.U32.AND P0, PT, R35, R10, PT ;  /* 0x0000000a2300720c */ /* 0x000fc40003f06070 */
[-C--:B------:R-:W-:Y:S02]  /*2b10*/  ISETP.GE.U32.AND P4, PT, R7, R10.reuse, PT ;  /* 0x0000000a0700720c */ /* 0x080fe40003f86070 */
[----:B------:R-:W-:-:S05]  /*2b20*/  ISETP.GE.U32.AND P3, PT, R25, R10, PT ;  /* 0x0000000a1900720c */ /* 0x000fca0003f66070 */
[----:B------:R-:W-:-:S04]  /*2b30*/  @P2 IADD3 R37, PT, PT, -R10, R37, RZ ;  /* 0x000000250a252210 */ /* 0x000fc80007ffe1ff */
[C---:B------:R-:W-:Y:S02]  /*2b40*/  @P0 IADD3 R35, PT, PT, -R10.reuse, R35, RZ ;  /* 0x000000230a230210 */ /* 0x040fe40007ffe1ff */
[C---:B------:R-:W-:Y:S02]  /*2b50*/  @P4 IADD3 R7, PT, PT, -R10.reuse, R7, RZ ;  /* 0x000000070a074210 */ /* 0x040fe40007ffe1ff */
[C---:B------:R-:W-:Y:S02]  /*2b60*/  SEL R37, R11.reuse, R37, !P1 ;  /* 0x000000250b257207 */ /* 0x040fe40004800000 */
[----:B------:R-:W-:Y:S02]  /*2b70*/  @P3 IADD3 R25, PT, PT, -R10, R25, RZ ;  /* 0x000000190a193210 */ /* 0x000fe40007ffe1ff */
[C---:B------:R-:W-:Y:S02]  /*2b80*/  SEL R35, R11.reuse, R35, !P1 ;  /* 0x000000230b237207 */ /* 0x040fe40004800000 */
[----:B------:R-:W-:-:S02]  /*2b90*/  SEL R0, R11, R7, !P1 ;  /* 0x000000070b007207 */ /* 0x000fc40004800000 */
[----:B------:R-:W-:Y:S02]  /*2ba0*/  SHF.L.U32 R7, R37, 0x3, RZ ;  /* 0x0000000325077819 */ /* 0x000fe400000006ff */
[----:B------:R-:W-:Y:S02]  /*2bb0*/  SEL R37, R11, R25, !P1 ;  /* 0x000000190b257207 */ /* 0x000fe40004800000 */
[----:B------:R-:W-:Y:S01]  /*2bc0*/  SHF.L.U32 R11, R35, 0x3, RZ ;  /* 0x00000003230b7819 */ /* 0x000fe200000006ff */
[----:B------:R-:W-:Y:S01]  /*2bd0*/  FADD R35, R12, -R13 ;  /* 0x8000000d0c237221 */ /* 0x000fe20000000000 */
[----:B------:R-:W-:Y:S01]  /*2be0*/  SHF.L.U32 R13, R0, 0x3, RZ ;  /* 0x00000003000d7819 */ /* 0x000fe200000006ff */
[--C-:B------:R-:W-:Y:S01]  /*2bf0*/  IMAD.WIDE.U32 R6, R7, 0x4, R4.reuse ;  /* 0x0000000407067825 */ /* 0x100fe200078e0004 */
[----:B------:R-:W-:Y:S01]  /*2c00*/  SHF.L.U32 R37, R37, 0x3, RZ ;  /* 0x0000000325257819 */ /* 0x000fe200000006ff */
[----:B------:R-:W2:Y:S02]  /*2c10*/  LDG.E R25, desc[UR6][R2.64+0x18] ;  /* 0x0000180602197981 */ /* 0x000ea4000c1e1900 */
[----:B------:R-:W-:-:S04]  /*2c20*/  IMAD.WIDE.U32 R10, R11, 0x4, R4 ;  /* 0x000000040b0a7825 */ /* 0x000fc800078e0004 */
[----:B------:R-:W-:Y:S01]  /*2c30*/  FADD R16, R15, -R16 ;  /* 0x800000100f107221 */ /* 0x000fe20000000000 */
[----:B------:R-:W-:Y:S01]  /*2c40*/  FFMA R14, R20, R35, R14 ;  /* 0x00000023140e7223 */ /* 0x000fe2000000000e */
[----:B------:R-:W3:Y:S01]  /*2c50*/  LDG.E.CONSTANT R0, desc[UR6][R6.64] ;  /* 0x0000000606007981 */ /* 0x000ee2000c1e9900 */
[----:B------:R-:W-:-:S04]  /*2c60*/  IMAD.WIDE.U32 R12, R13, 0x4, R4 ;  /* 0x000000040d0c7825 */ /* 0x000fc800078e0004 */
[----:B------:R-:W-:Y:S01]  /*2c70*/  FFMA R17, R20, R16, R17 ;  /* 0x0000001014117223 */ /* 0x000fe20000000011 */
[----:B------:R-:W3:Y:S01]  /*2c80*/  LDG.E.CONSTANT R29, desc[UR6][R10.64] ;  /* 0x000000060a1d7981 */ /* 0x000ee2000c1e9900 */
[----:B------:R-:W-:-:S04]  /*2c90*/  IMAD.WIDE.U32 R4, R37, 0x4, R4 ;  /* 0x0000000425047825 */ /* 0x000fc800078e0004 */
[----:B------:R-:W-:Y:S01]  /*2ca0*/  FADD R32, R18, -R19 ;  /* 0x8000001312207221 */ /* 0x000fe20000000000 */
[-C--:B------:R-:W-:Y:S01]  /*2cb0*/  FFMA R28, R35, R21.reuse, R14 ;  /* 0x00000015231c7223 */ /* 0x080fe2000000000e */
[----:B------:R-:W4:Y:S01]  /*2cc0*/  LDG.E.CONSTANT R37, desc[UR6][R12.64] ;  /* 0x000000060c257981 */ /* 0x000f22000c1e9900 */
[----:B------:R-:W-:Y:S01]  /*2cd0*/  FADD R30, R22, -R27 ;  /* 0x8000001b161e7221 */ /* 0x000fe20000000000 */
[----:B------:R-:W-:Y:S02]  /*2ce0*/  FFMA R23, R34, R21, R23 ;  /* 0x0000001522177223 */ /* 0x000fe40000000017 */
[----:B------:R-:W5:Y:S01]  /*2cf0*/  LDG.E R35, desc[UR6][R2.64+0x20] ;  /* 0x0000200602237981 */ /* 0x000f62000c1e1900 */
[----:B------:R-:W-:-:S03]  /*2d00*/  FFMA R27, R20, R32, R36 ;  /* 0x00000020141b7223 */ /* 0x000fc60000000024 */
[----:B------:R-:W4:Y:S01]  /*2d10*/  LDG.E.CONSTANT R8, desc[UR6][R4.64] ;  /* 0x0000000604087981 */ /* 0x000f22000c1e9900 */
[----:B------:R-:W-:-:S03]  /*2d20*/  FFMA R34, R16, R21, R17 ;  /* 0x0000001510227223 */ /* 0x000fc60000000011 */
[----:B------:R-:W4:Y:S04]  /*2d30*/  LDG.E R15, desc[UR6][R2.64+0x1c] ;  /* 0x00001c06020f7981 */ /* 0x000f28000c1e1900 */
[----:B------:R-:W4:Y:S04]  /*2d40*/  LDG.E.CONSTANT R26, desc[UR6][R6.64+0x4] ;  /* 0x00000406061a7981 */ /* 0x000f28000c1e9900 */
[----:B------:R-:W4:Y:S01]  /*2d50*/  LDG.E.CONSTANT R18, desc[UR6][R10.64+0x4] ;  /* 0x000004060a127981 */ /* 0x000f22000c1e9900 */
[----:B------:R-:W-:-:S03]  /*2d60*/  FFMA R36, R32, R21, R27 ;  /* 0x0000001520247223 */ /* 0x000fc6000000001b */
[----:B------:R-:W4:Y:S04]  /*2d70*/  LDG.E.CONSTANT R16, desc[UR6][R6.64+0x8] ;  /* 0x0000080606107981 */ /* 0x000f28000c1e9900 */
[----:B------:R-:W4:Y:S04]  /*2d80*/  LDG.E.CONSTANT R17, desc[UR6][R10.64+0x8] ;  /* 0x000008060a117981 */ /* 0x000f28000c1e9900 */
[----:B------:R0:W-:Y:S04]  /*2d90*/  STG.E desc[UR6][R2.64+0xc], R28 ;  /* 0x00000c1c02007986 */ /* 0x0001e8000c101906 */
[----:B------:R1:W-:Y:S04]  /*2da0*/  STG.E desc[UR6][R2.64], R23 ;  /* 0x0000001702007986 */ /* 0x0003e8000c101906 */
[----:B------:R-:W4:Y:S01]  /*2db0*/  LDG.E.CONSTANT R19, desc[UR6][R12.64+0x4] ;  /* 0x000004060c137981 */ /* 0x000f22000c1e9900 */
[----:B0-----:R-:W-:-:S03]  /*2dc0*/  FADD R28, R24, -R9 ;  /* 0x80000009181c7221 */ /* 0x001fc60000000000 */
[----:B------:R-:W4:Y:S04]  /*2dd0*/  LDG.E.CONSTANT R14, desc[UR6][R4.64+0x4] ;  /* 0x00000406040e7981 */ /* 0x000f28000c1e9900 */
[----:B-1----:R-:W4:Y:S04]  /*2de0*/  LDG.E R23, desc[UR6][R2.64+0x24] ;  /* 0x0000240602177981 */ /* 0x002f28000c1e1900 */
[----:B------:R-:W4:Y:S04]  /*2df0*/  LDG.E R9, desc[UR6][R2.64+0x28] ;  /* 0x0000280602097981 */ /* 0x000f28000c1e1900 */
[----:B------:R-:W4:Y:S04]  /*2e00*/  LDG.E.CONSTANT R24, desc[UR6][R12.64+0x8] ;  /* 0x000008060c187981 */ /* 0x000f28000c1e9900 */
[----:B------:R-:W4:Y:S04]  /*2e10*/  LDG.E.CONSTANT R27, desc[UR6][R4.64+0x8] ;  /* 0x00000806041b7981 */ /* 0x000f28000c1e9900 */
[----:B------:R-:W-:Y:S04]  /*2e20*/  STG.E desc[UR6][R2.64+0x4], R33 ;  /* 0x0000042102007986 */ /* 0x000fe8000c101906 */
[----:B------:R-:W-:Y:S04]  /*2e30*/  STG.E desc[UR6][R2.64+0x10], R34 ;  /* 0x0000102202007986 */ /* 0x000fe8000c101906 */
[----:B------:R-:W4:Y:S04]  /*2e40*/  LDG.E.CONSTANT R22, desc[UR6][R10.64+0xc] ;  /* 0x00000c060a167981 */ /* 0x000f28000c1e9900 */
[----:B------:R-:W4:Y:S04]  /*2e50*/  LDG.E.CONSTANT R32, desc[UR6][R10.64+0x1c] ;  /* 0x00001c060a207981 */ /* 0x000f28000c1e9900 */
[----:B------:R0:W-:Y:S04]  /*2e60*/  STG.E desc[UR6][R2.64+0x8], R31 ;  /* 0x0000081f02007986 */ /* 0x0001e8000c101906 */
[----:B------:R-:W-:Y:S04]  /*2e70*/  STG.E desc[UR6][R2.64+0x14], R36 ;  /* 0x0000142402007986 */ /* 0x000fe8000c101906 */
[----:B0-----:R-:W4:Y:S01]  /*2e80*/  LDG.E.CONSTANT R31, desc[UR6][R6.64+0xc] ;  /* 0x00000c06061f7981 */ /* 0x001f22000c1e9900 */
[----:B--2---:R-:W-:-:S04]  /*2e90*/  FFMA R25, R20, R30, R25 ;  /* 0x0000001e14197223 */ /* 0x004fc80000000019 */
[----:B------:R-:W-:Y:S02]  /*2ea0*/  FFMA R25, R30, R21, R25 ;  /* 0x000000151e197223 */ /* 0x000fe40000000019 */
[----:B------:R-:W2:Y:S01]  /*2eb0*/  LDG.E.CONSTANT R30, desc[UR6][R10.64+0x10] ;  /* 0x000010060a1e7981 */ /* 0x000ea2000c1e9900 */
[----:B---3--:R-:W-:-:S03]  /*2ec0*/  FADD R33, R0, -R29 ;  /* 0x8000001d00217221 */ /* 0x008fc60000000000 */
[----:B------:R-:W3:Y:S04]  /*2ed0*/  LDG.E.CONSTANT R0, desc[UR6][R10.64+0x14] ;  /* 0x000014060a007981 */ /* 0x000ee8000c1e9900 */
[----:B------:R4:W3:Y:S01]  /*2ee0*/  LDG.E.CONSTANT R29, desc[UR6][R10.64+0x18] ;  /* 0x000018060a1d7981 */ /* 0x0008e2000c1e9900 */
[----:B-----5:R-:W-:-:S03]  /*2ef0*/  FFMA R34, R20, R33, R35 ;  /* 0x0000002114227223 */ /* 0x020fc60000000023 */
[----:B------:R0:W-:Y:S04]  /*2f00*/  STG.E desc[UR6][R2.64+0x18], R25 ;  /* 0x0000181902007986 */ /* 0x0001e8000c101906 */
[----:B------:R-:W2:Y:S01]  /*2f10*/  LDG.E.CONSTANT R33, desc[UR6][R6.64+0x10] ;  /* 0x0000100606217981 */ /* 0x000ea2000c1e9900 */
[----:B----4-:R-:W-:Y:S01]  /*2f20*/  FADD R10, R37, -R8 ;  /* 0x80000008250a7221 */ /* 0x010fe20000000000 */
[----:B------:R-:W-:Y:S02]  /*2f30*/  FFMA R15, R20, R28, R15 ;  /* 0x0000001c140f7223 */ /* 0x000fe4000000000f */
[----:B------:R-:W3:Y:S01]  /*2f40*/  LDG.E.CONSTANT R35, desc[UR6][R6.64+0x14] ;  /* 0x0000140606237981 */ /* 0x000ee2000c1e9900 */
[----:B0-----:R-:W-:-:S03]  /*2f50*/  FFMA R25, R21, R10, R34 ;  /* 0x0000000a15197223 */ /* 0x001fc60000000022 */
[----:B------:R-:W4:Y:S01]  /*2f60*/  LDG.E.CONSTANT R8, desc[UR6][R6.64+0x18] ;  /* 0x0000180606087981 */ /* 0x000f22000c1e9900 */
[----:B------:R-:W-:Y:S01]  /*2f70*/  FADD R18, R26, -R18 ;  /* 0x800000121a127221 */ /* 0x000fe20000000000 */
[----:B------:R-:W-:Y:S02]  /*2f80*/  FFMA R36, R28, R21, R15 ;  /* 0x000000151c247223 */ /* 0x000fe4000000000f */
[----:B------:R-:W5:Y:S04]  /*2f90*/  LDG.E.CONSTANT R37, desc[UR6][R6.64+0x1c] ;  /* 0x00001c0606257981 */ /* 0x000f68000c1e9900 */
[----:B------:R-:W5:Y:S01]  /*2fa0*/  LDG.E.CONSTANT R11, desc[UR6][R12.64+0x14] ;  /* 0x000014060c0b7981 */ /* 0x000f62000c1e9900 */
[----:B------:R-:W-:-:S03]  /*2fb0*/  FADD R26, R16, -R17 ;  /* 0x80000011101a7221 */ /* 0x000fc60000000000 */
[----:B------:R-:W5:Y:S04]  /*2fc0*/  LDG.E.CONSTANT R28, desc[UR6][R12.64+0xc] ;  /* 0x00000c060c1c7981 */ /* 0x000f68000c1e9900 */
[----:B------:R-:W5:Y:S04]  /*2fd0*/  LDG.E.CONSTANT R6, desc[UR6][R4.64+0x14] ;  /* 0x0000140604067981 */ /* 0x000f68000c1e9900 */
[----:B------:R-:W5:Y:S04]  /*2fe0*/  LDG.E.CONSTANT R15, desc[UR6][R12.64+0x10] ;  /* 0x000010060c0f7981 */ /* 0x000f68000c1e9900 */
[----:B------:R-:W5:Y:S01]  /*2ff0*/  LDG.E.CONSTANT R10, desc[UR6][R12.64+0x18] ;  /* 0x000018060c0a7981 */ /* 0x000f62000c1e9900 */
[----:B------:R-:W-:-:S03]  /*3000*/  FADD R14, R19, -R14 ;  /* 0x8000000e130e7221 */ /* 0x000fc60000000000 */
[----:B------:R-:W5:Y:S01]  /*3010*/  LDG.E.CONSTANT R34, desc[UR6][R12.64+0x1c] ;  /* 0x00001c060c227981 */ /* 0x000f62000c1e9900 */
[----:B------:R-:W-:-:S03]  /*3020*/  FFMA R18, R20, R18, R23 ;  /* 0x0000001214127223 */ /* 0x000fc60000000017 */
[----:B------:R0:W-:Y:S01]  /*3030*/  STG.E desc[UR6][R2.64+0x20], R25 ;  /* 0x0000201902007986 */ /* 0x0001e2000c101906 */
[----:B------:R-:W-:-:S03]  /*3040*/  FFMA R26, R20, R26, R9 ;  /* 0x0000001a141a7223 */ /* 0x000fc60000000009 */
[----:B------:R-:W5:Y:S04]  /*3050*/  LDG.E R19, desc[UR6][R2.64+0x2c] ;  /* 0x00002c0602137981 */ /* 0x000f68000c1e1900 */
[----:B------:R-:W5:Y:S01]  /*3060*/  LDG.E.CONSTANT R17, desc[UR6][R4.64+0xc] ;  /* 0x00000c0604117981 */ /* 0x000f62000c1e9900 */
[----:B------:R-:W-:-:S03]  /*3070*/  FADD R24, R24, -R27 ;  /* 0x8000001b18187221 */ /* 0x000fc60000000000 */
[----:B------:R-:W5:Y:S04]  /*3080*/  LDG.E.CONSTANT R16, desc[UR6][R4.64+0x10] ;  /* 0x0000100604107981 */ /* 0x000f68000c1e9900 */
[----:B------:R-:W5:Y:S04]  /*3090*/  LDG.E.CONSTANT R7, desc[UR6][R4.64+0x18] ;  /* 0x0000180604077981 */ /* 0x000f68000c1e9900 */
[----:B------:R-:W5:Y:S04]  /*30a0*/  LDG.E R23, desc[UR6][R2.64+0x30] ;  /* 0x0000300602177981 */ /* 0x000f68000c1e1900 */
[----:B------:R-:W5:Y:S04]  /*30b0*/  LDG.E R9, desc[UR6][R2.64+0x34] ;  /* 0x0000340602097981 */ /* 0x000f68000c1e1900 */
[----:B------:R-:W5:Y:S04]  /*30c0*/  LDG.E R27, desc[UR6][R2.64+0x38] ;  /* 0x00003806021b7981 */ /* 0x000f68000c1e1900 */
[----:B------:R1:W5:Y:S04]  /*30d0*/  LDG.E.CONSTANT R13, desc[UR6][R4.64+0x1c] ;  /* 0x00001c06040d7981 */ /* 0x000368000c1e9900 */
[----:B0-----:R-:W5:Y:S01]  /*30e0*/  LDG.E R25, desc[UR6][R2.64+0x3c] ;  /* 0x00003c0602197981 */ /* 0x001f62000c1e1900 */
[----:B------:R-:W-:Y:S01]  /*30f0*/  FADD R22, R31, -R22 ;  /* 0x800000161f167221 */ /* 0x000fe20000000000 */
[C---:B------:R-:W-:Y:S01]  /*3100*/  FFMA R31, R21.reuse, R14, R18 ;  /* 0x0000000e151f7223 */ /* 0x040fe20000000012 */
[----:B------:R-:W-:Y:S01]  /*3110*/  FFMA R24, R21, R24, R26 ;  /* 0x0000001815187223 */ /* 0x000fe2000000001a */
[----:B------:R-:W-:Y:S04]  /*3120*/  STG.E desc[UR6][R2.64+0x1c], R36 ;  /* 0x00001c2402007986 */ /* 0x000fe8000c101906 */
[----:B------:R-:W-:Y:S04]  /*3130*/  STG.E desc[UR6][R2.64+0x24], R31 ;  /* 0x0000241f02007986 */ /* 0x000fe8000c101906 */
[----:B------:R-:W-:Y:S01]  /*3140*/  STG.E desc[UR6][R2.64+0x28], R24 ;  /* 0x0000281802007986 */ /* 0x000fe2000c101906 */
[----:B--2---:R-:W-:Y:S01]  /*3150*/  FADD R30, R33, -R30 ;  /* 0x8000001e211e7221 */ /* 0x004fe20000000000 */
[----:B---3--:R-:W-:Y:S01]  /*3160*/  FADD R0, R35, -R0 ;  /* 0x8000000023007221 */ /* 0x008fe20000000000 */
[----:B----4-:R-:W-:Y:S01]  /*3170*/  FADD R8, R8, -R29 ;  /* 0x8000001d08087221 */ /* 0x010fe20000000000 */
[----:B-----5:R-:W-:Y:S01]  /*3180*/  FADD R32, R37, -R32 ;  /* 0x8000002025207221 */ /* 0x020fe20000000000 */
[----:B------:R-:W-:Y:S01]  /*3190*/  FADD R6, R11, -R6 ;  /* 0x800000060b067221 */ /* 0x000fe20000000000 */
[----:B------:R-:W-:Y:S01]  /*31a0*/  FFMA R22, R20, R22, R19 ;  /* 0x0000001614167223 */ /* 0x000fe20000000013 */
[----:B------:R-:W-:Y:S01]  /*31b0*/  FADD R28, R28, -R17 ;  /* 0x800000111c1c7221 */ /* 0x000fe20000000000 */
[----:B------:R-:W-:Y:S01]  /*31c0*/  FADD R16, R15, -R16 ;  /* 0x800000100f107221 */ /* 0x000fe20000000000 */
[----:B------:R-:W-:Y:S01]  /*31d0*/  FADD R10, R10, -R7 ;  /* 0x800000070a0a7221 */ /* 0x000fe20000000000 */
[C---:B------:R-:W-:Y:S01]  /*31e0*/  FFMA R30, R20.reuse, R30, R23 ;  /* 0x0000001e141e7223 */ /* 0x040fe20000000017 */
[C---:B------:R-:W-:Y:S01]  /*31f0*/  FFMA R9, R20.reuse, R0, R9 ;  /* 0x0000000014097223 */ /* 0x040fe20000000009 */
[----:B------:R-:W-:Y:S01]  /*3200*/  FFMA R11, R20, R8, R27 ;  /* 0x00000008140b7223 */ /* 0x000fe2000000001b */
[C---:B-1----:R-:W-:Y:S01]  /*3210*/  FFMA R5, R21.reuse, R28, R22 ;  /* 0x0000001c15057223 */ /* 0x042fe20000000016 */
[----:B------:R-:W-:Y:S01]  /*3220*/  FADD R34, R34, -R13 ;  /* 0x8000000d22227221 */ /* 0x000fe20000000000 */
[C---:B------:R-:W-:Y:S01]  /*3230*/  FFMA R7, R21.reuse, R16, R30 ;  /* 0x0000001015077223 */ /* 0x040fe2000000001e */
[----:B------:R-:W-:Y:S01]  /*3240*/  FFMA R25, R20, R32, R25 ;  /* 0x0000002014197223 */ /* 0x000fe20000000019 */
[C---:B------:R-:W-:Y:S01]  /*3250*/  FFMA R9, R21.reuse, R6, R9 ;  /* 0x0000000615097223 */ /* 0x040fe20000000009 */
[----:B------:R-:W-:-:S02]  /*3260*/  FFMA R11, R21, R10, R11 ;  /* 0x0000000a150b7223 */ /* 0x000fc4000000000b */
[----:B------:R-:W-:Y:S01]  /*3270*/  FFMA R21, R21, R34, R25 ;  /* 0x0000002215157223 */ /* 0x000fe20000000019 */
[----:B------:R-:W-:Y:S04]  /*3280*/  STG.E desc[UR6][R2.64+0x2c], R5 ;  /* 0x00002c0502007986 */ /* 0x000fe8000c101906 */
[----:B------:R-:W-:Y:S04]  /*3290*/  STG.E desc[UR6][R2.64+0x30], R7 ;  /* 0x0000300702007986 */ /* 0x000fe8000c101906 */
[----:B------:R-:W-:Y:S04]  /*32a0*/  STG.E desc[UR6][R2.64+0x34], R9 ;  /* 0x0000340902007986 */ /* 0x000fe8000c101906 */
[----:B------:R-:W-:Y:S04]  /*32b0*/  STG.E desc[UR6][R2.64+0x38], R11 ;  /* 0x0000380b02007986 */ /* 0x000fe8000c101906 */
[----:B------:R-:W-:Y:S01]  /*32c0*/  STG.E desc[UR6][R2.64+0x3c], R21 ;  /* 0x00003c1502007986 */ /* 0x000fe2000c101906 */
[----:B------:R-:W-:Y:S05]  /*32d0*/  EXIT ;  /* 0x000000000000794d */ /* 0x000fea0003800000 */
.L_x_325:
        /* <DEDUP_REMOVED lines=25> */
[----:B------:R-:W5:Y:S01]  /*3470*/  LDG.E R15, desc[UR6][R2.64+0x3c] ;  /* 0x00003c06020f7981 */ /* 0x000f62000c1e1900 */
[C---:B------:R-:W-:Y:S01]  /*3480*/  FMUL R19, R22.reuse, R20 ;  /* 0x0000001416137220 */ /* 0x040fe20000400000 */
[----:B------:R-:W-:Y:S01]  /*3490*/  FMUL R21, R22, R21 ;  /* 0x0000001516157220 */ /* 0x000fe20000400000 */
[----:B--2---:R-:W-:Y:S01]  /*34a0*/  FADD R4, R32, -R32 ;  /* 0x8000002020047221 */ /* 0x004fe20000000000 */
[----:B---3--:R-:W-:Y:S01]  /*34b0*/  FADD R20, R31, -R31 ;  /* 0x8000001f1f147221 */ /* 0x008fe20000000000 */
[----:B----4-:R-:W-:Y:S01]  /*34c0*/  FADD R25, R25, -R25 ;  /* 0x8000001919197221 */ /* 0x010fe20000000000 */
[----:B-----5:R-:W-:Y:S01]  /*34d0*/  FADD R18, R18, -R18 ;  /* 0x8000001212127221 */ /* 0x020fe20000000000 */
[CC--:B------:R-:W-:Y:S01]  /*34e0*/  FFMA R30, R4.reuse, R19.reuse, R30 ;  /* 0x00000013041e7223 */ /* 0x0c0fe2000000001e */
[----:B------:R-:W-:-:S03]  /*34f0*/  FFMA R28, R4, R19, R28 ;  /* 0x00000013041c7223 */ /* 0x000fc6000000001c */
[----:B------:R-:W-:Y:S01]  /*3500*/  FFMA R5, R4, R21, R30 ;  /* 0x0000001504057223 */ /* 0x000fe2000000001e */
[----:B------:R-:W-:Y:S01]  /*3510*/  FFMA R22, R20, R19, R27 ;  /* 0x0000001314167223 */ /* 0x000fe2000000001b */
[----:B------:R-:W-:Y:S01]  /*3520*/  FFMA R33, R4, R21, R28 ;  /* 0x0000001504217223 */ /* 0x000fe2000000001c */
[C---:B------:R-:W-:Y:S02]  /*3530*/  FFMA R29, R20.reuse, R19, R29 ;  /* 0x00000013141d7223 */ /* 0x040fe4000000001d */
[CC--:B------:R-:W-:Y:S01]  /*3540*/  FFMA R27, R20.reuse, R21.reuse, R22 ;  /* 0x00000015141b7223 */ /* 0x0c0fe20000000016 */
[----:B------:R-:W-:Y:S01]  /*3550*/  FADD R4, R23, -R23 ;  /* 0x8000001717047221 */ /* 0x000fe20000000000 */
[----:B------:R-:W-:Y:S01]  /*3560*/  FFMA R31, R20, R21, R29 ;  /* 0x00000015141f7223 */ /* 0x000fe2000000001d */
[----:B------:R-:W-:Y:S01]  /*3570*/  FADD R20, R12, -R12 ;  /* 0x8000000c0c147221 */ /* 0x000fe20000000000 */
[CC--:B------:R-:W-:Y:S01]  /*3580*/  FFMA R26, R25.reuse, R19.reuse, R26 ;  /* 0x00000013191a7223 */ /* 0x0c0fe2000000001a */
[CC--:B------:R-:W-:Y:S01]  /*3590*/  FFMA R24, R25.reuse, R19.reuse, R24 ;  /* 0x0000001319187223 */ /* 0x0c0fe20000000018 */
[----:B------:R-:W-:Y:S01]  /*35a0*/  FADD R0, R0, -R0 ;  /* 0x8000000000007221 */ /* 0x000fe20000000000 */
[----:B------:R-:W-:Y:S01]  /*35b0*/  FFMA R12, R4, R19, R11 ;  /* 0x00000013040c7223 */ /* 0x000fe2000000000b */
[C---:B------:R-:W-:Y:S01]  /*35c0*/  FFMA R29, R25.reuse, R21, R26 ;  /* 0x00000015191d7223 */ /* 0x040fe2000000001a */
[-C--:B------:R-:W-:Y:S01]  /*35d0*/  FFMA R7, R18, R19.reuse, R7 ;  /* 0x0000001312077223 */ /* 0x080fe20000000007 */
[----:B------:R0:W-:Y:S01]  /*35e0*/  STG.E desc[UR6][R2.64+0x4], R5 ;  /* 0x0000040502007986 */ /* 0x0001e2000c101906 */
[----:B------:R-:W-:Y:S01]  /*35f0*/  FFMA R10, R4, R19, R10 ;  /* 0x00000013040a7223 */ /* 0x000fe2000000000a */
[----:B------:R-:W-:Y:S01]  /*3600*/  FFMA R25, R25, R21, R24 ;  /* 0x0000001519197223 */ /* 0x000fe20000000018 */
[----:B------:R-:W-:Y:S01]  /*3610*/  FFMA R11, R20, R19, R6 ;  /* 0x00000013140b7223 */ /* 0x000fe20000000006 */
[-C--:B------:R-:W-:Y:S01]  /*3620*/  FFMA R7, R18, R21.reuse, R7 ;  /* 0x0000001512077223 */ /* 0x080fe20000000007 */
[----:B------:R-:W-:Y:S01]  /*3630*/  FADD R6, R17, -R17 ;  /* 0x8000001111067221 */ /* 0x000fe20000000000 */
[CC--:B0-----:R-:W-:Y:S01]  /*3640*/  FFMA R5, R4.reuse, R21.reuse, R12 ;  /* 0x0000001504057223 */ /* 0x0c1fe2000000000c */
[----:B------:R-:W-:Y:S01]  /*3650*/  FFMA R23, R4, R21, R10 ;  /* 0x0000001504177223 */ /* 0x000fe2000000000a */
[-C--:B------:R-:W-:Y:S01]  /*3660*/  FFMA R8, R18, R19.reuse, R8 ;  /* 0x0000001312087223 */ /* 0x080fe20000000008 */
[----:B------:R0:W-:Y:S01]  /*3670*/  STG.E desc[UR6][R2.64+0x28], R25 ;  /* 0x0000281902007986 */ /* 0x0001e2000c101906 */
[----:B------:R-:W-:-:S03]  /*3680*/  FFMA R9, R20, R19, R9 ;  /* 0x0000001314097223 */ /* 0x000fc60000000009 */
[----:B------:R1:W-:Y:S01]  /*3690*/  STG.E desc[UR6][R2.64+0xc], R5 ;  /* 0x00000c0502007986 */ /* 0x0003e2000c101906 */
[----:B------:R-:W-:-:S03]  /*36a0*/  FFMA R4, R0, R19, R13 ;  /* 0x0000001300047223 */ /* 0x000fc6000000000d */
[----:B------:R2:W-:Y:S01]  /*36b0*/  STG.E desc[UR6][R2.64+0x10], R7 ;  /* 0x0000100702007986 */ /* 0x0005e2000c101906 */
[-C--:B------:R-:W-:Y:S01]  /*36c0*/  FFMA R14, R0, R19.reuse, R14 ;  /* 0x00000013000e7223 */ /* 0x080fe2000000000e */
[CC--:B------:R-:W-:Y:S01]  /*36d0*/  FFMA R16, R6.reuse, R19.reuse, R16 ;  /* 0x0000001306107223 */ /* 0x0c0fe20000000010 */
[----:B------:R-:W-:Y:S01]  /*36e0*/  FFMA R15, R6, R19, R15 ;  /* 0x00000013060f7223 */ /* 0x000fe2000000000f */
[-C--:B0-----:R-:W-:Y:S01]  /*36f0*/  FFMA R25, R18, R21.reuse, R8 ;  /* 0x0000001512197223 */ /* 0x081fe20000000008 */
[CC--:B------:R-:W-:Y:S01]  /*3700*/  FFMA R9, R20.reuse, R21.reuse, R9 ;  /* 0x0000001514097223 */ /* 0x0c0fe20000000009 */
[-C--:B------:R-:W-:Y:S01]  /*3710*/  FFMA R11, R20, R21.reuse, R11 ;  /* 0x00000015140b7223 */ /* 0x080fe2000000000b */
[CC--:B-1----:R-:W-:Y:S01]  /*3720*/  FFMA R5, R0.reuse, R21.reuse, R4 ;  /* 0x0000001500057223 */ /* 0x0c2fe20000000004 */
[-C--:B------:R-:W-:Y:S01]  /*3730*/  FFMA R13, R0, R21.reuse, R14 ;  /* 0x00000015000d7223 */ /* 0x080fe2000000000e */
[CC--:B--2---:R-:W-:Y:S01]  /*3740*/  FFMA R7, R6.reuse, R21.reuse, R16 ;  /* 0x0000001506077223 */ /* 0x0c4fe20000000010 */
        /* <DEDUP_REMOVED lines=14> */
.L_x_324:
[C---:B------:R-:W-:Y:S01]  /*3830*/  FMUL R6, |R11|.reuse, 16777216 ;  /* 0x4b8000000b067820 */ /* 0x040fe20000400200 */
[C---:B------:R-:W-:Y:S01]  /*3840*/  FSETP.GEU.AND P0, PT, |R11|.reuse, 1.175494350822287508e-38, PT ;  /* 0x008000000b00780b */ /* 0x040fe20003f0e200 */
[----:B------:R-:W-:Y:S01]  /*3850*/  FADD R8, R11, R11 ;  /* 0x0000000b0b087221 */ /* 0x000fe20000000000 */
[----:B------:R-:W0:Y:S02]  /*3860*/  LDC.64 R16, c[0x0][0x3b8] ;  /* 0x0000ee00ff107b82 */ /* 0x000e240000000a00 */
[----:B------:R-:W-:-:S04]  /*3870*/  FSEL R6, R6, |R11|, !P0 ;  /* 0x4000000b06067208 */ /* 0x000fc80004000000 */
        /* <DEDUP_REMOVED lines=12> */
[-C--:B------:R-:W-:Y:S02]  /*3940*/  IADD3 R11, PT, PT, RZ, -R13.reuse, RZ ;  /* 0x8000000dff0b7210 */ /* 0x080fe40007ffe0ff */
[----:B------:R-:W-:-:S05]  /*3950*/  LOP3.LUT R33, RZ, R13, RZ, 0x33, !PT ;  /* 0x0000000dff217212 */ /* 0x000fca00078e33ff */
[----:B-1----:R-:W1:Y:S02]  /*3960*/  MUFU.RCP R9, R9 ;  /* 0x0000000900097308 */ /* 0x002e640000001000 */
[----:B-1----:R-:W-:-:S06]  /*3970*/  IADD3 R6, PT, PT, R9, 0xffffffe, RZ ;  /* 0x0ffffffe09067810 */ /* 0x002fcc0007ffe0ff */
[----:B------:R1:W2:Y:S02]  /*3980*/  F2I.FTZ.U32.TRUNC.NTZ R7, R6 ;  /* 0x0000000600077305 */ /* 0x0002a4000021f000 */
[----:B-1----:R-:W-:Y:S02]  /*3990*/  HFMA2 R6, -RZ, RZ, 0, 0 ;  /* 0x00000000ff067431 */ /* 0x002fe400000001ff */
[----:B--2---:R-:W-:-:S04]  /*39a0*/  IMAD R11, R11, R7, RZ ;  /* 0x000000070b0b7224 */ /* 0x004fc800078e02ff */
[----:B------:R-:W-:-:S06]  /*39b0*/  IMAD.HI.U32 R11, R7, R11, R6 ;  /* 0x0000000b070b7227 */ /* 0x000fcc00078e0006 */
        /* <DEDUP_REMOVED lines=23> */
[----:B0-----:R-:W-:-:S03]  /*3b30*/  IMAD.WIDE.U32 R2, R2, 0x4, R16 ;  /* 0x0000000402027825 */ /* 0x001fc600078e0010 */
[----:B------:R-:W3:Y:S04]  /*3b40*/  LDG.E.CONSTANT R31, desc[UR6][R6.64+0x8] ;  /* 0x00000806061f7981 */ /* 0x000ee8000c1e9900 */
[----:B------:R-:W3:Y:S04]  /*3b50*/  LDG.E.CONSTANT R30, desc[UR6][R8.64+0x8] ;  /* 0x00000806081e7981 */ /* 0x000ee8000c1e9900 */
[----:B------:R-:W4:Y:S04]  /*3b60*/  LDG.E.CONSTANT R27, desc[UR6][R6.64+0xc] ;  /* 0x00000c06061b7981 */ /* 0x000f28000c1e9900 */
[----:B------:R-:W4:Y:S04]  /*3b70*/  LDG.E.CONSTANT R10, desc[UR6][R8.64+0xc] ;  /* 0x00000c06080a7981 */ /* 0x000f28000c1e9900 */
        /* <DEDUP_REMOVED lines=9> */
[C---:B------:R-:W-:Y:S01]  /*3c10*/  FMUL R35, R22.reuse, R20 ;  /* 0x0000001416237220 */ /* 0x040fe20000400000 */
[----:B------:R-:W-:-:S02]  /*3c20*/  FMUL R21, R22, R21 ;  /* 0x0000001516157220 */ /* 0x000fc40000400000 */
[----:B------:R-:W5:Y:S04]  /*3c30*/  LDG.E.CONSTANT R18, desc[UR6][R6.64+0x14] ;  /* 0x0000140606127981 */ /* 0x000f68000c1e9900 */
[----:B------:R-:W5:Y:S04]  /*3c40*/  LDG.E.CONSTANT R15, desc[UR6][R8.64+0x14] ;  /* 0x00001406080f7981 */ /* 0x000f68000c1e9900 */
[----:B------:R-:W5:Y:S04]  /*3c50*/  LDG.E.CONSTANT R20, desc[UR6][R6.64+0x18] ;  /* 0x0000180606147981 */ /* 0x000f68000c1e9900 */
[----:B------:R0:W5:Y:S04]  /*3c60*/  LDG.E.CONSTANT R22, desc[UR6][R6.64+0x1c] ;  /* 0x00001c0606167981 */ /* 0x000168000c1e9900 */
[----:B------:R-:W5:Y:S04]  /*3c70*/  LDG.E.CONSTANT R37, desc[UR6][R8.64+0x18] ;  /* 0x0000180608257981 */ /* 0x000f68000c1e9900 */
[----:B------:R1:W5:Y:S01]  /*3c80*/  LDG.E.CONSTANT R36, desc[UR6][R8.64+0x1c] ;  /* 0x00001c0608247981 */ /* 0x000362000c1e9900 */
[----:B0-----:R-:W-:-:S04]  /*3c90*/  IMAD.HI.U32 R6, R11, R25, RZ ;  /* 0x000000190b067227 */ /* 0x001fc800078e00ff */
[----:B--2---:R-:W-:Y:S01]  /*3ca0*/  FADD R29, R34, -R29 ;  /* 0x8000001d221d7221 */ /* 0x004fe20000000000 */
[----:B------:R-:W-:-:S05]  /*3cb0*/  IADD3 R34, PT, PT, R25, 0x1, RZ ;  /* 0x0000000119227810 */ /* 0x000fca0007ffe0ff */
        /* <DEDUP_REMOVED lines=15> */
[----:B---3--:R-:W-:Y:S02]  /*3db0*/  FADD R31, R31, -R30 ;  /* 0x8000001e1f1f7221 */ /* 0x008fe40000000000 */
[----:B-1----:R-:W-:Y:S02]  /*3dc0*/  IMAD R8, R13, R11, R28 ;  /* 0x0000000b0d087224 */ /* 0x002fe400078e021c */
[----:B----4-:R-:W-:Y:S01]  /*3dd0*/  FADD R9, R27, -R10 ;  /* 0x8000000a1b097221 */ /* 0x010fe20000000000 */
[----:B------:R-:W-:-:S02]  /*3de0*/  IMAD R28, R13, R33, R28 ;  /* 0x000000210d1c7224 */ /* 0x000fc400078e021c */
[----:B-----5:R-:W-:Y:S01]  /*3df0*/  FFMA R24, R31, R35, R24 ;  /* 0x000000231f187223 */ /* 0x020fe20000000018 */
[C-C-:B------:R-:W-:Y:S02]  /*3e00*/  IMAD R11, R13.reuse, R11, R14.reuse ;  /* 0x0000000b0d0b7224 */ /* 0x140fe400078e020e */
[----:B------:R-:W-:Y:S01]  /*3e10*/  FADD R32, R32, -R19 ;  /* 0x8000001320207221 */ /* 0x000fe20000000000 */
[----:B------:R-:W-:Y:S01]  /*3e20*/  IMAD R13, R13, R33, R14 ;  /* 0x000000210d0d7224 */ /* 0x000fe200078e020e */
[----:B------:R-:W-:Y:S01]  /*3e30*/  SHF.L.U32 R7, R28, 0x3, RZ ;  /* 0x000000031c077819 */ /* 0x000fe200000006ff */
[----:B------:R-:W-:Y:S01]  /*3e40*/  FADD R23, R0, -R23 ;  /* 0x8000001700177221 */ /* 0x000fe20000000000 */
[----:B------:R-:W2:Y:S01]  /*3e50*/  LDG.E R28, desc[UR6][R2.64+0x14] ;  /* 0x00001406021c7981 */ /* 0x000ea2000c1e1900 */
[-C--:B------:R-:W-:Y:S01]  /*3e60*/  FFMA R16, R9, R35.reuse, R16 ;  /* 0x0000002309107223 */ /* 0x080fe20000000010 */
[----:B------:R-:W-:Y:S01]  /*3e70*/  SHF.L.U32 R33, R8, 0x3, RZ ;  /* 0x0000000308217819 */ /* 0x000fe200000006ff */
[----:B------:R-:W-:Y:S01]  /*3e80*/  FFMA R26, R29, R35, R26 ;  /* 0x000000231d1a7223 */ /* 0x000fe2000000001a */
[----:B------:R-:W-:Y:S01]  /*3e90*/  FFMA R34, R31, R21, R24 ;  /* 0x000000151f227223 */ /* 0x000fe20000000018 */
[----:B------:R-:W-:Y:S01]  /*3ea0*/  FFMA R17, R32, R35, R17 ;  /* 0x0000002320117223 */ /* 0x000fe20000000011 */
[----:B------:R-:W-:Y:S01]  /*3eb0*/  FFMA R31, R9, R21, R16 ;  /* 0x00000015091f7223 */ /* 0x000fe20000000010 */
[----:B------:R-:W-:Y:S01]  /*3ec0*/  FFMA R12, R23, R35, R12 ;  /* 0x00000023170c7223 */ /* 0x000fe2000000000c */
[----:B------:R-:W-:-:S04]  /*3ed0*/  IMAD.WIDE.U32 R6, R7, 0x4, R4 ;  /* 0x0000000407067825 */ /* 0x000fc800078e0004 */
[----:B------:R-:W-:Y:S01]  /*3ee0*/  FFMA R25, R29, R21, R26 ;  /* 0x000000151d197223 */ /* 0x000fe2000000001a */
[----:B------:R-:W3:Y:S01]  /*3ef0*/  LDG.E R30, desc[UR6][R2.64+0x18] ;  /* 0x00001806021e7981 */ /* 0x000ee2000c1e1900 */
[----:B------:R-:W-:-:S04]  /*3f00*/  IMAD.WIDE.U32 R8, R33, 0x4, R4 ;  /* 0x0000000421087825 */ /* 0x000fc800078e0004 */
[-C--:B------:R-:W-:Y:S01]  /*3f10*/  FFMA R29, R32, R21.reuse, R17 ;  /* 0x00000015201d7223 */ /* 0x080fe20000000011 */
[----:B------:R0:W-:Y:S01]  /*3f20*/  STG.E desc[UR6][R2.64+0xc], R31 ;  /* 0x00000c1f02007986 */ /* 0x0001e2000c101906 */
[----:B------:R-:W-:-:S03]  /*3f30*/  FFMA R23, R23, R21, R12 ;  /* 0x0000001517177223 */ /* 0x000fc6000000000c */
[----:B------:R-:W4:Y:S04]  /*3f40*/  LDG.E R32, desc[UR6][R2.64+0x1c] ;  /* 0x00001c0602207981 */ /* 0x000f28000c1e1900 */
[----:B------:R-:W5:Y:S04]  /*3f50*/  LDG.E.CONSTANT R19, desc[UR6][R6.64] ;  /* 0x0000000606137981 */ /* 0x000f68000c1e9900 */
[----:B------:R-:W5:Y:S04]  /*3f60*/  LDG.E.CONSTANT R26, desc[UR6][R6.64+0x4] ;  /* 0x00000406061a7981 */ /* 0x000f68000c1e9900 */
[----:B------:R-:W5:Y:S04]  /*3f70*/  LDG.E.CONSTANT R24, desc[UR6][R6.64+0x8] ;  /* 0x0000080606187981 */ /* 0x000f68000c1e9900 */
[----:B------:R-:W5:Y:S04]  /*3f80*/  LDG.E.CONSTANT R12, desc[UR6][R8.64] ;  /* 0x00000006080c7981 */ /* 0x000f68000c1e9900 */
[----:B0-----:R-:W5:Y:S04]  /*3f90*/  LDG.E.CONSTANT R31, desc[UR6][R8.64+0x4] ;  /* 0x00000406081f7981 */ /* 0x001f68000c1e9900 */
[----:B------:R-:W5:Y:S01]  /*3fa0*/  LDG.E.CONSTANT R33, desc[UR6][R8.64+0x8] ;  /* 0x0000080608217981 */ /* 0x000f62000c1e9900 */
[----:B------:R-:W-:Y:S01]  /*3fb0*/  FADD R37, R20, -R37 ;  /* 0x8000002514257221 */ /* 0x000fe20000000000 */
[----:B------:R-:W-:-:S02]  /*3fc0*/  FADD R36, R22, -R36 ;  /* 0x8000002416247221 */ /* 0x000fc40000000000 */
[----:B------:R0:W-:Y:S04]  /*3fd0*/  STG.E desc[UR6][R2.64], R25 ;  /* 0x0000001902007986 */ /* 0x0001e8000c101906 */
[----:B------:R-:W5:Y:S04]  /*3fe0*/  LDG.E.CONSTANT R14, desc[UR6][R6.64+0xc] ;  /* 0x00000c06060e7981 */ /* 0x000f68000c1e9900 */
[----:B------:R-:W5:Y:S04]  /*3ff0*/  LDG.E.CONSTANT R17, desc[UR6][R6.64+0x10] ;  /* 0x0000100606117981 */ /* 0x000f68000c1e9900 */
[----:B------:R-:W5:Y:S04]  /*4000*/  LDG.E.CONSTANT R10, desc[UR6][R6.64+0x14] ;  /* 0x00001406060a7981 */ /* 0x000f68000c1e9900 */
[----:B0-----:R-:W5:Y:S04]  /*4010*/  LDG.E.CONSTANT R25, desc[UR6][R6.64+0x18] ;  /* 0x0000180606197981 */ /* 0x001f68000c1e9900 */
[----:B------:R0:W5:Y:S04]  /*4020*/  LDG.E.CONSTANT R27, desc[UR6][R6.64+0x1c] ;  /* 0x00001c06061b7981 */ /* 0x000168000c1e9900 */
[----:B------:R1:W-:Y:S04]  /*4030*/  STG.E desc[UR6][R2.64+0x4], R29 ;  /* 0x0000041d02007986 */ /* 0x0003e8000c101906 */
[----:B------:R1:W-:Y:S01]  /*4040*/  STG.E desc[UR6][R2.64+0x8], R34 ;  /* 0x0000082202007986 */ /* 0x0003e2000c101906 */
[----:B0-----:R-:W-:-:S03]  /*4050*/  FADD R7, R18, -R15 ;  /* 0x8000000f12077221 */ /* 0x001fc60000000000 */
[----:B------:R-:W5:Y:S04]  /*4060*/  LDG.E.CONSTANT R15, desc[UR6][R8.64+0xc] ;  /* 0x00000c06080f7981 */ /* 0x000f68000c1e9900 */
[----:B------:R-:W5:Y:S04]  /*4070*/  LDG.E.CONSTANT R0, desc[UR6][R8.64+0x10] ;  /* 0x0000100608007981 */ /* 0x000f68000c1e9900 */
[----:B-1----:R-:W5:Y:S04]  /*4080*/  LDG.E.CONSTANT R29, desc[UR6][R8.64+0x14] ;  /* 0x00001406081d7981 */ /* 0x002f68000c1e9900 */
[----:B------:R-:W5:Y:S04]  /*4090*/  LDG.E.CONSTANT R16, desc[UR6][R8.64+0x18] ;  /* 0x0000180608107981 */ /* 0x000f68000c1e9900 */
[----:B------:R-:W5:Y:S04]  /*40a0*/  LDG.E.CONSTANT R18, desc[UR6][R8.64+0x1c] ;  /* 0x00001c0608127981 */ /* 0x000f68000c1e9900 */
[----:B------:R-:W5:Y:S04]  /*40b0*/  LDG.E R20, desc[UR6][R2.64+0x20] ;  /* 0x0000200602147981 */ /* 0x000f68000c1e1900 */
[----:B------:R-:W5:Y:S04]  /*40c0*/  LDG.E R22, desc[UR6][R2.64+0x24] ;  /* 0x0000240602167981 */ /* 0x000f68000c1e1900 */
[----:B------:R-:W5:Y:S01]  /*40d0*/  LDG.E R34, desc[UR6][R2.64+0x28] ;  /* 0x0000280602227981 */ /* 0x000f62000c1e1900 */
[----:B------:R-:W-:-:S03]  /*40e0*/  SHF.L.U32 R11, R11, 0x3, RZ ;  /* 0x000000030b0b7819 */ /* 0x000fc600000006ff */
[----:B------:R-:W-:Y:S01]  /*40f0*/  STG.E desc[UR6][R2.64+0x10], R23 ;  /* 0x0000101702007986 */ /* 0x000fe2000c101906 */
[----:B--2---:R-:W-:-:S04]  /*4100*/  FFMA R28, R7, R35, R28 ;  /* 0x00000023071c7223 */ /* 0x004fc8000000001c */
[----:B------:R-:W-:Y:S01]  /*4110*/  FFMA R28, R7, R21, R28 ;  /* 0x00000015071c7223 */ /* 0x000fe2000000001c */
[----:B------:R-:W-:Y:S01]  /*4120*/  SHF.L.U32 R7, R13, 0x3, RZ ;  /* 0x000000030d077819 */ /* 0x000fe200000006ff */
[----:B---3--:R-:W-:-:S04]  /*4130*/  FFMA R30, R37, R35, R30 ;  /* 0x00000023251e7223 */ /* 0x008fc8000000001e */
[--C-:B------:R-:W-:Y:S01]  /*4140*/  IMAD.WIDE.U32 R6, R7, 0x4, R4.reuse ;  /* 0x0000000407067825 */ /* 0x100fe200078e0004 */
[----:B------:R0:W-:Y:S03]  /*4150*/  STG.E desc[UR6][R2.64+0x14], R28 ;  /* 0x0000141c02007986 */ /* 0x0001e6000c101906 */
[----:B------:R-:W-:-:S04]  /*4160*/  IMAD.WIDE.U32 R4, R11, 0x4, R4 ;  /* 0x000000040b047825 */ /* 0x000fc800078e0004 */
[C---:B----4-:R-:W-:Y:S01]  /*4170*/  FFMA R32, R36.reuse, R35, R32 ;  /* 0x0000002324207223 */ /* 0x050fe20000000020 */
[-C--:B------:R-:W-:Y:S01]  /*4180*/  FFMA R37, R37, R21.reuse, R30 ;  /* 0x0000001525257223 */ /* 0x080fe2000000001e */
[----:B------:R-:W2:Y:S02]  /*4190*/  LDG.E.CONSTANT R11, desc[UR6][R6.64] ;  /* 0x00000006060b7981 */ /* 0x000ea4000c1e9900 */
[----:B------:R-:W-:Y:S02]  /*41a0*/  FFMA R36, R36, R21, R32 ;  /* 0x0000001524247223 */ /* 0x000fe40000000020 */
[----:B------:R-:W3:Y:S04]  /*41b0*/  LDG.E.CONSTANT R8, desc[UR6][R6.64+0x4] ;  /* 0x0000040606087981 */ /* 0x000ee8000c1e9900 */
[----:B------:R-:W4:Y:S04]  /*41c0*/  LDG.E.CONSTANT R9, desc[UR6][R6.64+0x8] ;  /* 0x0000080606097981 */ /* 0x000f28000c1e9900 */
[----:B------:R-:W3:Y:S01]  /*41d0*/  LDG.E.CONSTANT R32, desc[UR6][R6.64+0xc] ;  /* 0x00000c0606207981 */ /* 0x000ee2000c1e9900 */
[----:B-----5:R-:W-:-:S03]  /*41e0*/  FADD R19, -R12, R19 ;  /* 0x000000130c137221 */ /* 0x020fc60000000100 */
[----:B------:R-:W5:Y:S01]  /*41f0*/  LDG.E.CONSTANT R30, desc[UR6][R6.64+0x10] ;  /* 0x00001006061e7981 */ /* 0x000f62000c1e9900 */
[----:B------:R-:W-:-:S03]  /*4200*/  FADD R31, -R31, R26 ;  /* 0x0000001a1f1f7221 */ /* 0x000fc60000000100 */
[----:B0-----:R-:W5:Y:S01]  /*4210*/  LDG.E.CONSTANT R28, desc[UR6][R6.64+0x14] ;  /* 0x00001406061c7981 */ /* 0x001f62000c1e9900 */
[----:B------:R-:W-:-:S03]  /*4220*/  FADD R33, -R33, R24 ;  /* 0x0000001821217221 */ /* 0x000fc60000000100 */
[----:B------:R-:W2:Y:S04]  /*4230*/  LDG.E.CONSTANT R13, desc[UR6][R6.64+0x18] ;  /* 0x00001806060d7981 */ /* 0x000ea8000c1e9900 */
[----:B------:R-:W3:Y:S04]  /*4240*/  LDG.E.CONSTANT R23, desc[UR6][R6.64+0x1c] ;  /* 0x00001c0606177981 */ /* 0x000ee8000c1e9900 */
[----:B------:R-:W4:Y:S04]  /*4250*/  LDG.E.CONSTANT R12, desc[UR6][R4.64+0x8] ;  /* 0x00000806040c7981 */ /* 0x000f28000c1e9900 */
[----:B------:R-:W2:Y:S04]  /*4260*/  LDG.E.CONSTANT R24, desc[UR6][R4.64+0x18] ;  /* 0x0000180604187981 */ /* 0x000ea8000c1e9900 */
[----:B------:R-:W5:Y:S04]  /*4270*/  LDG.E R7, desc[UR6][R2.64+0x34] ;  /* 0x0000340602077981 */ /* 0x000f68000c1e1900 */
[----:B------:R-:W3:Y:S04]  /*4280*/  LDG.E.CONSTANT R6, desc[UR6][R4.64] ;  /* 0x0000000604067981 */ /* 0x000ee8000c1e9900 */
[----:B------:R-:W3:Y:S01]  /*4290*/  LDG.E.CONSTANT R26, desc[UR6][R4.64+0x1c] ;  /* 0x00001c06041a7981 */ /* 0x000ee2000c1e9900 */
[----:B------:R-:W-:-:S03]  /*42a0*/  FADD R14, -R15, R14 ;  /* 0x0000000e0f0e7221 */ /* 0x000fc60000000100 */
[----:B------:R-:W3:Y:S01]  /*42b0*/  LDG.E R15, desc[UR6][R2.64+0x2c] ;  /* 0x00002c06020f7981 */ /* 0x000ee2000c1e1900 */
[----:B------:R-:W-:-:S03]  /*42c0*/  FADD R0, -R0, R17 ;  /* 0x0000001100007221 */ /* 0x000fc60000000100 */
[----:B------:R-:W3:Y:S01]  /*42d0*/  LDG.E R17, desc[UR6][R2.64+0x30] ;  /* 0x0000300602117981 */ /* 0x000ee2000c1e1900 */
[----:B------:R-:W-:-:S03]  /*42e0*/  FADD R10, -R29, R10 ;  /* 0x0000000a1d0a7221 */ /* 0x000fc60000000100 */
[----:B------:R-:W3:Y:S01]  /*42f0*/  LDG.E R29, desc[UR6][R2.64+0x3c] ;  /* 0x00003c06021d7981 */ /* 0x000ee2000c1e1900 */
[----:B------:R-:W-:-:S03]  /*4300*/  FADD R16, -R16, R25 ;  /* 0x0000001910107221 */ /* 0x000fc60000000100 */
[----:B------:R-:W3:Y:S01]  /*4310*/  LDG.E R25, desc[UR6][R2.64+0x38] ;  /* 0x0000380602197981 */ /* 0x000ee2000c1e1900 */
[----:B------:R-:W-:-:S03]  /*4320*/  FADD R18, -R18, R27 ;  /* 0x0000001b12127221 */ /* 0x000fc60000000100 */
[----:B------:R-:W3:Y:S01]  /*4330*/  LDG.E.CONSTANT R27, desc[UR6][R4.64+0x4] ;  /* 0x00000406041b7981 */ /* 0x000ee2000c1e9900 */
[----:B------:R-:W-:-:S03]  /*4340*/  FFMA R20, R19, R35, R20 ;  /* 0x0000002313147223 */ /* 0x000fc60000000014 */
[----:B------:R-:W3:Y:S01]  /*4350*/  LDG.E.CONSTANT R19, desc[UR6][R4.64+0xc] ;  /* 0x00000c0604137981 */ /* 0x000ee2000c1e9900 */
[----:B------:R-:W-:-:S03]  /*4360*/  FFMA R22, R31, R35, R22 ;  /* 0x000000231f167223 */ /* 0x000fc60000000016 */
[----:B------:R-:W3:Y:S01]  /*4370*/  LDG.E.CONSTANT R31, desc[UR6][R4.64+0x10] ;  /* 0x00001006041f7981 */ /* 0x000ee2000c1e9900 */
[----:B------:R-:W-:-:S03]  /*4380*/  FFMA R34, R33, R35, R34 ;  /* 0x0000002321227223 */ /* 0x000fc60000000022 */
[----:B------:R-:W3:Y:S04]  /*4390*/  LDG.E.CONSTANT R33, desc[UR6][R4.64+0x14] ;  /* 0x0000140604217981 */ /* 0x000ee8000c1e9900 */
[----:B------:R-:W-:Y:S04]  /*43a0*/  STG.E desc[UR6][R2.64+0x18], R37 ;  /* 0x0000182502007986 */ /* 0x000fe8000c101906 */
[----:B------:R-:W-:Y:S01]  /*43b0*/  STG.E desc[UR6][R2.64+0x1c], R36 ;  /* 0x00001c2402007986 */ /* 0x000fe2000c101906 */
[----:B----4-:R-:W-:Y:S01]  /*43c0*/  FADD R9, R9, -R12 ;  /* 0x8000000c09097221 */ /* 0x010fe20000000000 */
[----:B--2---:R-:W-:Y:S01]  /*43d0*/  FADD R13, R13, -R24 ;  /* 0x800000180d0d7221 */ /* 0x004fe20000000000 */
[----:B-----5:R-:W-:Y:S01]  /*43e0*/  FFMA R10, R10, R35, R7 ;  /* 0x000000230a0a7223 */ /* 0x020fe20000000007 */
[----:B---3--:R-:W-:Y:S01]  /*43f0*/  FADD R11, R11, -R6 ;  /* 0x800000060b0b7221 */ /* 0x008fe20000000000 */
[----:B------:R-:W-:-:S03]  /*4400*/  FADD R23, R23, -R26 ;  /* 0x8000001a17177221 */ /* 0x000fc60000000000 */
[-C--:B------:R-:W-:Y:S01]  /*4410*/  FFMA R11, R11, R21.reuse, R20 ;  /* 0x000000150b0b7223 */ /* 0x080fe20000000014 */
[----:B------:R-:W-:Y:S01]  /*4420*/  FFMA R9, R9, R21, R34 ;  /* 0x0000001509097223 */ /* 0x000fe20000000022 */
        /* <DEDUP_REMOVED lines=23> */
.L_x_326:
        /* <DEDUP_REMOVED lines=14> */
.L_x_374:


//--------------------- .text._Z11kernel_gridILj2ELj4EEvPKfS1_PKiPffjjjjbS4_j --------------------------
	.section	.text._Z11kernel_gridILj2ELj4EEvPKfS1_PKiPffjjjjbS4_j,"ax",@progbits
	.align	128
        .global         _Z11kernel_gridILj2ELj4EEvPKfS1_PKiPffjjjjbS4_j
        .type           _Z11kernel_gridILj2ELj4EEvPKfS1_PKiPffjjjjbS4_j,@function
        .size           _Z11kernel_gridILj2ELj4EEvPKfS1_PKiPffjjjjbS4_j,(.L_x_375 - _Z11kernel_gridILj2ELj4EEvPKfS1_PKiPffjjjjbS4_j)
        .other          _Z11kernel_gridILj2ELj4EEvPKfS1_PKiPffjjjjbS4_j,@"STO_CUDA_ENTRY STV_DEFAULT"
_Z11kernel_gridILj2ELj4EEvPKfS1_PKiPffjjjjbS4_j:
.text._Z11kernel_gridILj2ELj4EEvPKfS1_PKiPffjjjjbS4_j:
        /* <DEDUP_REMOVED lines=20> */
[----:B------:R-:W-:-:S03]  /*0140*/  HFMA2 R29, -RZ, RZ, 1.875, 0 ;  /* 0x3f800000ff1d7431 */ /* 0x000fc600000001ff */
        /* <DEDUP_REMOVED lines=23> */
[----:B------:R-:W0:Y:S01]  /*02c0*/  S2R R12, SR_CTAID.Z ;  /* 0x00000000000c7919 */ /* 0x000e220000002700 */
[----:B------:R-:W-:-:S02]  /*02d0*/  FFMA R15, R8, R15, 0.12022458761930465698 ;  /* 0x3df6384f080f7423 */ /* 0x000fc4000000000f */
[----:B------:R-:W-:Y:S02]  /*02e0*/  FFMA R9, R13, 1.4426950216293334961, R10 ;  /* 0x3fb8aa3b0d097823 */ /* 0x000fe4000000000a */
        /* <DEDUP_REMOVED lines=14> */
[----:B------:R-:W-:Y:S01]  /*03d0*/  FSETP.GT.AND P1, PT, |R6|, 152, PT ;  /* 0x431800000600780b */ /* 0x000fe20003f24200 */
[----:B------:R-:W-:Y:S01]  /*03e0*/  FFMA R4, R9, R4, R13 ;  /* 0x0000000409047223 */ /* 0x000fe2000000000d */
[----:B0-----:R-:W-:Y:S01]  /*03f0*/  IMAD R3, R12, UR5, R3 ;  /* 0x000000050c037c24 */ /* 0x001fe2000f8e0203 */
[----:B------:R-:W0:Y:S01]  /*0400*/  F2I.NTZ R10, R6 ;  /* 0x00000006000a7305 */ /* 0x000e220000203100 */
[----:B------:R-:W-:Y:S02]  /*0410*/  FSETP.GEU.AND P2, PT, R6, RZ, PT ;  /* 0x000000ff0600720b */ /* 0x000fe40003f4e000 */
[----:B------:R-:W-:-:S02]  /*0420*/  IMAD R11, R3, R11, R2 ;  /* 0x0000000b030b7224 */ /* 0x000fc400078e0202 */
[----:B-1----:R-:W-:Y:S01]  /*0430*/  FADD R13, R6, -R17 ;  /* 0x80000011060d7221 */ /* 0x002fe20000000000 */
[----:B------:R-:W-:-:S03]  /*0440*/  FSETP.GT.AND P0, PT, R17, RZ, PT ;  /* 0x000000ff1100720b */ /* 0x000fc60003f04000 */
[----:B------:R-:W-:Y:S01]  /*0450*/  FADD R13, R4, R13 ;  /* 0x0000000d040d7221 */ /* 0x000fe20000000000 */
[----:B------:R-:W-:Y:S02]  /*0460*/  SEL R17, RZ, 0x83000000, P0 ;  /* 0x83000000ff117807 */ /* 0x000fe40000000000 */
[----:B------:R-:W-:Y:S01]  /*0470*/  FSETP.NEU.AND P0, PT, R0, 1, PT ;  /* 0x3f8000000000780b */ /* 0x000fe20003f0d000 */
[----:B------:R-:W-:-:S03]  /*0480*/  FFMA R4, R13, R8, 0.0013391353422775864601 ;  /* 0x3aaf85ed0d047423 */ /* 0x000fc60000000008 */
[----:B------:R-:W-:Y:S01]  /*0490*/  ISETP.EQ.OR P0, PT, R2, RZ, !P0 ;  /* 0x000000ff0200720c */ /* 0x000fe20004702670 */
[----:B------:R-:W-:-:S04]  /*04a0*/  FFMA R4, R13, R4, 0.0096188392490148544312 ;  /* 0x3c1d98560d047423 */ /* 0x000fc80000000004 */
[----:B------:R-:W-:-:S04]  /*04b0*/  FFMA R4, R13, R4, 0.055503588169813156128 ;  /* 0x3d6357bb0d047423 */ /* 0x000fc80000000004 */
[----:B------:R-:W-:-:S04]  /*04c0*/  FFMA R4, R13, R4, 0.24022644758224487305 ;  /* 0x3e75fdec0d047423 */ /* 0x000fc80000000004 */
[----:B------:R-:W-:Y:S01]  /*04d0*/  FFMA R8, R13, R4, 0.69314718246459960938 ;  /* 0x3f3172180d087423 */ /* 0x000fe20000000004 */
[----:B------:R-:W-:-:S03]  /*04e0*/  FMUL R4, R9, 0.5 ;  /* 0x3f00000009047820 */ /* 0x000fc60000400000 */
[----:B------:R-:W-:Y:S01]  /*04f0*/  FFMA R8, R13, R8, 1 ;  /* 0x3f8000000d087423 */ /* 0x000fe20000000008 */
[----:B------:R-:W-:Y:S02]  /*0500*/  IADD3 R13, PT, PT, R17, 0x7f000000, RZ ;  /* 0x7f000000110d7810 */ /* 0x000fe40007ffe0ff */
[----:B------:R-:W1:Y:S01]  /*0510*/  FRND.TRUNC R4, R4 ;  /* 0x0000000400047307 */ /* 0x000e62000020d000 */
[----:B0-----:R-:W-:Y:S02]  /*0520*/  LEA R17, R10, -R17, 0x17 ;  /* 0x800000110a117211 */ /* 0x001fe400078eb8ff */
[----:B------:R-:W-:-:S04]  /*0530*/  FMUL R8, R8, R13 ;  /* 0x0000000d08087220 */ /* 0x000fc80000400000 */
[----:B------:R-:W-:Y:S01]  /*0540*/  FMUL R8, R8, R17 ;  /* 0x0000001108087220 */ /* 0x000fe20000400000 */
[----:B------:R-:W-:Y:S01]  /*0550*/  @P1 FSEL R8, RZ, +INF , !P2 ;  /* 0x7f800000ff081808 */ /* 0x000fe20005000000 */
[----:B-1----:R-:W-:Y:S01]  /*0560*/  FADD R4, R4, R4 ;  /* 0x0000000404047221 */ /* 0x002fe20000000000 */
[----:B--2---:R-:W-:Y:S01]  /*0570*/  IMAD R7, R7, R12, R16 ;  /* 0x0000000c07077224 */ /* 0x004fe200078e0210 */
[----:B----4-:R-:W-:-:S04]  /*0580*/  IADD3 R16, PT, PT, -R16, R5, RZ ;  /* 0x0000000510107210 */ /* 0x010fc80007ffe1ff */
        /* <DEDUP_REMOVED lines=22> */
.L_x_327:
        /* <DEDUP_REMOVED lines=27> */
[-C--:B------:R-:W-:Y:S01]  /*08a0*/  IADD3 R9, PT, PT, RZ, -R16.reuse, RZ ;  /* 0x80000010ff097210 */ /* 0x080fe20007ffe0ff */
[C---:B------:R-:W-:Y:S01]  /*08b0*/  IMAD R13, R21.reuse, 0x127409f, RZ ;  /* 0x0127409f150d7824 */ /* 0x040fe200078e02ff */
[----:B------:R-:W-:Y:S01]  /*08c0*/  IADD3 R18, PT, PT, R0, 0x1, RZ ;  /* 0x0000000100127810 */ /* 0x000fe20007ffe0ff */
[----:B------:R-:W-:Y:S01]  /*08d0*/  IMAD R23, R21, 0x127409f, RZ ;  /* 0x0127409f15177824 */ /* 0x000fe200078e02ff */
[----:B------:R-:W-:-:S07]  /*08e0*/  IADD3 R17, PT, PT, RZ, -R16, RZ ;  /* 0x80000010ff117210 */ /* 0x000fce0007ffe0ff */
[----:B------:R-:W-:Y:S01]  /*08f0*/  @P2 ISETP.GT.U32.AND P1, PT, R19, R16, PT ;  /* 0x000000101300220c */ /* 0x000fe20003f24070 */
[----:B0-----:R-:W0:Y:S01]  /*0900*/  MUFU.RCP R6, R6 ;  /* 0x0000000600067308 */ /* 0x001e220000001000 */
[----:B------:R-:W-:Y:S02]  /*0910*/  @P2 IMAD R7, R21, R19, R0 ;  /* 0x0000001315072224 */ /* 0x000fe400078e0200 */
[----:B------:R-:W-:-:S05]  /*0920*/  @P2 SEL R8, R19, 0x1, !P1 ;  /* 0x0000000113082807 */ /* 0x000fca0004800000 */
[----:B------:R-:W-:Y:S02]  /*0930*/  @P2 IMAD R5, R19, R8, RZ ;  /* 0x0000000813052224 */ /* 0x000fe400078e02ff */
[----:B------:R-:W1:Y:S03]  /*0940*/  I2F.U32.RP R8, R16 ;  /* 0x0000001000087306 */ /* 0x000e660000209000 */
[----:B------:R-:W-:Y:S02]  /*0950*/  ISETP.GT.U32.AND P0, PT, R5, R16, PT ;  /* 0x000000100500720c */ /* 0x000fe40003f04070 */
[----:B------:R-:W-:Y:S02]  /*0960*/  MOV R5, RZ ;  /* 0x000000ff00057202 */ /* 0x000fe40000000f00 */
[----:B0-----:R-:W-:Y:S02]  /*0970*/  IADD3 R2, PT, PT, R6, 0xffffffe, RZ ;  /* 0x0ffffffe06027810 */ /* 0x001fe40007ffe0ff */
[----:B------:R-:W-:-:S02]  /*0980*/  @P2 SEL R5, R0, R7, P1 ;  /* 0x0000000700052207 */ /* 0x000fc40000800000 */
[----:B------:R0:W2:Y:S05]  /*0990*/  F2I.FTZ.U32.TRUNC.NTZ R3, R2 ;  /* 0x0000000200037305 */ /* 0x0000aa000021f000 */
[----:B------:R-:W-:Y:S01]  /*09a0*/  @P0 LOP3.LUT R5, R13, R0, RZ, 0x3c, !PT ;  /* 0x000000000d050212 */ /* 0x000fe200078e3cff */
[----:B------:R-:W-:Y:S01]  /*09b0*/  HFMA2 R13, -RZ, RZ, 0, 0 ;  /* 0x00000000ff0d7431 */ /* 0x000fe200000001ff */
[----:B------:R-:W-:Y:S01]  /*09c0*/  ISETP.NE.AND P0, PT, R16, RZ, PT ;  /* 0x000000ff1000720c */ /* 0x000fe20003f05270 */
[----:B-1----:R-:W1:Y:S01]  /*09d0*/  MUFU.RCP R8, R8 ;  /* 0x0000000800087308 */ /* 0x002e620000001000 */
[----:B0-----:R-:W-:Y:S02]  /*09e0*/  HFMA2 R2, -RZ, RZ, 0, 0 ;  /* 0x00000000ff027431 */ /* 0x001fe400000001ff */
[----:B--2---:R-:W-:-:S04]  /*09f0*/  IMAD R9, R9, R3, RZ ;  /* 0x0000000309097224 */ /* 0x004fc800078e02ff */
[----:B------:R-:W-:-:S05]  /*0a00*/  IMAD.HI.U32 R2, R3, R9, R2 ;  /* 0x0000000903027227 */ /* 0x000fca00078e0002 */
[----:B------:R-:W-:Y:S01]  /*0a10*/  @P0 ISETP.GT.U32.AND P1, PT, R19, R16, PT ;  /* 0x000000101300020c */ /* 0x000fe20003f24070 */
[----:B------:R-:W-:-:S03]  /*0a20*/  @P0 IMAD R9, R21, R19, R18 ;  /* 0x0000001315090224 */ /* 0x000fc600078e0212 */
[----:B------:R-:W-:Y:S01]  /*0a30*/  @P0 SEL R6, R19, 0x1, !P1 ;  /* 0x0000000113060807 */ /* 0x000fe20004800000 */
[----:B------:R-:W-:Y:S01]  /*0a40*/  IMAD.HI.U32 R2, R2, R5, RZ ;  /* 0x0000000502027227 */ /* 0x000fe200078e00ff */
[----:B-1----:R-:W-:Y:S02]  /*0a50*/  IADD3 R24, PT, PT, R8, 0xffffffe, RZ ;  /* 0x0ffffffe08187810 */ /* 0x002fe40007ffe0ff */
[----:B------:R-:W-:Y:S02]  /*0a60*/  @P0 SEL R13, R18, R9, P1 ;  /* 0x00000009120d0207 */ /* 0x000fe40000800000 */
[----:B------:R-:W-:Y:S01]  /*0a70*/  IADD3 R2, PT, PT, -R2, RZ, RZ ;  /* 0x000000ff02027210 */ /* 0x000fe20007ffe1ff */
[----:B------:R0:W1:Y:S01]  /*0a80*/  F2I.FTZ.U32.TRUNC.NTZ R25, R24 ;  /* 0x0000001800197305 */ /* 0x000062000021f000 */
[----:B------:R-:W-:-:S03]  /*0a90*/  SHF.L.U32 R9, R11, 0x2, RZ ;  /* 0x000000020b097819 */ /* 0x000fc600000006ff */
[----:B------:R-:W-:Y:S01]  /*0aa0*/  IMAD R7, R16, R2, R5 ;  /* 0x0000000210077224 */ /* 0x000fe200078e0205 */
[----:B------:R-:W-:Y:S01]  /*0ab0*/  MOV R5, 0x1 ;  /* 0x0000000100057802 */ /* 0x000fe20000000f00 */
[----:B------:R-:W2:Y:S01]  /*0ac0*/  LDC.64 R2, c[0x0][0x398] ;  /* 0x0000e600ff027b82 */ /* 0x000ea20000000a00 */
[----:B------:R-:W-:Y:S02]  /*0ad0*/  @P0 IMAD R5, R19, R6, RZ ;  /* 0x0000000613050224 */ /* 0x000fe400078e02ff */
[-C--:B------:R-:W-:Y:S02]  /*0ae0*/  ISETP.GE.U32.AND P2, PT, R7, R16.reuse, PT ;  /* 0x000000100700720c */ /* 0x080fe40003f46070 */
[----:B0-----:R-:W-:Y:S02]  /*0af0*/  MOV R24, RZ ;  /* 0x000000ff00187202 */ /* 0x001fe40000000f00 */
[-C--:B------:R-:W-:Y:S02]  /*0b00*/  ISETP.GT.U32.AND P4, PT, R5, R16.reuse, PT ;  /* 0x000000100500720c */ /* 0x080fe40003f84070 */
[----:B------:R-:W-:Y:S01]  /*0b10*/  LOP3.LUT R5, RZ, R16, RZ, 0x33, !PT ;  /* 0x00000010ff057212 */ /* 0x000fe200078e33ff */
[----:B-1----:R-:W-:-:S04]  /*0b20*/  IMAD R17, R17, R25, RZ ;  /* 0x0000001911117224 */ /* 0x002fc800078e02ff */
[----:B------:R-:W-:Y:S02]  /*0b30*/  IMAD.HI.U32 R24, R25, R17, R24 ;  /* 0x0000001119187227 */ /* 0x000fe400078e0018 */
[C---:B------:R-:W-:Y:S02]  /*0b40*/  @P2 IADD3 R7, PT, PT, -R16.reuse, R7, RZ ;  /* 0x0000000710072210 */ /* 0x040fe40007ffe1ff */
[----:B------:R-:W-:Y:S02]  /*0b50*/  ISETP.NE.U32.AND P2, PT, R16, RZ, PT ;  /* 0x000000ff1000720c */ /* 0x000fe40003f45070 */
[----:B------:R-:W-:Y:S02]  /*0b60*/  ISETP.GE.U32.AND P3, PT, R7, R16, PT ;  /* 0x000000100700720c */ /* 0x000fe40003f66070 */
[----:B------:R-:W-:Y:S01]  /*0b70*/  @P4 LOP3.LUT R13, R23, R18, RZ, 0x3c, !PT ;  /* 0x00000012170d4212 */ /* 0x000fe200078e3cff */
[----:B--2---:R-:W-:-:S05]  /*0b80*/  IMAD.WIDE.U32 R2, R9, 0x4, R2 ;  /* 0x0000000409027825 */ /* 0x004fca00078e0002 */
[----:B------:R-:W2:Y:S05]  /*0b90*/  LDG.E R6, desc[UR6][R2.64] ;  /* 0x0000000602067981 */ /* 0x000eaa000c1e1900 */
[----:B------:R-:W-:Y:S01]  /*0ba0*/  @P3 IADD3 R7, PT, PT, -R16, R7, RZ ;  /* 0x0000000710073210 */ /* 0x000fe20007ffe1ff */
[----:B------:R-:W3:Y:S03]  /*0bb0*/  LDG.E R26, desc[UR6][R2.64+0x4] ;  /* 0x00000406021a7981 */ /* 0x000ee6000c1e1900 */
[----:B------:R-:W-:Y:S01]  /*0bc0*/  SEL R7, R5, R7, !P2 ;  /* 0x0000000705077207 */ /* 0x000fe20005000000 */
[----:B------:R-:W4:Y:S03]  /*0bd0*/  LDG.E R22, desc[UR6][R2.64+0x8] ;  /* 0x0000080602167981 */ /* 0x000f26000c1e1900 */
[----:B------:R-:W-:Y:S01]  /*0be0*/  SHF.L.U32 R7, R7, 0x2, RZ ;  /* 0x0000000207077819 */ /* 0x000fe200000006ff */
[----:B------:R-:W-:Y:S01]  /*0bf0*/  FADD R25, -R12, 1 ;  /* 0x3f8000000c197421 */ /* 0x000fe20000000100 */
[----:B------:R-:W5:Y:S03]  /*0c00*/  LDG.E R27, desc[UR6][R2.64+0xc] ;  /* 0x00000c06021b7981 */ /* 0x000f66000c1e1900 */
[----:B------:R-:W-:-:S04]  /*0c10*/  IMAD.WIDE.U32 R8, R7, 0x4, R14 ;  /* 0x0000000407087825 */ /* 0x000fc800078e000e */
[----:B------:R-:W-:Y:S01]  /*0c20*/  IMAD.HI.U32 R7, R24, R13, RZ ;  /* 0x0000000d18077227 */ /* 0x000fe200078e00ff */
[----:B------:R-:W2:Y:S04]  /*0c30*/  LDG.E.CONSTANT R28, desc[UR6][R8.64] ;  /* 0x00000006081c7981 */ /* 0x000ea8000c1e9900 */
[----:B------:R-:W-:Y:S01]  /*0c40*/  IADD3 R17, PT, PT, -R7, RZ, RZ ;  /* 0x000000ff07117210 */ /* 0x000fe20007ffe1ff */
[----:B------:R0:W5:Y:S04]  /*0c50*/  LDG.E.CONSTANT R20, desc[UR6][R8.64+0xc] ;  /* 0x00000c0608147981 */ /* 0x000168000c1e9900 */
[----:B------:R-:W3:Y:S01]  /*0c60*/  LDG.E.CONSTANT R7, desc[UR6][R8.64+0x4] ;  /* 0x0000040608077981 */ /* 0x000ee2000c1e9900 */
[----:B------:R-:W-:-:S03]  /*0c70*/  IMAD R17, R16, R17, R13 ;  /* 0x0000001110117224 */ /* 0x000fc600078e020d */
[----:B------:R-:W4:Y:S02]  /*0c80*/  LDG.E.CONSTANT R13, desc[UR6][R8.64+0x8] ;  /* 0x00000806080d7981 */ /* 0x000f24000c1e9900 */
[----:B------:R-:W-:-:S13]  /*0c90*/  ISETP.GE.U32.AND P1, PT, R17, R16, PT ;  /* 0x000000101100720c */ /* 0x000fda0003f26070 */
[----:B------:R-:W-:-:S04]  /*0ca0*/  @P1 IADD3 R17, PT, PT, -R16, R17, RZ ;  /* 0x0000001110111210 */ /* 0x000fc80007ffe1ff */
[----:B------:R-:W-:-:S13]  /*0cb0*/  ISETP.GE.U32.AND P1, PT, R17, R16, PT ;  /* 0x000000101100720c */ /* 0x000fda0003f26070 */
[----:B------:R-:W-:-:S04]  /*0cc0*/  @P1 IADD3 R17, PT, PT, -R16, R17, RZ ;  /* 0x0000001110111210 */ /* 0x000fc80007ffe1ff */
[----:B------:R-:W-:Y:S01]  /*0cd0*/  SEL R17, R5, R17, !P2 ;  /* 0x0000001105117207 */ /* 0x000fe20005000000 */
[----:B------:R-:W-:-:S03]  /*0ce0*/  FADD R5, -R4, 1 ;  /* 0x3f80000004057421 */ /* 0x000fc60000000100 */
[----:B------:R-:W-:Y:S01]  /*0cf0*/  SHF.L.U32 R17, R17, 0x2, RZ ;  /* 0x0000000211117819 */ /* 0x000fe200000006ff */
[----:B------:R-:W-:-:S04]  /*0d00*/  FMUL R25, R5, R25 ;  /* 0x0000001905197220 */ /* 0x000fc80000400000 */
[C---:B--2---:R-:W-:Y:S01]  /*0d10*/  FFMA R28, R25.reuse, R28, R6 ;  /* 0x0000001c191c7223 */ /* 0x044fe20000000006 */
[----:B---3--:R-:W-:Y:S01]  /*0d20*/  FFMA R26, R25, R7, R26 ;  /* 0x00000007191a7223 */ /* 0x008fe2000000001a */
[----:B------:R-:W-:-:S05]  /*0d30*/  IMAD.WIDE.U32 R6, R17, 0x4, R14 ;  /* 0x0000000411067825 */ /* 0x000fca00078e000e */
[----:B------:R-:W2:Y:S01]  /*0d40*/  LDG.E.CONSTANT R17, desc[UR6][R6.64+0x4] ;  /* 0x0000040606117981 */ /* 0x000ea2000c1e9900 */
[----:B----4-:R-:W-:-:S03]  /*0d50*/  FFMA R22, R25, R13, R22 ;  /* 0x0000000d19167223 */ /* 0x010fc60000000016 */
[----:B------:R-:W3:Y:S01]  /*0d60*/  LDG.E.CONSTANT R13, desc[UR6][R6.64] ;  /* 0x00000006060d7981 */ /* 0x000ee2000c1e9900 */
[----:B0-----:R-:W-:Y:S01]  /*0d70*/  FADD R9, -R12, 1 ;  /* 0x3f8000000c097421 */ /* 0x001fe20000000100 */
[----:B------:R-:W-:Y:S01]  /*0d80*/  @P0 ISETP.GT.U32.AND P1, PT, R19, R16, PT ;  /* 0x000000101300020c */ /* 0x000fe20003f24070 */
[----:B-----5:R-:W-:Y:S01]  /*0d90*/  FFMA R20, R25, R20, R27 ;  /* 0x0000001419147223 */ /* 0x020fe2000000001b */
[----:B------:R-:W4:Y:S01]  /*0da0*/  LDG.E.CONSTANT R8, desc[UR6][R6.64+0x8] ;  /* 0x0000080606087981 */ /* 0x000f22000c1e9900 */
[----:B------:R-:W-:-:S03]  /*0db0*/  FMUL R9, R4, R9 ;  /* 0x0000000904097220 */ /* 0x000fc60000400000 */
[----:B------:R0:W5:Y:S02]  /*0dc0*/  LDG.E.CONSTANT R25, desc[UR6][R6.64+0xc] ;  /* 0x00000c0606197981 */ /* 0x000164000c1e9900 */
[----:B0-----:R-:W-:Y:S01]  /*0dd0*/  @P0 SEL R6, R19, 0x1, !P1 ;  /* 0x0000000113060807 */ /* 0x001fe20004800000 */
[----:B--2---:R-:W-:Y:S01]  /*0de0*/  FFMA R17, R9, R17, R26 ;  /* 0x0000001109117223 */ /* 0x004fe2000000001a */
[----:B------:R-:W-:Y:S01]  /*0df0*/  IADD3 R26, PT, PT, R21, 0x1, RZ ;  /* 0x00000001151a7810 */ /* 0x000fe20007ffe0ff */
[----:B---3--:R-:W-:Y:S01]  /*0e00*/  FFMA R13, R9, R13, R28 ;  /* 0x0000000d090d7223 */ /* 0x008fe2000000001c */
[----:B------:R-:W-:-:S03]  /*0e10*/  HFMA2 R28, -RZ, RZ, 0, 0 ;  /* 0x00000000ff1c7431 */ /* 0x000fc600000001ff */
[----:B------:R-:W-:-:S05]  /*0e20*/  @P0 IMAD R27, R19, R26, R0 ;  /* 0x0000001a131b0224 */ /* 0x000fca00078e0200 */
[----:B------:R-:W-:Y:S02]  /*0e30*/  @P0 SEL R28, R0, R27, P1 ;  /* 0x0000001b001c0207 */ /* 0x000fe40000800000 */
[----:B------:R-:W-:Y:S01]  /*0e40*/  MOV R27, 0x1 ;  /* 0x00000001001b7802 */ /* 0x000fe20000000f00 */
[----:B------:R-:W-:-:S05]  /*0e50*/  @P0 IMAD R27, R19, R6, RZ ;  /* 0x00000006131b0224 */ /* 0x000fca00078e02ff */
[----:B------:R-:W-:Y:S02]  /*0e60*/  ISETP.GT.U32.AND P1, PT, R27, R16, PT ;  /* 0x000000101b00720c */ /* 0x000fe40003f24070 */
[----:B------:R-:W-:-:S11]  /*0e70*/  IADD3 R27, PT, PT, R23, 0x127409f, RZ ;  /* 0x0127409f171b7810 */ /* 0x000fd60007ffe0ff */
[----:B------:R-:W-:-:S05]  /*0e80*/  @P1 LOP3.LUT R28, R27, R0, RZ, 0x3c, !PT ;  /* 0x000000001b1c1212 */ /* 0x000fca00078e3cff */
[----:B------:R-:W-:Y:S01]  /*0e90*/  IMAD.HI.U32 R24, R24, R28, RZ ;  /* 0x0000001c18187227 */ /* 0x000fe200078e00ff */
[----:B------:R-:W-:-:S04]  /*0ea0*/  @P0 ISETP.GT.U32.AND P1, PT, R19, R16, PT ;  /* 0x000000101300020c */ /* 0x000fc80003f24070 */
[----:B------:R-:W-:Y:S01]  /*0eb0*/  IADD3 R7, PT, PT, -R24, RZ, RZ ;  /* 0x000000ff18077210 */ /* 0x000fe20007ffe1ff */
[----:B------:R-:W-:Y:S01]  /*0ec0*/  HFMA2 R23, -RZ, RZ, 0, 0 ;  /* 0x00000000ff177431 */ /* 0x000fe200000001ff */
[----:B------:R-:W-:-:S03]  /*0ed0*/  @P0 SEL R6, R19, 0x1, !P1 ;  /* 0x0000000113060807 */ /* 0x000fc60004800000 */
[----:B------:R-:W-:Y:S02]  /*0ee0*/  IMAD R24, R16, R7, R28 ;  /* 0x0000000710187224 */ /* 0x000fe400078e021c */
[C---:B------:R-:W-:Y:S01]  /*0ef0*/  @P0 IMAD R7, R19.reuse, R26, R18 ;  /* 0x0000001a13070224 */ /* 0x040fe200078e0212 */
[----:B------:R-:W0:Y:S04]  /*0f00*/  I2F.U32.RP R28, R16 ;  /* 0x00000010001c7306 */ /* 0x000e280000209000 */
[----:B------:R-:W-:Y:S02]  /*0f10*/  @P0 SEL R23, R18, R7, P1 ;  /* 0x0000000712170207 */ /* 0x000fe40000800000 */
[----:B------:R-:W-:Y:S01]  /*0f20*/  MOV R7, 0x1 ;  /* 0x0000000100077802 */ /* 0x000fe20000000f00 */
[----:B------:R-:W-:-:S05]  /*0f30*/  @P0 IMAD R7, R19, R6, RZ ;  /* 0x0000000613070224 */ /* 0x000fca00078e02ff */
[----:B------:R-:W-:Y:S01]  /*0f40*/  ISETP.GT.U32.AND P0, PT, R7, R16, PT ;  /* 0x000000100700720c */ /* 0x000fe20003f04070 */
[----:B0-----:R-:W0:-:S12]  /*0f50*/  MUFU.RCP R28, R28 ;  /* 0x0000001c001c7308 */ /* 0x001e180000001000 */
[----:B------:R-:W-:Y:S02]  /*0f60*/  @P0 LOP3.LUT R23, R27, R18, RZ, 0x3c, !PT ;  /* 0x000000121b170212 */ /* 0x000fe400078e3cff */
[----:B------:R-:W-:Y:S02]  /*0f70*/  ISETP.GE.U32.AND P0, PT, R24, R16, PT ;  /* 0x000000101800720c */ /* 0x000fe40003f06070 */
[----:B0-----:R-:W-:-:S04]  /*0f80*/  IADD3 R6, PT, PT, R28, 0xffffffe, RZ ;  /* 0x0ffffffe1c067810 */ /* 0x001fc80007ffe0ff */
[----:B------:R0:W1:Y:S07]  /*0f90*/  F2I.FTZ.U32.TRUNC.NTZ R7, R6 ;  /* 0x0000000600077305 */ /* 0x00006e000021f000 */
[----:B------:R-:W-:-:S04]  /*0fa0*/  @P0 IADD3 R24, PT, PT, -R16, R24, RZ ;  /* 0x0000001810180210 */ /* 0x000fc80007ffe1ff */
[-C--:B------:R-:W-:Y:S01]  /*0fb0*/  ISETP.GE.U32.AND P0, PT, R24, R16.reuse, PT ;  /* 0x000000101800720c */ /* 0x080fe20003f06070 */
[----:B0-----:R-:W-:Y:S01]  /*0fc0*/  HFMA2 R6, -RZ, RZ, 0, 0 ;  /* 0x00000000ff067431 */ /* 0x001fe200000001ff */
[----:B------:R-:W-:-:S05]  /*0fd0*/  IADD3 R27, PT, PT, RZ, -R16, RZ ;  /* 0x80000010ff1b7210 */ /* 0x000fca0007ffe0ff */
[----:B-1----:R-:W-:-:S04]  /*0fe0*/  IMAD R27, R27, R7, RZ ;  /* 0x000000071b1b7224 */ /* 0x002fc800078e02ff */
[----:B------:R-:W-:Y:S01]  /*0ff0*/  IMAD.HI.U32 R26, R7, R27, R6 ;  /* 0x0000001b071a7227 */ /* 0x000fe200078e0006 */
[----:B------:R-:W-:Y:S02]  /*1000*/  LOP3.LUT R27, RZ, R16, RZ, 0x33, !PT ;  /* 0x00000010ff1b7212 */ /* 0x000fe400078e33ff */
[----:B------:R-:W-:-:S04]  /*1010*/  @P0 IADD3 R24, PT, PT, -R16, R24, RZ ;  /* 0x0000001810180210 */ /* 0x000fc80007ffe1ff */
[----:B------:R-:W-:-:S04]  /*1020*/  SEL R24, R27, R24, !P2 ;  /* 0x000000181b187207 */ /* 0x000fc80005000000 */
[----:B------:R-:W-:-:S05]  /*1030*/  SHF.L.U32 R7, R24, 0x2, RZ ;  /* 0x0000000218077819 */ /* 0x000fca00000006ff */
[----:B------:R-:W-:-:S05]  /*1040*/  IMAD.WIDE.U32 R6, R7, 0x4, R14 ;  /* 0x0000000407067825 */ /* 0x000fca00078e000e */
[----:B------:R-:W2:Y:S04]  /*1050*/  LDG.E.CONSTANT R18, desc[UR6][R6.64] ;  /* 0x0000000606127981 */ /* 0x000ea8000c1e9900 */
[----:B------:R-:W3:Y:S01]  /*1060*/  LDG.E.CONSTANT R24, desc[UR6][R6.64+0x4] ;  /* 0x0000040606187981 */ /* 0x000ee2000c1e9900 */
[----:B------:R-:W-:-:S04]  /*1070*/  IMAD.HI.U32 R26, R26, R23, RZ ;  /* 0x000000171a1a7227 */ /* 0x000fc800078e00ff */
[C---:B----4-:R-:W-:Y:S01]  /*1080*/  FFMA R22, R9.reuse, R8, R22 ;  /* 0x0000000809167223 */ /* 0x050fe20000000016 */
[----:B-----5:R-:W-:Y:S01]  /*1090*/  FFMA R20, R9, R25, R20 ;  /* 0x0000001909147223 */ /* 0x020fe20000000014 */
[----:B------:R-:W4:Y:S01]  /*10a0*/  LDG.E.CONSTANT R28, desc[UR6][R6.64+0xc] ;  /* 0x00000c06061c7981 */ /* 0x000f22000c1e9900 */
[----:B------:R-:W-:-:S05]  /*10b0*/  IADD3 R26, PT, PT, -R26, RZ, RZ ;  /* 0x000000ff1a1a7210 */ /* 0x000fca0007ffe1ff */
[----:B------:R-:W-:-:S05]  /*10c0*/  IMAD R23, R16, R26, R23 ;  /* 0x0000001a10177224 */ /* 0x000fca00078e0217 */
[----:B------:R-:W-:-:S13]  /*10d0*/  ISETP.GE.U32.AND P0, PT, R23, R16, PT ;  /* 0x000000101700720c */ /* 0x000fda0003f06070 */
[----:B------:R-:W-:-:S04]  /*10e0*/  @P0 IADD3 R23, PT, PT, -R16, R23, RZ ;  /* 0x0000001710170210 */ /* 0x000fc80007ffe1ff */
[----:B------:R-:W-:-:S13]  /*10f0*/  ISETP.GE.U32.AND P0, PT, R23, R16, PT ;  /* 0x000000101700720c */ /* 0x000fda0003f06070 */
[----:B------:R-:W-:-:S04]  /*1100*/  @P0 IADD3 R23, PT, PT, -R16, R23, RZ ;  /* 0x0000001710170210 */ /* 0x000fc80007ffe1ff */
[----:B------:R-:W-:Y:S02]  /*1110*/  SEL R23, R27, R23, !P2 ;  /* 0x000000171b177207 */ /* 0x000fe40005000000 */
[----:B------:R-:W5:Y:S02]  /*1120*/  LDG.E.CONSTANT R27, desc[UR6][R6.64+0x8] ;  /* 0x00000806061b7981 */ /* 0x000f64000c1e9900 */
[----:B------:R-:W-:Y:S01]  /*1130*/  SHF.L.U32 R9, R23, 0x2, RZ ;  /* 0x0000000217097819 */ /* 0x000fe200000006ff */
[----:B------:R-:W-:-:S04]  /*1140*/  FMUL R23, R12, R5 ;  /* 0x000000050c177220 */ /* 0x000fc80000400000 */
[----:B------:R-:W-:-:S05]  /*1150*/  IMAD.WIDE.U32 R8, R9, 0x4, R14 ;  /* 0x0000000409087825 */ /* 0x000fca00078e000e */
[----:B------:R-:W5:Y:S04]  /*1160*/  LDG.E.CONSTANT R26, desc[UR6][R8.64] ;  /* 0x00000006081a7981 */ /* 0x000f68000c1e9900 */
[----:B------:R-:W5:Y:S01]  /*1170*/  LDG.E.CONSTANT R25, desc[UR6][R8.64+0xc] ;  /* 0x00000c0608197981 */ /* 0x000f62000c1e9900 */
[----:B--2---:R-:W-:-:S03]  /*1180*/  FFMA R13, R23, R18, R13 ;  /* 0x00000012170d7223 */ /* 0x004fc6000000000d */
[----:B------:R-:W2:Y:S01]  /*1190*/  LDG.E.CONSTANT R18, desc[UR6][R8.64+0x8] ;  /* 0x0000080608127981 */ /* 0x000ea2000c1e9900 */
[----:B---3--:R-:W-:-:S03]  /*11a0*/  FFMA R17, R23, R24, R17 ;  /* 0x0000001817117223 */ /* 0x008fc60000000011 */
[----:B------:R-:W3:Y:S01]  /*11b0*/  LDG.E.CONSTANT R24, desc[UR6][R8.64+0x4] ;  /* 0x0000040608187981 */ /* 0x000ee2000c1e9900 */
[----:B------:R-:W-:Y:S01]  /*11c0*/  FMUL R12, R4, R12 ;  /* 0x0000000c040c7220 */ /* 0x000fe20000400000 */
[C---:B----4-:R-:W-:Y:S01]  /*11d0*/  FFMA R20, R23.reuse, R28, R20 ;  /* 0x0000001c17147223 */ /* 0x050fe20000000014 */
[----:B-----5:R-:W-:Y:S02]  /*11e0*/  FFMA R27, R23, R27, R22 ;  /* 0x0000001b171b7223 */ /* 0x020fe40000000016 */
[C---:B------:R-:W-:Y:S01]  /*11f0*/  FFMA R13, R12.reuse, R26, R13 ;  /* 0x0000001a0c0d7223 */ /* 0x040fe2000000000d */
[----:B------:R-:W-:-:S04]  /*1200*/  FFMA R25, R12, R25, R20 ;  /* 0x000000190c197223 */ /* 0x000fc80000000014 */
[----:B------:R1:W-:Y:S04]  /*1210*/  STG.E desc[UR6][R2.64], R13 ;  /* 0x0000000d02007986 */ /* 0x0003e8000c101906 */
[----:B------:R1:W-:Y:S01]  /*1220*/  STG.E desc[UR6][R2.64+0xc], R25 ;  /* 0x00000c1902007986 */ /* 0x0003e2000c101906 */
[C---:B--2---:R-:W-:Y:S01]  /*1230*/  FFMA R23, R12.reuse, R18, R27 ;  /* 0x000000120c177223 */ /* 0x044fe2000000001b */
[----:B---3--:R-:W-:-:S04]  /*1240*/  FFMA R17, R12, R24, R17 ;  /* 0x000000180c117223 */ /* 0x008fc80000000011 */
[----:B------:R1:W-:Y:S04]  /*1250*/  STG.E desc[UR6][R2.64+0x8], R23 ;  /* 0x0000081702007986 */ /* 0x0003e8000c101906 */
[----:B------:R1:W-:Y:S01]  /*1260*/  STG.E desc[UR6][R2.64+0x4], R17 ;  /* 0x0000041102007986 */ /* 0x0003e2000c101906 */
[----:B------:R-:W-:Y:S05]  /*1270*/  BRA `(.L_x_330) ;  /* 0x0000000800807947 */ /* 0x000fea0003800000 */
.L_x_329:
[----:B------:R-:W0:Y:S01]  /*1280*/  LDC.64 R2, c[0x0][0x398] ;  /* 0x0000e600ff027b82 */ /* 0x000e220000000a00 */
[----:B------:R-:W-:Y:S01]  /*1290*/  SHF.L.U32 R5, R11, 0x2, RZ ;  /* 0x000000020b057819 */ /* 0x000fe200000006ff */
        /* <DEDUP_REMOVED lines=10> */
[----:B------:R-:W-:-:S04]  /*1340*/  FADD R13, -R12, 1 ;  /* 0x3f8000000c0d7421 */ /* 0x000fc80000000100 */
[-C--:B------:R-:W-:Y:S01]  /*1350*/  FMUL R17, R5, R13.reuse ;  /* 0x0000000d05117220 */ /* 0x080fe20000400000 */
[----:B------:R-:W-:-:S03]  /*1360*/  FMUL R13, R4, R13 ;  /* 0x0000000d040d7220 */ /* 0x000fc60000400000 */
[C---:B--2---:R-:W-:Y:S01]  /*1370*/  FFMA R18, R17.reuse, R9, R18 ;  /* 0x0000000911127223 */ /* 0x044fe20000000012 */
[C---:B---3--:R-:W-:Y:S01]  /*1380*/  FFMA R23, R17.reuse, R8, R23 ;  /* 0x0000000811177223 */ /* 0x048fe20000000017 */
[C---:B----4-:R-:W-:Y:S01]  /*1390*/  FFMA R20, R17.reuse, R7, R20 ;  /* 0x0000000711147223 */ /* 0x050fe20000000014 */
[----:B-----5:R-:W-:Y:S01]  /*13a0*/  FFMA R25, R17, R6, R25 ;  /* 0x0000000611197223 */ /* 0x020fe20000000019 */
        /* <DEDUP_REMOVED lines=9> */
[----:B------:R-:W-:Y:S01]  /*1440*/  FFMA R25, R6, R17, R25 ;  /* 0x0000001106197223 */ /* 0x000fe20000000019 */
        /* <DEDUP_REMOVED lines=8> */
[----:B------:R-:W-:Y:S05]  /*14d0*/  BRA `(.L_x_330) ;  /* 0x0000000400e87947 */ /* 0x000fea0003800000 */
.L_x_328:
[C---:B------:R-:W-:Y:S01]  /*14e0*/  FMUL R3, |R10|.reuse, 16777216 ;  /* 0x4b8000000a037820 */ /* 0x040fe20000400200 */
[C---:B------:R-:W-:Y:S01]  /*14f0*/  FSETP.GEU.AND P0, PT, |R10|.reuse, 1.175494350822287508e-38, PT ;  /* 0x008000000a00780b */ /* 0x040fe20003f0e200 */
[----:B------:R-:W-:Y:S01]  /*1500*/  FADD R13, R10, R10 ;  /* 0x0000000a0a0d7221 */ /* 0x000fe20000000000 */
        /* <DEDUP_REMOVED lines=14> */
[-C--:B------:R-:W-:Y:S02]  /*15f0*/  IADD3 R7, PT, PT, RZ, -R13.reuse, RZ ;  /* 0x8000000dff077210 */ /* 0x080fe40007ffe0ff */
[----:B------:R-:W-:-:S02]  /*1600*/  LOP3.LUT R27, RZ, R13, RZ, 0x33, !PT ;  /* 0x0000000dff1b7212 */ /* 0x000fc400078e33ff */
[----:B------:R-:W-:-:S03]  /*1610*/  LOP3.LUT R9, RZ, R13, RZ, 0x33, !PT ;  /* 0x0000000dff097212 */ /* 0x000fc600078e33ff */
        /* <DEDUP_REMOVED lines=9> */
[----:B------:R-:W-:Y:S01]  /*16b0*/  IMAD.HI.U32 R2, R3, R20, RZ ;  /* 0x0000001403027227 */ /* 0x000fe200078e00ff */
[----:B------:R-:W-:Y:S02]  /*16c0*/  IADD3 R8, PT, PT, -R7, RZ, RZ ;  /* 0x000000ff07087210 */ /* 0x000fe40007ffe1ff */
[----:B------:R-:W-:Y:S01]  /*16d0*/  SHF.L.U32 R7, R11, 0x2, RZ ;  /* 0x000000020b077819 */ /* 0x000fe200000006ff */
[C---:B------:R-:W-:Y:S01]  /*16e0*/  IMAD R26, R13.reuse, R6, R0 ;  /* 0x000000060d1a7224 */ /* 0x040fe200078e0200 */
[----:B------:R-:W-:Y:S01]  /*16f0*/  IADD3 R2, PT, PT, -R2, RZ, RZ ;  /* 0x000000ff02027210 */ /* 0x000fe20007ffe1ff */
[----:B------:R-:W-:Y:S01]  /*1700*/  IMAD R6, R13, R8, R21 ;  /* 0x000000080d067224 */ /* 0x000fe200078e0215 */
[----:B------:R-:W-:Y:S02]  /*1710*/  IADD3 R8, PT, PT, R21, 0x1, RZ ;  /* 0x0000000115087810 */ /* 0x000fe40007ffe0ff */
[-C--:B------:R-:W-:Y:S01]  /*1720*/  ISETP.GE.U32.AND P0, PT, R26, R13.reuse, PT ;  /* 0x0000000d1a00720c */ /* 0x080fe20003f06070 */
[----:B------:R-:W-:Y:S01]  /*1730*/  IMAD R20, R13, R2, R20 ;  /* 0x000000020d147224 */ /* 0x000fe200078e0214 */
[----:B------:R-:W-:Y:S01]  /*1740*/  ISETP.GE.U32.AND P1, PT, R6, R13, PT ;  /* 0x0000000d0600720c */ /* 0x000fe20003f26070 */
[----:B------:R-:W-:-:S03]  /*1750*/  IMAD.HI.U32 R3, R3, R8, RZ ;  /* 0x0000000803037227 */ /* 0x000fc600078e00ff */
[-C--:B------:R-:W-:Y:S02]  /*1760*/  ISETP.GE.U32.AND P3, PT, R20, R13.reuse, PT ;  /* 0x0000000d1400720c */ /* 0x080fe40003f66070 */
[----:B------:R-:W-:Y:S02]  /*1770*/  IADD3 R28, PT, PT, -R3, RZ, RZ ;  /* 0x000000ff031c7210 */ /* 0x000fe40007ffe1ff */
[----:B------:R-:W0:Y:S03]  /*1780*/  LDC.64 R2, c[0x0][0x398] ;  /* 0x0000e600ff027b82 */ /* 0x000e260000000a00 */
[C---:B------:R-:W-:Y:S01]  /*1790*/  @P0 IADD3 R26, PT, PT, -R13.reuse, R26, RZ ;  /* 0x0000001a0d1a0210 */ /* 0x040fe20007ffe1ff */
[C---:B------:R-:W-:Y:S01]  /*17a0*/  IMAD R28, R13.reuse, R28, R8 ;  /* 0x0000001c0d1c7224 */ /* 0x040fe200078e0208 */
[----:B------:R-:W-:Y:S02]  /*17b0*/  @P1 IADD3 R6, PT, PT, -R13, R6, RZ ;  /* 0x000000060d061210 */ /* 0x000fe40007ffe1ff */
[----:B------:R-:W-:-:S02]  /*17c0*/  ISETP.GE.U32.AND P1, PT, R26, R13, PT ;  /* 0x0000000d1a00720c */ /* 0x000fc40003f26070 */
[-C--:B------:R-:W-:Y:S02]  /*17d0*/  ISETP.GE.U32.AND P2, PT, R6, R13.reuse, PT ;  /* 0x0000000d0600720c */ /* 0x080fe40003f46070 */
[----:B------:R-:W-:Y:S02]  /*17e0*/  ISETP.GE.U32.AND P4, PT, R28, R13, PT ;  /* 0x0000000d1c00720c */ /* 0x000fe40003f86070 */
[C---:B------:R-:W-:Y:S02]  /*17f0*/  ISETP.NE.U32.AND P0, PT, R13.reuse, RZ, PT ;  /* 0x000000ff0d00720c */ /* 0x040fe40003f05070 */
[----:B------:R-:W-:-:S05]  /*1800*/  @P3 IADD3 R20, PT, PT, -R13, R20, RZ ;  /* 0x000000140d143210 */ /* 0x000fca0007ffe1ff */
[C---:B------:R-:W-:Y:S02]  /*1810*/  @P1 IADD3 R26, PT, PT, -R13.reuse, R26, RZ ;  /* 0x0000001a0d1a1210 */ /* 0x040fe40007ffe1ff */
[----:B------:R-:W-:Y:S02]  /*1820*/  @P2 IADD3 R6, PT, PT, -R13, R6, RZ ;  /* 0x000000060d062210 */ /* 0x000fe40007ffe1ff */
[----:B------:R-:W-:Y:S01]  /*1830*/  SEL R26, R27, R26, !P0 ;  /* 0x0000001a1b1a7207 */ /* 0x000fe20004000000 */
[----:B0-----:R-:W-:Y:S01]  /*1840*/  IMAD.WIDE.U32 R2, R7, 0x4, R2 ;  /* 0x0000000407027825 */ /* 0x001fe200078e0002 */
[----:B------:R-:W-:Y:S02]  /*1850*/  SEL R27, R27, R6, !P0 ;  /* 0x000000061b1b7207 */ /* 0x000fe40004000000 */
[C---:B------:R-:W-:Y:S02]  /*1860*/  @P4 IADD3 R28, PT, PT, -R13.reuse, R28, RZ ;  /* 0x0000001c0d1c4210 */ /* 0x040fe40007ffe1ff */
[----:B------:R-:W-:Y:S01]  /*1870*/  ISETP.GE.U32.AND P1, PT, R20, R13, PT ;  /* 0x0000000d1400720c */ /* 0x000fe20003f26070 */
[----:B------:R-:W-:Y:S01]  /*1880*/  IMAD R5, R13, R27, R26 ;  /* 0x0000001b0d057224 */ /* 0x000fe200078e021a */
[----:B------:R-:W-:Y:S01]  /*1890*/  ISETP.GE.U32.AND P2, PT, R28, R13, PT ;  /* 0x0000000d1c00720c */ /* 0x000fe20003f46070 */
[----:B------:R-:W2:Y:S03]  /*18a0*/  LDG.E R25, desc[UR6][R2.64] ;  /* 0x0000000602197981 */ /* 0x000ea6000c1e1900 */
[----:B------:R-:W-:Y:S01]  /*18b0*/  SHF.L.U32 R5, R5, 0x2, RZ ;  /* 0x0000000205057819 */ /* 0x000fe200000006ff */
[----:B------:R-:W3:Y:S04]  /*18c0*/  LDG.E R23, desc[UR6][R2.64+0x4] ;  /* 0x0000040602177981 */ /* 0x000ee8000c1e1900 */
[----:B------:R-:W-:Y:S01]  /*18d0*/  IMAD.WIDE.U32 R6, R5, 0x4, R14 ;  /* 0x0000000405067825 */ /* 0x000fe200078e000e */
[----:B------:R-:W4:Y:S01]  /*18e0*/  LDG.E R17, desc[UR6][R2.64+0xc] ;  /* 0x00000c0602117981 */ /* 0x000f22000c1e1900 */
[----:B------:R-:W-:-:S02]  /*18f0*/  @P1 IADD3 R20, PT, PT, -R13, R20, RZ ;  /* 0x000000140d141210 */ /* 0x000fc40007ffe1ff */
[----:B------:R-:W-:Y:S01]  /*1900*/  @P2 IADD3 R28, PT, PT, -R13, R28, RZ ;  /* 0x0000001c0d1c2210 */ /* 0x000fe20007ffe1ff */
[----:B------:R-:W2:Y:S01]  /*1910*/  LDG.E.CONSTANT R24, desc[UR6][R6.64] ;  /* 0x0000000606187981 */ /* 0x000ea2000c1e9900 */
[C---:B------:R-:W-:Y:S02]  /*1920*/  SEL R20, R9.reuse, R20, !P0 ;  /* 0x0000001409147207 */ /* 0x040fe40004000000 */
[----:B------:R-:W-:Y:S01]  /*1930*/  SEL R28, R9, R28, !P0 ;  /* 0x0000001c091c7207 */ /* 0x000fe20004000000 */
[----:B------:R-:W3:Y:S04]  /*1940*/  LDG.E.CONSTANT R22, desc[UR6][R6.64+0x4] ;  /* 0x0000040606167981 */ /* 0x000ee8000c1e9900 */
[----:B------:R-:W5:Y:S04]  /*1950*/  LDG.E.CONSTANT R8, desc[UR6][R6.64+0x8] ;  /* 0x0000080606087981 */ /* 0x000f68000c1e9900 */
[----:B------:R0:W4:Y:S04]  /*1960*/  LDG.E.CONSTANT R18, desc[UR6][R6.64+0xc] ;  /* 0x00000c0606127981 */ /* 0x000128000c1e9900 */
[----:B------:R-:W5:Y:S01]  /*1970*/  LDG.E R9, desc[UR6][R2.64+0x8] ;  /* 0x0000080602097981 */ /* 0x000f62000c1e1900 */
[----:B------:R-:W-:-:S02]  /*1980*/  IMAD R27, R13, R27, R20 ;  /* 0x0000001b0d1b7224 */ /* 0x000fc400078e0214 */
[CC--:B------:R-:W-:Y:S02]  /*1990*/  IMAD R26, R13.reuse, R28.reuse, R26 ;  /* 0x0000001c0d1a7224 */ /* 0x0c0fe400078e021a */
[----:B------:R-:W-:Y:S01]  /*19a0*/  FADD R5, -R4, 1 ;  /* 0x3f80000004057421 */ /* 0x000fe20000000100 */
[----:B------:R-:W-:Y:S02]  /*19b0*/  IMAD R13, R13, R28, R20 ;  /* 0x0000001c0d0d7224 */ /* 0x000fe400078e0214 */
[----:B------:R-:W-:Y:S01]  /*19c0*/  FADD R20, -R12, 1 ;  /* 0x3f8000000c147421 */ /* 0x000fe20000000100 */
[----:B------:R-:W-:-:S03]  /*19d0*/  SHF.L.U32 R27, R27, 0x2, RZ ;  /* 0x000000021b1b7819 */ /* 0x000fc600000006ff */
[----:B------:R-:W-:Y:S02]  /*19e0*/  FMUL R20, R5, R20 ;  /* 0x0000001405147220 */ /* 0x000fe40000400000 */
[----:B0-----:R-:W-:-:S05]  /*19f0*/  IMAD.WIDE.U32 R6, R27, 0x4, R14 ;  /* 0x000000041b067825 */ /* 0x001fca00078e000e */
[----:B------:R-:W5:Y:S01]  /*1a00*/  LDG.E.CONSTANT R28, desc[UR6][R6.64+0x8] ;  /* 0x00000806061c7981 */ /* 0x000f62000c1e9900 */
[-C--:B--2---:R-:W-:Y:S01]  /*1a10*/  FFMA R24, R24, R20.reuse, R25 ;  /* 0x0000001418187223 */ /* 0x084fe20000000019 */
[----:B------:R-:W-:Y:S02]  /*1a20*/  SHF.L.U32 R25, R26, 0x2, RZ ;  /* 0x000000021a197819 */ /* 0x000fe400000006ff */
[----:B------:R-:W2:Y:S01]  /*1a30*/  LDG.E.CONSTANT R26, desc[UR6][R6.64] ;  /* 0x00000006061a7981 */ /* 0x000ea2000c1e9900 */
[-C--:B---3--:R-:W-:Y:S01]  /*1a40*/  FFMA R22, R22, R20.reuse, R23 ;  /* 0x0000001416167223 */ /* 0x088fe20000000017 */
[-C--:B----4-:R-:W-:Y:S01]  /*1a50*/  FFMA R17, R18, R20.reuse, R17 ;  /* 0x0000001412117223 */ /* 0x090fe20000000011 */
[----:B-----5:R-:W-:Y:S01]  /*1a60*/  FFMA R23, R8, R20, R9 ;  /* 0x0000001408177223 */ /* 0x020fe20000000009 */
[----:B------:R-:W-:Y:S01]  /*1a70*/  IMAD.WIDE.U32 R8, R25, 0x4, R14 ;  /* 0x0000000419087825 */ /* 0x000fe200078e000e */
[----:B------:R-:W3:Y:S04]  /*1a80*/  LDG.E.CONSTANT R20, desc[UR6][R6.64+0x4] ;  /* 0x0000040606147981 */ /* 0x000ee8000c1e9900 */
[----:B------:R-:W4:Y:S04]  /*1a90*/  LDG.E.CONSTANT R25, desc[UR6][R8.64+0x4] ;  /* 0x0000040608197981 */ /* 0x000f28000c1e9900 */
[----:B------:R-:W5:Y:S04]  /*1aa0*/  LDG.E.CONSTANT R27, desc[UR6][R8.64] ;  /* 0x00000006081b7981 */ /* 0x000f68000c1e9900 */
[----:B------:R-:W5:Y:S01]  /*1ab0*/  LDG.E.CONSTANT R6, desc[UR6][R6.64+0xc] ;  /* 0x00000c0606067981 */ /* 0x000f62000c1e9900 */
[----:B------:R-:W-:-:S04]  /*1ac0*/  FADD R18, -R12, 1 ;  /* 0x3f8000000c127421 */ /* 0x000fc80000000100 */
[----:B------:R-:W-:Y:S01]  /*1ad0*/  FMUL R18, R4, R18 ;  /* 0x0000001204127220 */ /* 0x000fe20000400000 */
[----:B------:R-:W-:-:S03]  /*1ae0*/  SHF.L.U32 R13, R13, 0x2, RZ ;  /* 0x000000020d0d7819 */ /* 0x000fc600000006ff */
[-C--:B------:R-:W-:Y:S01]  /*1af0*/  FFMA R28, R28, R18.reuse, R23 ;  /* 0x000000121c1c7223 */ /* 0x080fe20000000017 */
[-C--:B--2---:R-:W-:Y:S02]  /*1b00*/  FFMA R24, R26, R18.reuse, R24 ;  /* 0x000000121a187223 */ /* 0x084fe40000000018 */
[----:B------:R-:W2:Y:S01]  /*1b10*/  LDG.E.CONSTANT R26, desc[UR6][R8.64+0xc] ;  /* 0x00000c06081a7981 */ /* 0x000ea2000c1e9900 */
[----:B---3--:R-:W-:Y:S01]  /*1b20*/  FFMA R22, R20, R18, R22 ;  /* 0x0000001214167223 */ /* 0x008fe20000000016 */
[----:B------:R-:W-:-:S04]  /*1b30*/  FMUL R20, R12, R5 ;  /* 0x000000050c147220 */ /* 0x000fc80000400000 */
[----:B----4-:R-:W-:Y:S01]  /*1b40*/  FFMA R25, R25, R20, R22 ;  /* 0x0000001419197223 */ /* 0x010fe20000000016 */
[----:B------:R-:W-:-:S04]  /*1b50*/  IMAD.WIDE.U32 R22, R13, 0x4, R14 ;  /* 0x000000040d167825 */ /* 0x000fc800078e000e */
[----:B-----5:R-:W-:Y:S02]  /*1b60*/  FFMA R24, R27, R20, R24 ;  /* 0x000000141b187223 */ /* 0x020fe40000000018 */
[----:B------:R0:W3:Y:S01]  /*1b70*/  LDG.E.CONSTANT R27, desc[UR6][R8.64+0x8] ;  /* 0x00000806081b7981 */ /* 0x0000e2000c1e9900 */
[----:B------:R-:W-:-:S03]  /*1b80*/  FFMA R7, R6, R18, R17 ;  /* 0x0000001206077223 */ /* 0x000fc60000000011 */
[----:B------:R-:W4:Y:S04]  /*1b90*/  LDG.E.CONSTANT R17, desc[UR6][R22.64] ;  /* 0x0000000616117981 */ /* 0x000f28000c1e9900 */
[----:B------:R-:W5:Y:S04]  /*1ba0*/  LDG.E.CONSTANT R18, desc[UR6][R22.64+0x4] ;  /* 0x0000040616127981 */ /* 0x000f68000c1e9900 */
[----:B------:R-:W5:Y:S04]  /*1bb0*/  LDG.E.CONSTANT R13, desc[UR6][R22.64+0x8] ;  /* 0x00000806160d7981 */ /* 0x000f68000c1e9900 */
[----:B------:R-:W5:Y:S01]  /*1bc0*/  LDG.E.CONSTANT R8, desc[UR6][R22.64+0xc] ;  /* 0x00000c0616087981 */ /* 0x000f62000c1e9900 */
[----:B0-----:R-:W-:Y:S01]  /*1bd0*/  FMUL R9, R4, R12 ;  /* 0x0000000c04097220 */ /* 0x001fe20000400000 */
[-C--:B--2---:R-:W-:Y:S01]  /*1be0*/  FFMA R7, R26, R20.reuse, R7 ;  /* 0x000000141a077223 */ /* 0x084fe20000000007 */
[----:B---3--:R-:W-:-:S02]  /*1bf0*/  FFMA R28, R27, R20, R28 ;  /* 0x000000141b1c7223 */ /* 0x008fc4000000001c */
[C---:B----4-:R-:W-:Y:S01]  /*1c00*/  FFMA R17, R9.reuse, R17, R24 ;  /* 0x0000001109117223 */ /* 0x050fe20000000018 */
[C---:B-----5:R-:W-:Y:S01]  /*1c10*/  FFMA R25, R9.reuse, R18, R25 ;  /* 0x0000001209197223 */ /* 0x060fe20000000019 */
[C---:B------:R-:W-:Y:S01]  /*1c20*/  FFMA R13, R9.reuse, R13, R28 ;  /* 0x0000000d090d7223 */ /* 0x040fe2000000001c */
[----:B------:R-:W-:Y:S02]  /*1c30*/  FFMA R7, R9, R8, R7 ;  /* 0x0000000809077223 */ /* 0x000fe40000000007 */
[----:B------:R0:W-:Y:S04]  /*1c40*/  STG.E desc[UR6][R2.64], R17 ;  /* 0x0000001102007986 */ /* 0x0001e8000c101906 */
[----:B------:R0:W-:Y:S04]  /*1c50*/  STG.E desc[UR6][R2.64+0x4], R25 ;  /* 0x0000041902007986 */ /* 0x0001e8000c101906 */
[----:B------:R0:W-:Y:S04]  /*1c60*/  STG.E desc[UR6][R2.64+0x8], R13 ;  /* 0x0000080d02007986 */ /* 0x0001e8000c101906 */
[----:B------:R0:W-:Y:S02]  /*1c70*/  STG.E desc[UR6][R2.64+0xc], R7 ;  /* 0x00000c0702007986 */ /* 0x0001e4000c101906 */
.L_x_330:
        /* <DEDUP_REMOVED lines=44> */
[----:B-1----:R-:W-:Y:S01]  /*1f40*/  IMAD.WIDE.U32 R10, R3, 0x4, R10 ;  /* 0x00000004030a7825 */ /* 0x002fe200078e000a */
[----:B------:R-:W2:Y:S04]  /*1f50*/  LDG.E.CONSTANT R2, desc[UR6][R8.64] ;  /* 0x0000000608027981 */ /* 0x000ea8000c1e9900 */
[----:B------:R-:W3:Y:S04]  /*1f60*/  LDG.E R24, desc[UR6][R10.64] ;  /* 0x000000060a187981 */ /* 0x000ee8000c1e1900 */
[----:B------:R-:W4:Y:S04]  /*1f70*/  LDG.E.CONSTANT R25, desc[UR6][R6.64+0x4] ;  /* 0x0000040606197981 */ /* 0x000f28000c1e9900 */
[----:B------:R-:W4:Y:S04]  /*1f80*/  LDG.E.CONSTANT R22, desc[UR6][R8.64+0x4] ;  /* 0x0000040608167981 */ /* 0x000f28000c1e9900 */
[----:B------:R-:W5:Y:S04]  /*1f90*/  LDG.E R18, desc[UR6][R10.64+0x4] ;  /* 0x000004060a127981 */ /* 0x000f68000c1e1900 */
[----:B------:R-:W5:Y:S04]  /*1fa0*/  LDG.E.CONSTANT R3, desc[UR6][R6.64+0x8] ;  /* 0x0000080606037981 */ /* 0x000f68000c1e9900 */
[----:B------:R-:W5:Y:S01]  /*1fb0*/  LDG.E.CONSTANT R20, desc[UR6][R8.64+0x8] ;  /* 0x0000080608147981 */ /* 0x000f62000c1e9900 */
[----:B------:R-:W-:Y:S01]  /*1fc0*/  @P0 ISETP.GT.U32.AND P3, PT, R19, R16, PT ;  /* 0x000000101300020c */ /* 0x000fe20003f64070 */
[C---:B------:R-:W-:Y:S01]  /*1fd0*/  FMUL R5, R29.reuse, R5 ;  /* 0x000000051d057220 */ /* 0x040fe20000400000 */
[----:B------:R-:W-:-:S02]  /*1fe0*/  FMUL R29, R29, R4 ;  /* 0x000000041d1d7220 */ /* 0x000fc40000400000 */
[C---:B------:R-:W-:Y:S02]  /*1ff0*/  @P0 SEL R4, R19.reuse, 0x1, !P3 ;  /* 0x0000000113040807 */ /* 0x040fe40005800000 */
[----:B------:R-:W-:Y:S02]  /*2000*/  @P0 ISETP.GT.U32.AND P4, PT, R19, R16, PT ;  /* 0x000000101300020c */ /* 0x000fe40003f84070 */
[----:B------:R-:W-:Y:S02]  /*2010*/  IADD3 R28, PT, PT, R21, 0x1, RZ ;  /* 0x00000001151c7810 */ /* 0x000fe40007ffe0ff */
[----:B------:R-:W-:Y:S01]  /*2020*/  MOV R26, RZ ;  /* 0x000000ff001a7202 */ /* 0x000fe20000000f00 */
[----:B--2---:R-:W-:Y:S01]  /*2030*/  FADD R2, R23, -R2 ;  /* 0x8000000217027221 */ /* 0x004fe20000000000 */
[----:B------:R-:W-:Y:S01]  /*2040*/  MOV R23, 0x1 ;  /* 0x0000000100177802 */ /* 0x000fe20000000f00 */
[----:B------:R-:W-:Y:S02]  /*2050*/  @P0 IMAD R23, R19, R4, RZ ;  /* 0x0000000413170224 */ /* 0x000fe400078e02ff */
[----:B---3--:R-:W-:Y:S01]  /*2060*/  FFMA R27, R5, R2, R24 ;  /* 0x00000002051b7223 */ /* 0x008fe20000000018 */
[----:B------:R0:W2:Y:S02]  /*2070*/  LDG.E.CONSTANT R4, desc[UR6][R6.64+0xc] ;  /* 0x00000c0606047981 */ /* 0x0000a4000c1e9900 */
[----:B------:R-:W-:Y:S01]  /*2080*/  ISETP.GT.U32.AND P2, PT, R23, R16, PT ;  /* 0x000000101700720c */ /* 0x000fe20003f44070 */
[----:B------:R-:W-:Y:S01]  /*2090*/  FFMA R27, R2, R29, R27 ;  /* 0x0000001d021b7223 */ /* 0x000fe2000000001b */
[----:B------:R-:W-:-:S02]  /*20a0*/  HFMA2 R2, -RZ, RZ, 0, 0 ;  /* 0x00000000ff027431 */ /* 0x000fc400000001ff */
[--C-:B------:R-:W-:Y:S01]  /*20b0*/  @P0 IMAD R24, R19, R28, R0.reuse ;  /* 0x0000001c13180224 */ /* 0x100fe200078e0200 */
[----:B------:R1:W2:Y:S01]  /*20c0*/  LDG.E.CONSTANT R23, desc[UR6][R8.64+0xc] ;  /* 0x00000c0608177981 */ /* 0x0002a2000c1e9900 */
[----:B0-----:R-:W-:Y:S01]  /*20d0*/  @P0 IMAD R7, R21, R19, R0 ;  /* 0x0000001315070224 */ /* 0x001fe200078e0200 */
[----:B------:R-:W-:-:S04]  /*20e0*/  @P0 SEL R6, R19, 0x1, !P4 ;  /* 0x0000000113060807 */ /* 0x000fc80006000000 */
[----:B------:R-:W-:Y:S01]  /*20f0*/  @P0 SEL R2, R0, R7, P3 ;  /* 0x0000000700020207 */ /* 0x000fe20001800000 */
[----:B------:R-:W-:Y:S02]  /*2100*/  HFMA2 R7, -RZ, RZ, 0, 5.9604644775390625e-08 ;  /* 0x00000001ff077431 */ /* 0x000fe400000001ff */
[----:B------:R-:W-:Y:S02]  /*2110*/  @P0 IMAD R7, R19, R6, RZ ;  /* 0x0000000613070224 */ /* 0x000fe400078e02ff */
[----:B----4-:R-:W-:-:S03]  /*2120*/  FADD R6, R25, -R22 ;  /* 0x8000001619067221 */ /* 0x010fc60000000000 */
[----:B------:R-:W-:Y:S01]  /*2130*/  ISETP.GT.U32.AND P3, PT, R7, R16, PT ;  /* 0x000000100700720c */ /* 0x000fe20003f64070 */
[----:B------:R-:W-:Y:S01]  /*2140*/  IMAD R22, R21, 0x127409f, RZ ;  /* 0x0127409f15167824 */ /* 0x000fe200078e02ff */
[----:B------:R-:W-:Y:S02]  /*2150*/  @P0 SEL R26, R0, R24, P4 ;  /* 0x00000018001a0207 */ /* 0x000fe40002000000 */
[----:B------:R-:W-:Y:S02]  /*2160*/  @P0 ISETP.GT.U32.AND P4, PT, R19, R16, PT ;  /* 0x000000101300020c */ /* 0x000fe40003f84070 */
[C---:B------:R-:W-:Y:S01]  /*2170*/  IADD3 R24, PT, PT, R22.reuse, 0x127409f, RZ ;  /* 0x0127409f16187810 */ /* 0x040fe20007ffe0ff */
[----:B------:R-:W-:Y:S01]  /*2180*/  HFMA2 R7, -RZ, RZ, 0, 5.9604644775390625e-08 ;  /* 0x00000001ff077431 */ /* 0x000fe200000001ff */
[----:B------:R-:W-:-:S05]  /*2190*/  @P2 LOP3.LUT R2, R22, R0, RZ, 0x3c, !PT ;  /* 0x0000000016022212 */ /* 0x000fca00078e3cff */
[----:B------:R-:W-:Y:S02]  /*21a0*/  @P3 LOP3.LUT R26, R24, R0, RZ, 0x3c, !PT ;  /* 0x00000000181a3212 */ /* 0x000fe400078e3cff */
[C---:B------:R-:W-:Y:S02]  /*21b0*/  @P0 SEL R0, R19.reuse, 0x1, !P4 ;  /* 0x0000000113000807 */ /* 0x040fe40006000000 */
[----:B------:R-:W-:-:S03]  /*21c0*/  @P0 ISETP.GT.U32.AND P3, PT, R19, R16, PT ;  /* 0x000000101300020c */ /* 0x000fc60003f64070 */
[C---:B------:R-:W-:Y:S01]  /*21d0*/  @P0 IMAD R7, R19.reuse, R0, RZ ;  /* 0x0000000013070224 */ /* 0x040fe200078e02ff */
[----:B------:R-:W-:Y:S01]  /*21e0*/  @P0 SEL R0, R19, 0x1, !P3 ;  /* 0x0000000113000807 */ /* 0x000fe20005800000 */
[----:B-1----:R-:W-:-:S03]  /*21f0*/  @P0 IMAD R8, R21, R19, R13 ;  /* 0x0000001315080224 */ /* 0x002fc600078e020d */
[----:B------:R-:W-:Y:S01]  /*2200*/  ISETP.GT.U32.AND P2, PT, R7, R16, PT ;  /* 0x000000100700720c */ /* 0x000fe20003f44070 */
[----:B------:R-:W-:Y:S01]  /*2210*/  HFMA2 R7, -RZ, RZ, 0, 5.9604644775390625e-08 ;  /* 0x00000001ff077431 */ /* 0x000fe200000001ff */
[----:B------:R-:W-:Y:S02]  /*2220*/  MOV R21, RZ ;  /* 0x000000ff00157202 */ /* 0x000fe40000000f00 */
[----:B------:R-:W-:Y:S01]  /*2230*/  @P0 SEL R21, R13, R8, P4 ;  /* 0x000000080d150207 */ /* 0x000fe20002000000 */
[----:B------:R-:W-:-:S04]  /*2240*/  IMAD.HI.U32 R8, R12, R26, RZ ;  /* 0x0000001a0c087227 */ /* 0x000fc800078e00ff */
[----:B------:R-:W-:Y:S02]  /*2250*/  @P0 IMAD R7, R19, R0, RZ ;  /* 0x0000000013070224 */ /* 0x000fe400078e02ff */
[----:B------:R-:W-:-:S04]  /*2260*/  IMAD.HI.U32 R0, R12, R2, RZ ;  /* 0x000000020c007227 */ /* 0x000fc800078e00ff */
[----:B------:R-:W-:Y:S01]  /*2270*/  @P0 IMAD R28, R19, R28, R13 ;  /* 0x0000001c131c0224 */ /* 0x000fe200078e020d */
[----:B------:R-:W-:Y:S02]  /*2280*/  IADD3 R19, PT, PT, -R8, RZ, RZ ;  /* 0x000000ff08137210 */ /* 0x000fe40007ffe1ff */
[----:B------:R-:W-:-:S03]  /*2290*/  IADD3 R9, PT, PT, -R0, RZ, RZ ;  /* 0x000000ff00097210 */ /* 0x000fc60007ffe1ff */
[C---:B------:R-:W-:Y:S02]  /*22a0*/  IMAD R26, R16.reuse, R19, R26 ;  /* 0x00000013101a7224 */ /* 0x040fe400078e021a */
[----:B------:R-:W-:Y:S01]  /*22b0*/  IMAD R9, R16, R9, R2 ;  /* 0x0000000910097224 */ /* 0x000fe200078e0202 */
[----:B------:R-:W-:Y:S02]  /*22c0*/  MOV R25, RZ ;  /* 0x000000ff00197202 */ /* 0x000fe40000000f00 */
[----:B------:R-:W-:Y:S02]  /*22d0*/  @P0 SEL R25, R13, R28, P3 ;  /* 0x0000001c0d190207 */ /* 0x000fe40001800000 */
[-C--:B------:R-:W-:Y:S02]  /*22e0*/  ISETP.GE.U32.AND P3, PT, R26, R16.reuse, PT ;  /* 0x000000101a00720c */ /* 0x080fe40003f66070 */
[----:B------:R-:W-:-:S11]  /*22f0*/  ISETP.GE.U32.AND P0, PT, R9, R16, PT ;  /* 0x000000100900720c */ /* 0x000fd60003f06070 */
[C---:B------:R-:W-:Y:S02]  /*2300*/  @P3 IADD3 R26, PT, PT, -R16.reuse, R26, RZ ;  /* 0x0000001a101a3210 */ /* 0x040fe40007ffe1ff */
[----:B------:R-:W-:Y:S02]  /*2310*/  @P0 IADD3 R9, PT, PT, -R16, R9, RZ ;  /* 0x0000000910090210 */ /* 0x000fe40007ffe1ff */
[-C--:B------:R-:W-:Y:S02]  /*2320*/  ISETP.GE.U32.AND P3, PT, R26, R16.reuse, PT ;  /* 0x000000101a00720c */ /* 0x080fe40003f66070 */
[----:B------:R-:W-:Y:S01]  /*2330*/  ISETP.GE.U32.AND P0, PT, R9, R16, PT ;  /* 0x000000100900720c */ /* 0x000fe20003f06070 */
[----:B-----5:R-:W-:Y:S01]  /*2340*/  FFMA R19, R5, R6, R18 ;  /* 0x0000000605137223 */ /* 0x020fe20000000012 */
[----:B------:R-:W-:Y:S01]  /*2350*/  FADD R2, R3, -R20 ;  /* 0x8000001403027221 */ /* 0x000fe20000000000 */
[----:B------:R-:W3:Y:S08]  /*2360*/  LDG.E R18, desc[UR6][R10.64+0x8] ;  /* 0x000008060a127981 */ /* 0x000ef0000c1e1900 */
[----:B------:R-:W-:-:S02]  /*2370*/  @P3 IADD3 R26, PT, PT, -R16, R26, RZ ;  /* 0x0000001a101a3210 */ /* 0x000fc40007ffe1ff */
[----:B------:R-:W-:Y:S01]  /*2380*/  @P0 IADD3 R9, PT, PT, -R16, R9, RZ ;  /* 0x0000000910090210 */ /* 0x000fe20007ffe1ff */
[----:B------:R-:W-:Y:S01]  /*2390*/  FFMA R19, R6, R29, R19 ;  /* 0x0000001d06137223 */ /* 0x000fe20000000013 */
[C---:B------:R-:W-:Y:S01]  /*23a0*/  SEL R26, R17.reuse, R26, !P1 ;  /* 0x0000001a111a7207 */ /* 0x040fe20004800000 */
[----:B------:R-:W4:Y:S01]  /*23b0*/  LDG.E R20, desc[UR6][R10.64+0xc] ;  /* 0x00000c060a147981 */ /* 0x000f22000c1e1900 */
[----:B------:R-:W-:Y:S02]  /*23c0*/  SEL R9, R17, R9, !P1 ;  /* 0x0000000911097207 */ /* 0x000fe40004800000 */
[----:B------:R-:W-:Y:S02]  /*23d0*/  ISETP.GT.U32.AND P0, PT, R7, R16, PT ;  /* 0x000000100700720c */ /* 0x000fe40003f04070 */
[----:B------:R-:W-:Y:S02]  /*23e0*/  SHF.L.U32 R7, R26, 0x2, RZ ;  /* 0x000000021a077819 */ /* 0x000fe400000006ff */
[----:B------:R-:W-:-:S03]  /*23f0*/  SHF.L.U32 R9, R9, 0x2, RZ ;  /* 0x0000000209097819 */ /* 0x000fc600000006ff */
[----:B------:R-:W-:-:S04]  /*2400*/  IMAD.WIDE.U32 R6, R7, 0x4, R14 ;  /* 0x0000000407067825 */ /* 0x000fc800078e000e */
[----:B------:R-:W-:Y:S01]  /*2410*/  IMAD.WIDE.U32 R8, R9, 0x4, R14 ;  /* 0x0000000409087825 */ /* 0x000fe200078e000e */
[----:B------:R-:W5:Y:S04]  /*2420*/  LDG.E.CONSTANT R3, desc[UR6][R6.64] ;  /* 0x0000000606037981 */ /* 0x000f68000c1e9900 */
[----:B------:R-:W5:Y:S01]  /*2430*/  LDG.E.CONSTANT R0, desc[UR6][R8.64] ;  /* 0x0000000608007981 */ /* 0x000f62000c1e9900 */
[-C--:B------:R-:W-:Y:S02]  /*2440*/  @P0 LOP3.LUT R25, R24, R13.reuse, RZ, 0x3c, !PT ;  /* 0x0000000d18190212 */ /* 0x080fe400078e3cff */
[----:B------:R-:W-:Y:S01]  /*2450*/  @P2 LOP3.LUT R21, R22, R13, RZ, 0x3c, !PT ;  /* 0x0000000d16152212 */ /* 0x000fe200078e3cff */
[----:B------:R-:W5:Y:S02]  /*2460*/  LDG.E.CONSTANT R24, desc[UR6][R8.64+0xc] ;  /* 0x00000c0608187981 */ /* 0x000f64000c1e9900 */
[----:B------:R-:W-:-:S02]  /*2470*/  IMAD.HI.U32 R13, R12, R25, RZ ;  /* 0x000000190c0d7227 */ /* 0x000fc400078e00ff */
[----:B------:R-:W5:Y:S02]  /*2480*/  LDG.E.CONSTANT R22, desc[UR6][R6.64+0x8] ;  /* 0x0000080606167981 */ /* 0x000f64000c1e9900 */
        /* <DEDUP_REMOVED lines=14> */
[----:B------:R-:W5:Y:S01]  /*2570*/  LDG.E.CONSTANT R16, desc[UR6][R8.64+0x4] ;  /* 0x0000040608107981 */ /* 0x000f62000c1e9900 */
[----:B------:R-:W-:Y:S02]  /*2580*/  SEL R17, R17, R21, !P1 ;  /* 0x0000001511117207 */ /* 0x000fe40004800000 */
[----:B------:R-:W-:Y:S01]  /*2590*/  SHF.L.U32 R13, R25, 0x2, RZ ;  /* 0x00000002190d7819 */ /* 0x000fe200000006ff */
[----:B------:R-:W5:Y:S01]  /*25a0*/  LDG.E.CONSTANT R21, desc[UR6][R6.64+0x4] ;  /* 0x0000040606157981 */ /* 0x000f62000c1e9900 */
[----:B------:R-:W-:-:S03]  /*25b0*/  SHF.L.U32 R17, R17, 0x2, RZ ;  /* 0x0000000211117819 */ /* 0x000fc600000006ff */
[--C-:B------:R-:W-:Y:S01]  /*25c0*/  IMAD.WIDE.U32 R12, R13, 0x4, R14.reuse ;  /* 0x000000040d0c7825 */ /* 0x100fe200078e000e */
[----:B------:R-:W5:Y:S03]  /*25d0*/  LDG.E.CONSTANT R25, desc[UR6][R6.64+0xc] ;  /* 0x00000c0606197981 */ /* 0x000f66000c1e9900 */
[----:B------:R-:W-:Y:S01]  /*25e0*/  IMAD.WIDE.U32 R14, R17, 0x4, R14 ;  /* 0x00000004110e7825 */ /* 0x000fe200078e000e */
[----:B------:R-:W5:Y:S04]  /*25f0*/  LDG.E.CONSTANT R26, desc[UR6][R12.64] ;  /* 0x000000060c1a7981 */ /* 0x000f68000c1e9900 */
[----:B------:R4:W5:Y:S04]  /*2600*/  LDG.E.CONSTANT R17, desc[UR6][R8.64+0x8] ;  /* 0x0000080608117981 */ /* 0x000968000c1e9900 */
[----:B------:R-:W5:Y:S04]  /*2610*/  LDG.E.CONSTANT R6, desc[UR6][R12.64+0x4] ;  /* 0x000004060c067981 */ /* 0x000f68000c1e9900 */
[----:B------:R0:W5:Y:S04]  /*2620*/  LDG.E.CONSTANT R28, desc[UR6][R12.64+0x8] ;  /* 0x000008060c1c7981 */ /* 0x000168000c1e9900 */
[----:B------:R1:W-:Y:S04]  /*2630*/  STG.E desc[UR6][R10.64+0x4], R19 ;  /* 0x000004130a007986 */ /* 0x0003e8000c101906 */
[----:B------:R-:W5:Y:S04]  /*2640*/  LDG.E.CONSTANT R7, desc[UR6][R14.64] ;  /* 0x000000060e077981 */ /* 0x000f68000c1e9900 */
[----:B------:R-:W0:Y:S04]  /*2650*/  LDG.E.CONSTANT R12, desc[UR6][R12.64+0xc] ;  /* 0x00000c060c0c7981 */ /* 0x000e28000c1e9900 */
[----:B------:R-:W5:Y:S04]  /*2660*/  LDG.E R8, desc[UR6][R10.64+0x14] ;  /* 0x000014060a087981 */ /* 0x000f68000c1e1900 */
[----:B-1----:R-:W0:Y:S04]  /*2670*/  LDG.E.CONSTANT R19, desc[UR6][R14.64+0xc] ;  /* 0x00000c060e137981 */ /* 0x002e28000c1e9900 */
[----:B------:R-:W5:Y:S01]  /*2680*/  LDG.E.CONSTANT R13, desc[UR6][R14.64+0x4] ;  /* 0x000004060e0d7981 */ /* 0x000f62000c1e9900 */
[----:B--2---:R-:W-:Y:S01]  /*2690*/  FADD R4, R4, -R23 ;  /* 0x8000001704047221 */ /* 0x004fe20000000000 */
[----:B---3--:R-:W-:-:S04]  /*26a0*/  FFMA R18, R5, R2, R18 ;  /* 0x0000000205127223 */ /* 0x008fc80000000012 */
[----:B------:R-:W-:Y:S02]  /*26b0*/  FFMA R23, R2, R29, R18 ;  /* 0x0000001d02177223 */ /* 0x000fe40000000012 */
[----:B------:R-:W2:Y:S01]  /*26c0*/  LDG.E R2, desc[UR6][R10.64+0x10] ;  /* 0x000010060a027981 */ /* 0x000ea2000c1e1900 */
[----:B----4-:R-:W-:-:S04]  /*26d0*/  FFMA R9, R5, R4, R20 ;  /* 0x0000000405097223 */ /* 0x010fc80000000014 */
[----:B------:R-:W-:Y:S02]  /*26e0*/  FFMA R9, R4, R29, R9 ;  /* 0x0000001d04097223 */ /* 0x000fe40000000009 */
[----:B------:R-:W3:Y:S01]  /*26f0*/  LDG.E R4, desc[UR6][R10.64+0x18] ;  /* 0x000018060a047981 */ /* 0x000ee2000c1e1900 */
[----:B-----5:R-:W-:-:S03]  /*2700*/  FADD R18, R3, -R0 ;  /* 0x8000000003127221 */ /* 0x020fc60000000000 */
[----:B------:R-:W4:Y:S04]  /*2710*/  LDG.E.CONSTANT R3, desc[UR6][R14.64+0x8] ;  /* 0x000008060e037981 */ /* 0x000f28000c1e9900 */
[----:B------:R-:W5:Y:S04]  /*2720*/  LDG.E R0, desc[UR6][R10.64+0x1c] ;  /* 0x00001c060a007981 */ /* 0x000f68000c1e1900 */
[----:B------:R-:W-:Y:S04]  /*2730*/  STG.E desc[UR6][R10.64], R27 ;  /* 0x0000001b0a007986 */ /* 0x000fe8000c101906 */
[----:B------:R-:W-:Y:S04]  /*2740*/  STG.E desc[UR6][R10.64+0x8], R23 ;  /* 0x000008170a007986 */ /* 0x000fe8000c101906 */
[----:B------:R-:W-:Y:S01]  /*2750*/  STG.E desc[UR6][R10.64+0xc], R9 ;  /* 0x00000c090a007986 */ /* 0x000fe2000c101906 */
[----:B------:R-:W-:Y:S01]  /*2760*/  FADD R16, R21, -R16 ;  /* 0x8000001015107221 */ /* 0x000fe20000000000 */
[----:B------:R-:W-:Y:S01]  /*2770*/  FADD R25, R25, -R24 ;  /* 0x8000001819197221 */ /* 0x000fe20000000000 */
[----:B------:R-:W-:Y:S01]  /*2780*/  FADD R17, R22, -R17 ;  /* 0x8000001116117221 */ /* 0x000fe20000000000 */
[----:B------:R-:W-:Y:S01]  /*2790*/  FADD R7, R26, -R7 ;  /* 0x800000071a077221 */ /* 0x000fe20000000000 */
[C---:B------:R-:W-:Y:S01]  /*27a0*/  FFMA R21, R5.reuse, R16, R8 ;  /* 0x0000001005157223 */ /* 0x040fe20000000008 */
[----:B0-----:R-:W-:Y:S01]  /*27b0*/  FADD R12, R12, -R19 ;  /* 0x800000130c0c7221 */ /* 0x001fe20000000000 */
[----:B------:R-:W-:Y:S01]  /*27c0*/  FADD R6, R6, -R13 ;  /* 0x8000000d06067221 */ /* 0x000fe20000000000 */
[----:B--2---:R-:W-:-:S04]  /*27d0*/  FFMA R2, R5, R18, R2 ;  /* 0x0000001205027223 */ /* 0x004fc80000000002 */
[----:B------:R-:W-:Y:S01]  /*27e0*/  FFMA R7, R29, R7, R2 ;  /* 0x000000071d077223 */ /* 0x000fe20000000002 */
[----:B---3--:R-:W-:-:S04]  /*27f0*/  FFMA R17, R5, R17, R4 ;  /* 0x0000001105117223 */ /* 0x008fc80000000004 */
[----:B------:R-:W-:Y:S01]  /*2800*/  STG.E desc[UR6][R10.64+0x10], R7 ;  /* 0x000010070a007986 */ /* 0x000fe2000c101906 */
[----:B----4-:R-:W-:Y:S01]  /*2810*/  FADD R28, R28, -R3 ;  /* 0x800000031c1c7221 */ /* 0x010fe20000000000 */
[----:B------:R-:W-:Y:S01]  /*2820*/  FFMA R3, R29, R6, R21 ;  /* 0x000000061d037223 */ /* 0x000fe20000000015 */
[----:B-----5:R-:W-:Y:S02]  /*2830*/  FFMA R25, R5, R25, R0 ;  /* 0x0000001905197223 */ /* 0x020fe40000000000 */
[C---:B------:R-:W-:Y:S02]  /*2840*/  FFMA R5, R29.reuse, R28, R17 ;  /* 0x0000001c1d057223 */ /* 0x040fe40000000011 */
[----:B------:R-:W-:Y:S01]  /*2850*/  FFMA R29, R29, R12, R25 ;  /* 0x0000000c1d1d7223 */ /* 0x000fe20000000019 */
[----:B------:R-:W-:Y:S04]  /*2860*/  STG.E desc[UR6][R10.64+0x14], R3 ;  /* 0x000014030a007986 */ /* 0x000fe8000c101906 */
[----:B------:R-:W-:Y:S04]  /*2870*/  STG.E desc[UR6][R10.64+0x18], R5 ;  /* 0x000018050a007986 */ /* 0x000fe8000c101906 */
[----:B------:R-:W-:Y:S01]  /*2880*/  STG.E desc[UR6][R10.64+0x1c], R29 ;  /* 0x00001c1d0a007986 */ /* 0x000fe2000c101906 */
[----:B------:R-:W-:Y:S05]  /*2890*/  EXIT ;  /* 0x000000000000794d */ /* 0x000fea0003800000 */
.L_x_332:
[----:B------:R-:W0:Y:S01]  /*28a0*/  LDC.64 R6, c[0x0][0x3b8] ;  /* 0x0000ee00ff067b82 */ /* 0x000e220000000a00 */
[----:B------:R-:W2:Y:S04]  /*28b0*/  LDG.E.CONSTANT R9, desc[UR6][R14.64] ;  /* 0x000000060e097981 */ /* 0x000ea8000c1e9900 */
[----:B------:R-:W3:Y:S04]  /*28c0*/  LDG.E.CONSTANT R13, desc[UR6][R14.64+0x4] ;  /* 0x000004060e0d7981 */ /* 0x000ee8000c1e9900 */
[----:B------:R1:W4:Y:S01]  /*28d0*/  LDG.E.CONSTANT R21, desc[UR6][R14.64+0xc] ;  /* 0x00000c060e157981 */ /* 0x000322000c1e9900 */
        /* <DEDUP_REMOVED lines=13> */
[----:B---3--:R-:W-:-:S03]  /*29b0*/  FADD R13, R13, -R13 ;  /* 0x8000000d0d0d7221 */ /* 0x008fc60000000000 */
[-C--:B----4-:R-:W-:Y:S01]  /*29c0*/  FFMA R11, R9, R5.reuse, R12 ;  /* 0x00000005090b7223 */ /* 0x090fe2000000000c */
[----:B-----5:R-:W-:Y:S01]  /*29d0*/  FADD R7, R7, -R7 ;  /* 0x8000000707077221 */ /* 0x020fe20000000000 */
[CC--:B------:R-:W-:Y:S02]  /*29e0*/  FFMA R18, R9.reuse, R5.reuse, R18 ;  /* 0x0000000509127223 */ /* 0x0c0fe40000000012 */
[-C--:B-1----:R-:W-:Y:S01]  /*29f0*/  FFMA R15, R9, R4.reuse, R11 ;  /* 0x00000004090f7223 */ /* 0x082fe2000000000b */
[----:B------:R-:W-:Y:S01]  /*2a00*/  FADD R11, R21, -R21 ;  /* 0x80000015150b7221 */ /* 0x000fe20000000000 */
[-C--:B------:R-:W-:Y:S01]  /*2a10*/  FFMA R19, R9, R4.reuse, R18 ;  /* 0x0000000409137223 */ /* 0x080fe20000000012 */
[-C--:B------:R-:W-:Y:S01]  /*2a20*/  FFMA R16, R13, R5.reuse, R16 ;  /* 0x000000050d107223 */ /* 0x080fe20000000010 */
[-C--:B------:R-:W-:Y:S01]  /*2a30*/  FFMA R9, R7, R5.reuse, R10 ;  /* 0x0000000507097223 */ /* 0x080fe2000000000a */
[-C--:B------:R-:W-:Y:S02]  /*2a40*/  FFMA R6, R11, R5.reuse, R6 ;  /* 0x000000050b067223 */ /* 0x080fe40000000006 */
[CC--:B------:R-:W-:Y:S01]  /*2a50*/  FFMA R17, R13.reuse, R4.reuse, R16 ;  /* 0x000000040d117223 */ /* 0x0c0fe20000000010 */
[-C--:B------:R-:W-:Y:S01]  /*2a60*/  FFMA R20, R13, R5.reuse, R20 ;  /* 0x000000050d147223 */ /* 0x080fe20000000014 */
[CC--:B------:R-:W-:Y:S01]  /*2a70*/  FFMA R9, R7.reuse, R4.reuse, R9 ;  /* 0x0000000407097223 */ /* 0x0c0fe20000000009 */
[-C--:B------:R-:W-:Y:S01]  /*2a80*/  FFMA R8, R7, R5.reuse, R8 ;  /* 0x0000000507087223 */ /* 0x080fe20000000008 */
[C---:B------:R-:W-:Y:S01]  /*2a90*/  FFMA R0, R11.reuse, R5, R0 ;  /* 0x000000050b007223 */ /* 0x040fe20000000000 */
        /* <DEDUP_REMOVED lines=13> */
.L_x_331:
[C---:B------:R-:W-:Y:S01]  /*2b70*/  FMUL R7, |R10|.reuse, 16777216 ;  /* 0x4b8000000a077820 */ /* 0x040fe20000400200 */
[C---:B------:R-:W-:Y:S02]  /*2b80*/  FSETP.GEU.AND P0, PT, |R10|.reuse, 1.175494350822287508e-38, PT ;  /* 0x008000000a00780b */ /* 0x040fe40003f0e200 */
[----:B------:R-:W-:Y:S02]  /*2b90*/  MOV R18, RZ ;  /* 0x000000ff00127202 */ /* 0x000fe40000000f00 */
[----:B------:R-:W-:Y:S01]  /*2ba0*/  FSEL R2, R7, |R10|, !P0 ;  /* 0x4000000a07027208 */ /* 0x000fe20004000000 */
[----:B------:R-:W-:-:S03]  /*2bb0*/  FADD R7, R10, R10 ;  /* 0x0000000a0a077221 */ /* 0x000fc60000000000 */
        /* <DEDUP_REMOVED lines=18> */
[----:B------:R-:W-:-:S06]  /*2ce0*/  IMAD.HI.U32 R18, R19, R9, R18 ;  /* 0x0000000913127227 */ /* 0x000fcc00078e0012 */
[----:B------:R-:W-:-:S04]  /*2cf0*/  IMAD.HI.U32 R2, R18, R13, RZ ;  /* 0x0000000d12027227 */ /* 0x000fc800078e00ff */
[----:B------:R-:W-:Y:S01]  /*2d00*/  IMAD.HI.U32 R7, R18, R0, RZ ;  /* 0x0000000012077227 */ /* 0x000fe200078e00ff */
[----:B------:R-:W-:-:S04]  /*2d10*/  IADD3 R2, PT, PT, -R2, RZ, RZ ;  /* 0x000000ff02027210 */ /* 0x000fc80007ffe1ff */
[----:B------:R-:W-:Y:S01]  /*2d20*/  IADD3 R7, PT, PT, -R7, RZ, RZ ;  /* 0x000000ff07077210 */ /* 0x000fe20007ffe1ff */
[C---:B------:R-:W-:Y:S02]  /*2d30*/  IMAD R19, R28.reuse, R2, R13 ;  /* 0x000000021c137224 */ /* 0x040fe400078e020d */
[----:B------:R-:W0:Y:S02]  /*2d40*/  LDC.64 R12, c[0x0][0x3b8] ;  /* 0x0000ee00ff0c7b82 */ /* 0x000e240000000a00 */
        /* <DEDUP_REMOVED lines=23> */
[----:B------:R-:W5:Y:S04]  /*2ec0*/  LDG.E R22, desc[UR6][R12.64+0x4] ;  /* 0x000004060c167981 */ /* 0x000f68000c1e1900 */
[----:B------:R-:W5:Y:S04]  /*2ed0*/  LDG.E R10, desc[UR6][R12.64] ;  /* 0x000000060c0a7981 */ /* 0x000f68000c1e1900 */
[----:B------:R-:W5:Y:S04]  /*2ee0*/  LDG.E R26, desc[UR6][R12.64+0x8] ;  /* 0x000008060c1a7981 */ /* 0x000f68000c1e1900 */
[----:B------:R-:W5:Y:S04]  /*2ef0*/  LDG.E.CONSTANT R0, desc[UR6][R24.64+0xc] ;  /* 0x00000c0618007981 */ /* 0x000f68000c1e9900 */
[----:B------:R0:W5:Y:S04]  /*2f00*/  LDG.E.CONSTANT R3, desc[UR6][R8.64+0xc] ;  /* 0x00000c0608037981 */ /* 0x000168000c1e9900 */
[----:B------:R-:W5:Y:S01]  /*2f10*/  LDG.E R2, desc[UR6][R12.64+0xc] ;  /* 0x00000c060c027981 */ /* 0x000f62000c1e1900 */
[C---:B------:R-:W-:Y:S01]  /*2f20*/  FMUL R5, R29.reuse, R5 ;  /* 0x000000051d057220 */ /* 0x040fe20000400000 */
[----:B------:R-:W-:Y:S01]  /*2f30*/  FMUL R4, R29, R4 ;  /* 0x000000041d047220 */ /* 0x000fe20000400000 */
[----:B0-----:R-:W-:Y:S01]  /*2f40*/  IMAD.HI.U32 R8, R18, R21, RZ ;  /* 0x0000001512087227 */ /* 0x001fe200078e00ff */
[----:B------:R-:W-:-:S04]  /*2f50*/  IADD3 R29, PT, PT, R21, 0x1, RZ ;  /* 0x00000001151d7810 */ /* 0x000fc80007ffe0ff */
[----:B------:R-:W-:Y:S01]  /*2f60*/  IADD3 R8, PT, PT, -R8, RZ, RZ ;  /* 0x000000ff08087210 */ /* 0x000fe20007ffe1ff */
        /* <DEDUP_REMOVED lines=12> */
[----:B------:R-:W-:-:S03]  /*3030*/  @P2 IADD3 R29, PT, PT, -R28, R29, RZ ;  /* 0x0000001d1c1d2210 */ /* 0x000fc60007ffe1ff */
[----:B------:R-:W-:Y:S01]  /*3040*/  IMAD R9, R28, R8, R27 ;  /* 0x000000081c097224 */ /* 0x000fe200078e021b */
[----:B------:R-:W-:-:S04]  /*3050*/  SEL R23, R23, R29, !P0 ;  /* 0x0000001d17177207 */ /* 0x000fc80004000000 */
[----:B------:R-:W-:Y:S01]  /*3060*/  SHF.L.U32 R9, R9, 0x2, RZ ;  /* 0x0000000209097819 */ /* 0x000fe200000006ff */
[C---:B------:R-:W-:Y:S02]  /*3070*/  IMAD R18, R28.reuse, R23, R27 ;  /* 0x000000171c127224 */ /* 0x040fe400078e021b */
[----:B------:R-:W-:Y:S02]  /*3080*/  IMAD R27, R28, R8, R19 ;  /* 0x000000081c1b7224 */ /* 0x000fe400078e0213 */
[----:B------:R-:W-:-:S04]  /*3090*/  IMAD.WIDE.U32 R24, R9, 0x4, R14 ;  /* 0x0000000409187825 */ /* 0x000fc800078e000e */
[----:B------:R-:W-:Y:S01]  /*30a0*/  IMAD R28, R28, R23, R19 ;  /* 0x000000171c1c7224 */ /* 0x000fe200078e0213 */
[----:B------:R-:W5:Y:S01]  /*30b0*/  LDG.E.CONSTANT R8, desc[UR6][R24.64+0x8] ;  /* 0x0000080618087981 */ /* 0x000f62000c1e9900 */
[----:B------:R-:W-:-:S03]  /*30c0*/  SHF.L.U32 R19, R18, 0x2, RZ ;  /* 0x0000000212137819 */ /* 0x000fc600000006ff */
[----:B------:R-:W5:Y:S01]  /*30d0*/  LDG.E.CONSTANT R9, desc[UR6][R24.64+0xc] ;  /* 0x00000c0618097981 */ /* 0x000f62000c1e9900 */
[----:B------:R-:W-:Y:S01]  /*30e0*/  SHF.L.U32 R27, R27, 0x2, RZ ;  /* 0x000000021b1b7819 */ /* 0x000fe200000006ff */
[----:B------:R-:W-:-:S05]  /*30f0*/  IMAD.WIDE.U32 R18, R19, 0x4, R14 ;  /* 0x0000000413127825 */ /* 0x000fca00078e000e */
[----:B------:R-:W5:Y:S01]  /*3100*/  LDG.E.CONSTANT R29, desc[UR6][R18.64+0xc] ;  /* 0x00000c06121d7981 */ /* 0x000f62000c1e9900 */
[----:B--2---:R-:W-:-:S03]  /*3110*/  FADD R21, R6, -R7 ;  /* 0x8000000706157221 */ /* 0x004fc60000000000 */
[----:B------:R-:W2:Y:S04]  /*3120*/  LDG.E.CONSTANT R6, desc[UR6][R24.64] ;  /* 0x0000000618067981 */ /* 0x000ea8000c1e9900 */
[----:B------:R4:W2:Y:S01]  /*3130*/  LDG.E.CONSTANT R7, desc[UR6][R24.64+0x4] ;  /* 0x0000040618077981 */ /* 0x0008a2000c1e9900 */
[----:B---3--:R-:W-:-:S03]  /*3140*/  FADD R11, R11, -R20 ;  /* 0x800000140b0b7221 */ /* 0x008fc60000000000 */
[----:B------:R-:W2:Y:S01]  /*3150*/  LDG.E.CONSTANT R20, desc[UR6][R18.64+0x4] ;  /* 0x0000040612147981 */ /* 0x000ea2000c1e9900 */
[----:B----4-:R-:W-:Y:S01]  /*3160*/  FADD R25, R16, -R17 ;  /* 0x8000001110197221 */ /* 0x010fe20000000000 */
[----:B------:R-:W-:Y:S02]  /*3170*/  SHF.L.U32 R17, R28, 0x2, RZ ;  /* 0x000000021c117819 */ /* 0x000fe400000006ff */
[----:B------:R-:W3:Y:S01]  /*3180*/  LDG.E R24, desc[UR6][R12.64+0x18] ;  /* 0x000018060c187981 */ /* 0x000ee2000c1e1900 */
[-C--:B-----5:R-:W-:Y:S02]  /*3190*/  FFMA R22, R11, R5.reuse, R22 ;  /* 0x000000050b167223 */ /* 0x0a0fe40000000016 */
[----:B------:R-:W-:Y:S01]  /*31a0*/  IMAD.WIDE.U32 R16, R17, 0x4, R14 ;  /* 0x0000000411107825 */ /* 0x000fe200078e000e */
[----:B------:R-:W4:Y:S03]  /*31b0*/  LDG.E R28, desc[UR6][R12.64+0x10] ;  /* 0x000010060c1c7981 */ /* 0x000f26000c1e1900 */
[----:B------:R-:W-:Y:S01]  /*31c0*/  FFMA R23, R21, R5, R10 ;  /* 0x0000000515177223 */ /* 0x000fe2000000000a */
[----:B------:R-:W-:-:S04]  /*31d0*/  IMAD.WIDE.U32 R14, R27, 0x4, R14 ;  /* 0x000000041b0e7825 */ /* 0x000fc800078e000e */
[-C--:B------:R-:W-:Y:S01]  /*31e0*/  FFMA R27, R11, R4.reuse, R22 ;  /* 0x000000040b1b7223 */ /* 0x080fe20000000016 */
[----:B------:R-:W-:Y:S01]  /*31f0*/  FFMA R26, R25, R5, R26 ;  /* 0x00000005191a7223 */ /* 0x000fe2000000001a */
[-C--:B------:R-:W-:Y:S01]  /*3200*/  FFMA R10, R21, R4.reuse, R23 ;  /* 0x00000004150a7223 */ /* 0x080fe20000000017 */
[----:B------:R-:W5:Y:S02]  /*3210*/  LDG.E.CONSTANT R11, desc[UR6][R16.64] ;  /* 0x00000006100b7981 */ /* 0x000f64000c1e9900 */
[----:B------:R-:W-:Y:S02]  /*3220*/  FFMA R25, R25, R4, R26 ;  /* 0x0000000419197223 */ /* 0x000fe4000000001a */
[----:B------:R-:W3:Y:S01]  /*3230*/  LDG.E.CONSTANT R21, desc[UR6][R18.64] ;  /* 0x0000000612157981 */ /* 0x000ee2000c1e9900 */
[----:B------:R-:W-:-:S03]  /*3240*/  FADD R22, R0, -R3 ;  /* 0x8000000300167221 */ /* 0x000fc60000000000 */
[----:B------:R0:W4:Y:S04]  /*3250*/  LDG.E.CONSTANT R23, desc[UR6][R18.64+0x8] ;  /* 0x0000080612177981 */ /* 0x000128000c1e9900 */
[----:B------:R-:W5:Y:S04]  /*3260*/  LDG.E.CONSTANT R3, desc[UR6][R16.64+0x4] ;  /* 0x0000040610037981 */ /* 0x000f68000c1e9900 */
[----:B------:R-:W5:Y:S01]  /*3270*/  LDG.E.CONSTANT R0, desc[UR6][R16.64+0x8] ;  /* 0x0000080610007981 */ /* 0x000f62000c1e9900 */
[----:B0-----:R-:W-:-:S03]  /*3280*/  FFMA R19, R22, R5, R2 ;  /* 0x0000000516137223 */ /* 0x001fc60000000002 */
[----:B------:R0:W5:Y:S01]  /*3290*/  LDG.E.CONSTANT R18, desc[UR6][R16.64+0xc] ;  /* 0x00000c0610127981 */ /* 0x000162000c1e9900 */
[----:B------:R-:W-:-:S03]  /*32a0*/  FFMA R19, R22, R4, R19 ;  /* 0x0000000416137223 */ /* 0x000fc60000000013 */
[----:B------:R1:W-:Y:S04]  /*32b0*/  STG.E desc[UR6][R12.64+0x8], R25 ;  /* 0x000008190c007986 */ /* 0x0003e8000c101906 */
[----:B------:R-:W5:Y:S04]  /*32c0*/  LDG.E R26, desc[UR6][R12.64+0x14] ;  /* 0x000014060c1a7981 */ /* 0x000f68000c1e1900 */
[----:B------:R-:W5:Y:S04]  /*32d0*/  LDG.E R22, desc[UR6][R12.64+0x1c] ;  /* 0x00001c060c167981 */ /* 0x000f68000c1e1900 */
[----:B------:R-:W5:Y:S04]  /*32e0*/  LDG.E.CONSTANT R2, desc[UR6][R14.64] ;  /* 0x000000060e027981 */ /* 0x000f68000c1e9900 */
[----:B------:R-:W0:Y:S04]  /*32f0*/  LDG.E.CONSTANT R16, desc[UR6][R14.64+0x4] ;  /* 0x000004060e107981 */ /* 0x000e28000c1e9900 */
[----:B------:R-:W5:Y:S04]  /*3300*/  LDG.E.CONSTANT R17, desc[UR6][R14.64+0x8] ;  /* 0x000008060e117981 */ /* 0x000f68000c1e9900 */
[----:B-1----:R-:W5:Y:S04]  /*3310*/  LDG.E.CONSTANT R25, desc[UR6][R14.64+0xc] ;  /* 0x00000c060e197981 */ /* 0x002f68000c1e9900 */
[----:B------:R-:W-:Y:S04]  /*3320*/  STG.E desc[UR6][R12.64], R10 ;  /* 0x0000000a0c007986 */ /* 0x000fe8000c101906 */
[----:B------:R-:W-:Y:S04]  /*3330*/  STG.E desc[UR6][R12.64+0x4], R27 ;  /* 0x0000041b0c007986 */ /* 0x000fe8000c101906 */
[----:B------:R-:W-:Y:S01]  /*3340*/  STG.E desc[UR6][R12.64+0xc], R19 ;  /* 0x00000c130c007986 */ /* 0x000fe2000c101906 */
[----:B------:R-:W-:Y:S01]  /*3350*/  FADD R9, -R9, R29 ;  /* 0x0000001d09097221 */ /* 0x000fe20000000100 */
[----:B--2---:R-:W-:Y:S01]  /*3360*/  FADD R7, -R7, R20 ;  /* 0x0000001407077221 */ /* 0x004fe20000000100 */
[----:B---3--:R-:W-:Y:S01]  /*3370*/  FADD R21, -R6, R21 ;  /* 0x0000001506157221 */ /* 0x008fe20000000100 */
[----:B----4-:R-:W-:-:S03]  /*3380*/  FADD R23, -R8, R23 ;  /* 0x0000001708177221 */ /* 0x010fc60000000100 */
[-C--:B------:R-:W-:Y:S01]  /*3390*/  FFMA R21, R21, R5.reuse, R28 ;  /* 0x0000000515157223 */ /* 0x080fe2000000001c */
[-C--:B------:R-:W-:Y:S01]  /*33a0*/  FFMA R23, R23, R5.reuse, R24 ;  /* 0x0000000517177223 */ /* 0x080fe20000000018 */
[-C--:B-----5:R-:W-:Y:S01]  /*33b0*/  FFMA R7, R7, R5.reuse, R26 ;  /* 0x0000000507077223 */ /* 0x0a0fe2000000001a */
[----:B------:R-:W-:Y:S01]  /*33c0*/  FFMA R9, R9, R5, R22 ;  /* 0x0000000509097223 */ /* 0x000fe20000000016 */
[----:B------:R-:W-:Y:S01]  /*33d0*/  FADD R2, R11, -R2 ;  /* 0x800000020b027221 */ /* 0x000fe20000000000 */
[----:B0-----:R-:W-:Y:S01]  /*33e0*/  FADD R16, R3, -R16 ;  /* 0x8000001003107221 */ /* 0x001fe20000000000 */
        /* <DEDUP_REMOVED lines=11> */
.L_x_333:
        /* <DEDUP_REMOVED lines=14> */
.L_x_375:


//--------------------- .text._Z11kernel_gridILj2ELj2EEvPKfS1_PKiPffjjjjbS4_j --------------------------
	.section	.text._Z11kernel_gridILj2ELj2EEvPKfS1_PKiPffjjjjbS4_j,"ax",@progbits
	.align	128
        .global         _Z11kernel_gridILj2ELj2EEvPKfS1_PKiPffjjjjbS4_j
        .type           _Z11kernel_gridILj2ELj2EEvPKfS1_PKiPffjjjjbS4_j,@function
        .size           _Z11kernel_gridILj2ELj2EEvPKfS1_PKiPffjjjjbS4_j,(.L_x_376 - _Z11kernel_gridILj2ELj2EEvPKfS1_PKiPffjjjjbS4_j)
        .other          _Z11kernel_gridILj2ELj2EEvPKfS1_PKiPffjjjjbS4_j,@"STO_CUDA_ENTRY STV_DEFAULT"
_Z11kernel_gridILj2ELj2EEvPKfS1_PKiPffjjjjbS4_j:
.text._Z11kernel_gridILj2ELj2EEvPKfS1_PKiPffjjjjbS4_j:
        /* <DEDUP_REMOVED lines=20> */
[----:B------:R-:W3:Y:S03]  /*0140*/  S2R R17, SR_CTAID.Z ;  /* 0x0000000000117919 */ /* 0x000ee60000002700 */
[----:B------:R-:W-:-:S02]  /*0150*/  FSEL R13, R13, |R4|, !P0 ;  /* 0x400000040d0d7208 */ /* 0x000fc40004000000 */
[----:B0-----:R-:W-:Y:S02]  /*0160*/  FSEL R2, RZ, -24, P0 ;  /* 0xc1c00000ff027808 */ /* 0x001fe40000000000 */
[----:B------:R-:W-:-:S04]  /*0170*/  IADD3 R8, PT, PT, R13, -0x3f3504f3, RZ ;  /* 0xc0cafb0d0d087810 */ /* 0x000fc80007ffe0ff */
[----:B------:R-:W-:-:S04]  /*0180*/  LOP3.LUT R8, R8, 0xff800000, RZ, 0xc0, !PT ;  /* 0xff80000008087812 */ /* 0x000fc800078ec0ff */
[-C--:B------:R-:W-:Y:S02]  /*0190*/  IADD3 R13, PT, PT, R13, -R8.reuse, RZ ;  /* 0x800000080d0d7210 */ /* 0x080fe40007ffe0ff */
[----:B-1----:R-:W-:-:S03]  /*01a0*/  I2FP.F32.S32 R11, R8 ;  /* 0x00000008000b7245 */ /* 0x002fc60000201400 */
[C---:B------:R-:W-:Y:S01]  /*01b0*/  FADD R15, R13.reuse, 1 ;  /* 0x3f8000000d0f7421 */ /* 0x040fe20000000000 */
[----:B------:R-:W-:Y:S01]  /*01c0*/  FADD R14, R13, -1 ;  /* 0xbf8000000d0e7421 */ /* 0x000fe20000000000 */
[----:B------:R-:W-:Y:S02]  /*01d0*/  HFMA2 R13, -RZ, RZ, 0.771484375, 0.21533203125 ;  /* 0x3a2c32e4ff0d7431 */ /* 0x000fe400000001ff */
[----:B------:R-:W-:Y:S01]  /*01e0*/  FFMA R8, R11, 1.1920928955078125e-07, R2 ;  /* 0x340000000b087823 */ /* 0x000fe20000000002 */
[----:B------:R-:W-:Y:S01]  /*01f0*/  FADD R10, R14, R14 ;  /* 0x0000000e0e0a7221 */ /* 0x000fe20000000000 */
[----:B------:R-:W0:Y:S01]  /*0200*/  MUFU.RCP R15, R15 ;  /* 0x0000000f000f7308 */ /* 0x000e220000001000 */
[----:B---3--:R-:W-:-:S04]  /*0210*/  IMAD R6, R17, UR5, R6 ;  /* 0x0000000511067c24 */ /* 0x008fc8000f8e0206 */
[----:B------:R-:W-:Y:S02]  /*0220*/  IMAD R0, R6, R0, R5 ;  /* 0x0000000006007224 */ /* 0x000fe400078e0205 */
        /* <DEDUP_REMOVED lines=11> */
[----:B------:R-:W-:Y:S01]  /*02e0*/  FFMA R13, R10, R13, 0.12022458761930465698 ;  /* 0x3df6384f0a0d7423 */ /* 0x000fe2000000000d */
[----:B------:R-:W-:-:S02]  /*02f0*/  MOV R15, 0x391fcb8e ;  /* 0x391fcb8e000f7802 */ /* 0x000fc40000000f00 */
        /* <DEDUP_REMOVED lines=18> */
[----:B------:R-:W-:-:S03]  /*0420*/  FSETP.GT.AND P0, PT, R13, RZ, PT ;  /* 0x000000ff0d00720b */ /* 0x000fc60003f04000 */
        /* <DEDUP_REMOVED lines=8> */
[----:B------:R-:W-:-:S02]  /*04b0*/  HFMA2 R13, -RZ, RZ, 1.875, 0 ;  /* 0x3f800000ff0d7431 */ /* 0x000fc400000001ff */
        /* <DEDUP_REMOVED lines=9> */
[----:B------:R-:W-:Y:S01]  /*0550*/  @P1 FSEL R14, RZ, +INF , !P2 ;  /* 0x7f800000ff0e1808 */ /* 0x000fe20005000000 */
[----:B-1----:R-:W-:Y:S01]  /*0560*/  FADD R10, R10, R10 ;  /* 0x0000000a0a0a7221 */ /* 0x002fe20000000000 */
[----:B--2---:R-:W-:Y:S01]  /*0570*/  IMAD R9, R9, R17, R12 ;  /* 0x0000001109097224 */ /* 0x004fe200078e020c */
[----:B----4-:R-:W-:-:S04]  /*0580*/  IADD3 R12, PT, PT, -R12, R7, RZ ;  /* 0x000000070c0c7210 */ /* 0x010fc80007ffe1ff */
[----:B------:R-:W-:Y:S02]  /*0590*/  SHF.L.U32 R9, R9, 0x1, RZ ;  /* 0x0000000109097819 */ /* 0x000fe400000006ff */
[----:B------:R-:W-:-:S03]  /*05a0*/  SHF.L.U32 R7, R0, 0x1, RZ ;  /* 0x0000000100077819 */ /* 0x000fc600000006ff */
        /* <DEDUP_REMOVED lines=21> */
.L_x_334:
        /* <DEDUP_REMOVED lines=28> */
[----:B------:R-:W-:Y:S02]  /*08c0*/  IADD3 R25, PT, PT, RZ, -R12, RZ ;  /* 0x8000000cff197210 */ /* 0x000fe40007ffe0ff */
[----:B------:R-:W-:-:S09]  /*08d0*/  MOV R11, RZ ;  /* 0x000000ff000b7202 */ /* 0x000fd20000000f00 */
[----:B------:R-:W-:Y:S01]  /*08e0*/  @P2 ISETP.GT.U32.AND P1, PT, R19, R12, PT ;  /* 0x0000000c1300220c */ /* 0x000fe20003f24070 */
[----:B0-----:R-:W0:Y:S01]  /*08f0*/  MUFU.RCP R6, R6 ;  /* 0x0000000600067308 */ /* 0x001e220000001000 */
[----:B------:R-:W-:Y:S02]  /*0900*/  @P2 IMAD R23, R15, R19, R14 ;  /* 0x000000130f172224 */ /* 0x000fe400078e020e */
[----:B------:R-:W-:-:S03]  /*0910*/  @P2 SEL R8, R19, 0x1, !P1 ;  /* 0x0000000113082807 */ /* 0x000fc60004800000 */
[----:B------:R-:W-:Y:S02]  /*0920*/  @P2 SEL R11, R14, R23, P1 ;  /* 0x000000170e0b2207 */ /* 0x000fe40000800000 */
[----:B------:R-:W-:-:S05]  /*0930*/  @P2 IMAD R9, R19, R8, RZ ;  /* 0x0000000813092224 */ /* 0x000fca00078e02ff */
[-C--:B------:R-:W-:Y:S01]  /*0940*/  ISETP.GT.U32.AND P0, PT, R9, R12.reuse, PT ;  /* 0x0000000c0900720c */ /* 0x080fe20003f04070 */
[----:B------:R-:W-:Y:S01]  /*0950*/  IMAD R9, R15, 0x127409f, RZ ;  /* 0x0127409f0f097824 */ /* 0x000fe200078e02ff */
[----:B0-----:R-:W-:Y:S02]  /*0960*/  IADD3 R4, PT, PT, R6, 0xffffffe, RZ ;  /* 0x0ffffffe06047810 */ /* 0x001fe40007ffe0ff */
[----:B------:R-:W-:Y:S02]  /*0970*/  LOP3.LUT R6, RZ, R12, RZ, 0x33, !PT ;  /* 0x0000000cff067212 */ /* 0x000fe400078e33ff */
[----:B------:R0:W1:Y:S07]  /*0980*/  F2I.FTZ.U32.TRUNC.NTZ R5, R4 ;  /* 0x0000000400057305 */ /* 0x00006e000021f000 */
[----:B------:R-:W-:Y:S01]  /*0990*/  @P0 LOP3.LUT R11, R9, R14, RZ, 0x3c, !PT ;  /* 0x0000000e090b0212 */ /* 0x000fe200078e3cff */
[----:B0-----:R-:W-:-:S02]  /*09a0*/  HFMA2 R4, -RZ, RZ, 0, 0 ;  /* 0x00000000ff047431 */ /* 0x001fc400000001ff */
[----:B-1----:R-:W-:-:S04]  /*09b0*/  IMAD R25, R25, R5, RZ ;  /* 0x0000000519197224 */ /* 0x002fc800078e02ff */
[----:B------:R-:W-:-:S06]  /*09c0*/  IMAD.HI.U32 R8, R5, R25, R4 ;  /* 0x0000001905087227 */ /* 0x000fcc00078e0004 */
[----:B------:R-:W-:-:S05]  /*09d0*/  IMAD.HI.U32 R4, R8, R11, RZ ;  /* 0x0000000b08047227 */ /* 0x000fca00078e00ff */
[----:B------:R-:W-:-:S05]  /*09e0*/  IADD3 R4, PT, PT, -R4, RZ, RZ ;  /* 0x000000ff04047210 */ /* 0x000fca0007ffe1ff */
[----:B------:R-:W-:Y:S02]  /*09f0*/  IMAD R11, R12, R4, R11 ;  /* 0x000000040c0b7224 */ /* 0x000fe400078e020b */
[----:B------:R-:W0:Y:S03]  /*0a00*/  LDC.64 R4, c[0x0][0x398] ;  /* 0x0000e600ff047b82 */ /* 0x000e260000000a00 */
[----:B------:R-:W-:-:S13]  /*0a10*/  ISETP.GE.U32.AND P0, PT, R11, R12, PT ;  /* 0x0000000c0b00720c */ /* 0x000fda0003f06070 */
[----:B------:R-:W-:Y:S01]  /*0a20*/  @P0 IMAD.IADD R11, R11, 0x1, -R12 ;  /* 0x000000010b0b0824 */ /* 0x000fe200078e0a0c */
[----:B------:R-:W-:-:S04]  /*0a30*/  ISETP.NE.U32.AND P0, PT, R12, RZ, PT ;  /* 0x000000ff0c00720c */ /* 0x000fc80003f05070 */
[----:B------:R-:W-:Y:S01]  /*0a40*/  ISETP.GE.U32.AND P1, PT, R11, R12, PT ;  /* 0x0000000c0b00720c */ /* 0x000fe20003f26070 */
[----:B0-----:R-:W-:-:S05]  /*0a50*/  IMAD.WIDE.U32 R4, R7, 0x4, R4 ;  /* 0x0000000407047825 */ /* 0x001fca00078e0004 */
[----:B------:R-:W2:Y:S07]  /*0a60*/  LDG.E R25, desc[UR6][R4.64] ;  /* 0x0000000604197981 */ /* 0x000eae000c1e1900 */
[----:B------:R-:W-:-:S04]  /*0a70*/  @P1 IADD3 R11, PT, PT, -R12, R11, RZ ;  /* 0x0000000b0c0b1210 */ /* 0x000fc80007ffe1ff */
[----:B------:R-:W-:-:S04]  /*0a80*/  SEL R6, R6, R11, !P0 ;  /* 0x0000000b06067207 */ /* 0x000fc80004000000 */
[----:B------:R-:W-:-:S05]  /*0a90*/  SHF.L.U32 R11, R6, 0x1, RZ ;  /* 0x00000001060b7819 */ /* 0x000fca00000006ff */
[----:B------:R-:W-:-:S05]  /*0aa0*/  IMAD.WIDE.U32 R6, R11, 0x4, R2 ;  /* 0x000000040b067825 */ /* 0x000fca00078e0002 */
[----:B------:R-:W2:Y:S01]  /*0ab0*/  LDG.E.CONSTANT R24, desc[UR6][R6.64] ;  /* 0x0000000606187981 */ /* 0x000ea2000c1e9900 */
[----:B------:R-:W-:Y:S01]  /*0ac0*/  ISETP.NE.AND P1, PT, R12, RZ, PT ;  /* 0x000000ff0c00720c */ /* 0x000fe20003f25270 */
[----:B------:R-:W-:Y:S01]  /*0ad0*/  HFMA2 R23, -RZ, RZ, 0, 5.9604644775390625e-08 ;  /* 0x00000001ff177431 */ /* 0x000fe200000001ff */
[----:B------:R-:W-:Y:S02]  /*0ae0*/  MOV R11, 0x1 ;  /* 0x00000001000b7802 */ /* 0x000fe40000000f00 */
[----:B------:R-:W-:Y:S02]  /*0af0*/  MOV R29, 0x1 ;  /* 0x00000001001d7802 */ /* 0x000fe40000000f00 */
[-C--:B------:R-:W-:Y:S01]  /*0b00*/  LOP3.LUT R22, RZ, R12.reuse, RZ, 0x33, !PT ;  /* 0x0000000cff167212 */ /* 0x080fe200078e33ff */
[----:B------:R0:W3:Y:S06]  /*0b10*/  LDG.E.CONSTANT R6, desc[UR6][R6.64+0x4] ;  /* 0x0000040606067981 */ /* 0x0000ec000c1e9900 */
[----:B------:R-:W-:-:S02]  /*0b20*/  @P1 ISETP.GT.U32.AND P5, PT, R19, R12, PT ;  /* 0x0000000c1300120c */ /* 0x000fc40003fa4070 */
[C---:B------:R-:W-:Y:S02]  /*0b30*/  @P1 ISETP.GT.U32.AND P2, PT, R19.reuse, R12, PT ;  /* 0x0000000c1300120c */ /* 0x040fe40003f44070 */
[C---:B------:R-:W-:Y:S02]  /*0b40*/  @P1 SEL R10, R19.reuse, 0x1, !P5 ;  /* 0x00000001130a1807 */ /* 0x040fe40006800000 */
[----:B------:R-:W-:-:S03]  /*0b50*/  @P1 SEL R20, R19, 0x1, !P2 ;  /* 0x0000000113141807 */ /* 0x000fc60005000000 */
[C---:B------:R-:W-:Y:S01]  /*0b60*/  @P1 IMAD R11, R19.reuse, R10, RZ ;  /* 0x0000000a130b1224 */ /* 0x040fe200078e02ff */
[----:B------:R-:W-:Y:S02]  /*0b70*/  IADD3 R10, PT, PT, R14, 0x1, RZ ;  /* 0x000000010e0a7810 */ /* 0x000fe40007ffe0ff */
[C---:B------:R-:W-:Y:S01]  /*0b80*/  @P1 ISETP.GT.U32.AND P3, PT, R19.reuse, R12, PT ;  /* 0x0000000c1300120c */ /* 0x040fe20003f64070 */
[----:B------:R-:W-:Y:S01]  /*0b90*/  @P1 IMAD R23, R19, R20, RZ ;  /* 0x0000001413171224 */ /* 0x000fe200078e02ff */
[----:B------:R-:W-:Y:S01]  /*0ba0*/  ISETP.GT.U32.AND P4, PT, R11, R12, PT ;  /* 0x0000000c0b00720c */ /* 0x000fe20003f84070 */
[----:B------:R-:W-:Y:S01]  /*0bb0*/  HFMA2 R11, -RZ, RZ, 0, 0 ;  /* 0x00000000ff0b7431 */ /* 0x000fe200000001ff */
[----:B------:R-:W-:Y:S01]  /*0bc0*/  @P1 SEL R20, R19, 0x1, !P3 ;  /* 0x0000000113141807 */ /* 0x000fe20005800000 */
[----:B------:R-:W-:-:S04]  /*0bd0*/  @P1 IMAD R27, R15, R19, R10 ;  /* 0x000000130f1b1224 */ /* 0x000fc800078e020a */
[----:B------:R-:W-:Y:S01]  /*0be0*/  @P1 IMAD R29, R19, R20, RZ ;  /* 0x00000014131d1224 */ /* 0x000fe200078e02ff */
[----:B------:R-:W-:Y:S02]  /*0bf0*/  @P1 SEL R11, R10, R27, P5 ;  /* 0x0000001b0a0b1207 */ /* 0x000fe40002800000 */
[----:B------:R-:W-:Y:S02]  /*0c00*/  IADD3 R27, PT, PT, R15, 0x1, RZ ;  /* 0x000000010f1b7810 */ /* 0x000fe40007ffe0ff */
[-C--:B------:R-:W-:Y:S02]  /*0c10*/  ISETP.GT.U32.AND P5, PT, R23, R12.reuse, PT ;  /* 0x0000000c1700720c */ /* 0x080fe40003fa4070 */
[----:B------:R-:W-:Y:S01]  /*0c20*/  ISETP.GT.U32.AND P6, PT, R29, R12, PT ;  /* 0x0000000c1d00720c */ /* 0x000fe20003fc4070 */
[----:B------:R-:W-:Y:S01]  /*0c30*/  @P1 IMAD R23, R19, R27, R10 ;  /* 0x0000001b13171224 */ /* 0x000fe200078e020a */
[----:B------:R-:W-:Y:S01]  /*0c40*/  @P4 LOP3.LUT R11, R9, R10, RZ, 0x3c, !PT ;  /* 0x0000000a090b4212 */ /* 0x000fe200078e3cff */
[----:B------:R-:W-:Y:S01]  /*0c50*/  IMAD R29, R15, 0x127409f, RZ ;  /* 0x0127409f0f1d7824 */ /* 0x000fe200078e02ff */
[----:B------:R-:W-:-:S02]  /*0c60*/  MOV R9, RZ ;  /* 0x000000ff00097202 */ /* 0x000fc40000000f00 */
[----:B------:R-:W-:Y:S01]  /*0c70*/  @P1 SEL R9, R10, R23, P3 ;  /* 0x000000170a091207 */ /* 0x000fe20001800000 */
[----:B------:R-:W-:Y:S02]  /*0c80*/  HFMA2 R23, -RZ, RZ, 0, 0 ;  /* 0x00000000ff177431 */ /* 0x000fe400000001ff */
[----:B------:R-:W-:Y:S01]  /*0c90*/  @P1 IMAD R27, R19, R27, R14 ;  /* 0x0000001b131b1224 */ /* 0x000fe200078e020e */
[----:B------:R-:W-:-:S04]  /*0ca0*/  IADD3 R29, PT, PT, R29, 0x127409f, RZ ;  /* 0x0127409f1d1d7810 */ /* 0x000fc80007ffe0ff */
[----:B------:R-:W-:Y:S02]  /*0cb0*/  @P1 SEL R23, R14, R27, P2 ;  /* 0x0000001b0e171207 */ /* 0x000fe40001000000 */
[C---:B------:R-:W-:Y:S02]  /*0cc0*/  @P6 LOP3.LUT R9, R29.reuse, R10, RZ, 0x3c, !PT ;  /* 0x0000000a1d096212 */ /* 0x040fe400078e3cff */
[----:B------:R-:W-:Y:S01]  /*0cd0*/  @P5 LOP3.LUT R23, R29, R14, RZ, 0x3c, !PT ;  /* 0x0000000e1d175212 */ /* 0x000fe200078e3cff */
[C---:B------:R-:W-:Y:S01]  /*0ce0*/  IMAD.HI.U32 R10, R8.reuse, R11, RZ ;  /* 0x0000000b080a7227 */ /* 0x040fe200078e00ff */
[----:B------:R-:W3:Y:S03]  /*0cf0*/  LDG.E R29, desc[UR6][R4.64+0x4] ;  /* 0x00000406041d7981 */ /* 0x000ee6000c1e1900 */
[----:B------:R-:W-:Y:S01]  /*0d00*/  IMAD.HI.U32 R20, R8, R9, RZ ;  /* 0x0000000908147227 */ /* 0x000fe200078e00ff */
[----:B------:R-:W-:-:S03]  /*0d10*/  IADD3 R10, PT, PT, -R10, RZ, RZ ;  /* 0x000000ff0a0a7210 */ /* 0x000fc60007ffe1ff */
[----:B------:R-:W-:Y:S01]  /*0d20*/  IMAD.HI.U32 R8, R8, R23, RZ ;  /* 0x0000001708087227 */ /* 0x000fe200078e00ff */
[----:B------:R-:W-:-:S04]  /*0d30*/  IADD3 R20, PT, PT, -R20, RZ, RZ ;  /* 0x000000ff14147210 */ /* 0x000fc80007ffe1ff */
[----:B------:R-:W-:Y:S01]  /*0d40*/  IADD3 R8, PT, PT, -R8, RZ, RZ ;  /* 0x000000ff08087210 */ /* 0x000fe20007ffe1ff */
[C---:B------:R-:W-:Y:S02]  /*0d50*/  IMAD R11, R12.reuse, R10, R11 ;  /* 0x0000000a0c0b7224 */ /* 0x040fe400078e020b */
[C---:B------:R-:W-:Y:S02]  /*0d60*/  IMAD R9, R12.reuse, R20, R9 ;  /* 0x000000140c097224 */ /* 0x040fe400078e0209 */
[----:B------:R-:W-:Y:S01]  /*0d70*/  IMAD R23, R12, R8, R23 ;  /* 0x000000080c177224 */ /* 0x000fe200078e0217 */
[-C--:B------:R-:W-:Y:S02]  /*0d80*/  ISETP.GE.U32.AND P1, PT, R11, R12.reuse, PT ;  /* 0x0000000c0b00720c */ /* 0x080fe40003f26070 */
[-C--:B------:R-:W-:Y:S02]  /*0d90*/  ISETP.GE.U32.AND P3, PT, R9, R12.reuse, PT ;  /* 0x0000000c0900720c */ /* 0x080fe40003f66070 */
[----:B------:R-:W-:-:S09]  /*0da0*/  ISETP.GE.U32.AND P2, PT, R23, R12, PT ;  /* 0x0000000c1700720c */ /* 0x000fd20003f46070 */
[C---:B------:R-:W-:Y:S02]  /*0db0*/  @P1 IADD3 R11, PT, PT, -R12.reuse, R11, RZ ;  /* 0x0000000b0c0b1210 */ /* 0x040fe40007ffe1ff */
[----:B------:R-:W-:Y:S02]  /*0dc0*/  @P3 IADD3 R9, PT, PT, -R12, R9, RZ ;  /* 0x000000090c093210 */ /* 0x000fe40007ffe1ff */
[----:B------:R-:W-:Y:S01]  /*0dd0*/  @P2 IMAD.IADD R23, R23, 0x1, -R12 ;  /* 0x0000000117172824 */ /* 0x000fe200078e0a0c */
[-C--:B------:R-:W-:Y:S02]  /*0de0*/  ISETP.GE.U32.AND P1, PT, R11, R12.reuse, PT ;  /* 0x0000000c0b00720c */ /* 0x080fe40003f26070 */
[-C--:B------:R-:W-:Y:S02]  /*0df0*/  ISETP.GE.U32.AND P3, PT, R9, R12.reuse, PT ;  /* 0x0000000c0900720c */ /* 0x080fe40003f66070 */
[----:B------:R-:W-:-:S09]  /*0e00*/  ISETP.GE.U32.AND P2, PT, R23, R12, PT ;  /* 0x0000000c1700720c */ /* 0x000fd20003f46070 */
[C---:B------:R-:W-:Y:S02]  /*0e10*/  @P1 IADD3 R11, PT, PT, -R12.reuse, R11, RZ ;  /* 0x0000000b0c0b1210 */ /* 0x040fe40007ffe1ff */
[C---:B------:R-:W-:Y:S02]  /*0e20*/  @P3 IADD3 R9, PT, PT, -R12.reuse, R9, RZ ;  /* 0x000000090c093210 */ /* 0x040fe40007ffe1ff */
[----:B------:R-:W-:Y:S02]  /*0e30*/  @P2 IADD3 R23, PT, PT, -R12, R23, RZ ;  /* 0x000000170c172210 */ /* 0x000fe40007ffe1ff */
[C---:B------:R-:W-:Y:S02]  /*0e40*/  SEL R11, R22.reuse, R11, !P0 ;  /* 0x0000000b160b7207 */ /* 0x040fe40004000000 */
[C---:B------:R-:W-:Y:S02]  /*0e50*/  SEL R8, R22.reuse, R9, !P0 ;  /* 0x0000000916087207 */ /* 0x040fe40004000000 */
[----:B------:R-:W-:-:S02]  /*0e60*/  SEL R22, R22, R23, !P0 ;  /* 0x0000001716167207 */ /* 0x000fc40004000000 */
[----:B------:R-:W-:Y:S01]  /*0e70*/  SHF.L.U32 R9, R11, 0x1, RZ ;  /* 0x000000010b097819 */ /* 0x000fe200000006ff */
[----:B------:R-:W-:Y:S01]  /*0e80*/  FADD R20, -R18, 1 ;  /* 0x3f80000012147421 */ /* 0x000fe20000000100 */
[----:B------:R-:W-:Y:S01]  /*0e90*/  SHF.L.U32 R23, R22, 0x1, RZ ;  /* 0x0000000116177819 */ /* 0x000fe200000006ff */
[----:B------:R-:W-:Y:S01]  /*0ea0*/  FADD R22, -R21, 1 ;  /* 0x3f80000015167421 */ /* 0x000fe20000000100 */
[----:B------:R-:W-:Y:S01]  /*0eb0*/  SHF.L.U32 R11, R8, 0x1, RZ ;  /* 0x00000001080b7819 */ /* 0x000fe200000006ff */
[----:B------:R-:W-:-:S04]  /*0ec0*/  IMAD.WIDE.U32 R8, R9, 0x4, R2 ;  /* 0x0000000409087825 */ /* 0x000fc800078e0002 */
[----:B0-----:R-:W-:Y:S01]  /*0ed0*/  FMUL R7, R20, R22 ;  /* 0x0000001614077220 */ /* 0x001fe20000400000 */
[--C-:B------:R-:W-:Y:S01]  /*0ee0*/  IMAD.WIDE.U32 R22, R23, 0x4, R2.reuse ;  /* 0x0000000417167825 */ /* 0x100fe200078e0002 */
[----:B------:R-:W4:Y:S04]  /*0ef0*/  LDG.E.CONSTANT R26, desc[UR6][R8.64] ;  /* 0x00000006081a7981 */ /* 0x000f28000c1e9900 */
[----:B------:R-:W5:Y:S01]  /*0f00*/  LDG.E.CONSTANT R27, desc[UR6][R8.64+0x4] ;  /* 0x00000406081b7981 */ /* 0x000f62000c1e9900 */
[----:B------:R-:W-:-:S05]  /*0f10*/  IMAD.WIDE.U32 R10, R11, 0x4, R2 ;  /* 0x000000040b0a7825 */ /* 0x000fca00078e0002 */
[----:B------:R-:W5:Y:S04]  /*0f20*/  LDG.E.CONSTANT R28, desc[UR6][R10.64] ;  /* 0x000000060a1c7981 */ /* 0x000f68000c1e9900 */
[----:B------:R-:W5:Y:S04]  /*0f30*/  LDG.E.CONSTANT R8, desc[UR6][R22.64+0x4] ;  /* 0x0000040616087981 */ /* 0x000f68000c1e9900 */
[----:B------:R-:W5:Y:S01]  /*0f40*/  LDG.E.CONSTANT R10, desc[UR6][R10.64+0x4] ;  /* 0x000004060a0a7981 */ /* 0x000f62000c1e9900 */
[----:B--2---:R-:W-:-:S03]  /*0f50*/  FFMA R25, R7, R24, R25 ;  /* 0x0000001807197223 */ /* 0x004fc60000000019 */
[----:B------:R-:W2:Y:S01]  /*0f60*/  LDG.E.CONSTANT R24, desc[UR6][R22.64] ;  /* 0x0000000616187981 */ /* 0x000ea2000c1e9900 */
[----:B---3--:R-:W-:Y:S01]  /*0f70*/  FFMA R29, R7, R6, R29 ;  /* 0x00000006071d7223 */ /* 0x008fe2000000001d */
[----:B------:R-:W-:-:S04]  /*0f80*/  FADD R7, -R21, 1 ;  /* 0x3f80000015077421 */ /* 0x000fc80000000100 */
[C---:B------:R-:W-:Y:S01]  /*0f90*/  FMUL R6, R18.reuse, R7 ;  /* 0x0000000712067220 */ /* 0x040fe20000400000 */
[----:B------:R-:W-:Y:S01]  /*0fa0*/  FMUL R7, R21, R20 ;  /* 0x0000001415077220 */ /* 0x000fe20000400000 */
[----:B------:R-:W-:Y:S02]  /*0fb0*/  FMUL R21, R18, R21 ;  /* 0x0000001512157220 */ /* 0x000fe40000400000 */
[C---:B----4-:R-:W-:Y:S01]  /*0fc0*/  FFMA R26, R6.reuse, R26, R25 ;  /* 0x0000001a061a7223 */ /* 0x050fe20000000019 */
[----:B-----5:R-:W-:-:S04]  /*0fd0*/  FFMA R27, R6, R27, R29 ;  /* 0x0000001b061b7223 */ /* 0x020fc8000000001d */
[C---:B------:R-:W-:Y:S01]  /*0fe0*/  FFMA R27, R7.reuse, R8, R27 ;  /* 0x00000008071b7223 */ /* 0x040fe2000000001b */
[----:B--2---:R-:W-:-:S04]  /*0ff0*/  FFMA R24, R7, R24, R26 ;  /* 0x0000001807187223 */ /* 0x004fc8000000001a */
[C---:B------:R-:W-:Y:S01]  /*1000*/  FFMA R7, R21.reuse, R28, R24 ;  /* 0x0000001c15077223 */ /* 0x040fe20000000018 */
[----:B------:R-:W-:-:S04]  /*1010*/  FFMA R21, R21, R10, R27 ;  /* 0x0000000a15157223 */ /* 0x000fc8000000001b */
[----:B------:R1:W-:Y:S04]  /*1020*/  STG.E desc[UR6][R4.64], R7 ;  /* 0x0000000704007986 */ /* 0x0003e8000c101906 */
[----:B------:R1:W-:Y:S01]  /*1030*/  STG.E desc[UR6][R4.64+0x4], R21 ;  /* 0x0000041504007986 */ /* 0x0003e2000c101906 */
[----:B------:R-:W-:Y:S05]  /*1040*/  BRA `(.L_x_337) ;  /* 0x0000000400e87947 */ /* 0x000fea0003800000 */
.L_x_336:
[----:B------:R-:W0:Y:S01]  /*1050*/  LDC.64 R4, c[0x0][0x398] ;  /* 0x0000e600ff047b82 */ /* 0x000e220000000a00 */
[----:B------:R-:W2:Y:S01]  /*1060*/  LDG.E.CONSTANT R6, desc[UR6][R2.64+0x4] ;  /* 0x0000040602067981 */ /* 0x000ea2000c1e9900 */
[----:B0-----:R-:W-:-:S03]  /*1070*/  IMAD.WIDE.U32 R4, R7, 0x4, R4 ;  /* 0x0000000407047825 */ /* 0x001fc600078e0004 */
[----:B------:R-:W3:Y:S04]  /*1080*/  LDG.E.CONSTANT R7, desc[UR6][R2.64] ;  /* 0x0000000602077981 */ /* 0x000ee8000c1e9900 */
[----:B------:R-:W3:Y:S04]  /*1090*/  LDG.E R9, desc[UR6][R4.64] ;  /* 0x0000000604097981 */ /* 0x000ee8000c1e1900 */
[----:B------:R-:W2:Y:S01]  /*10a0*/  LDG.E R23, desc[UR6][R4.64+0x4] ;  /* 0x0000040604177981 */ /* 0x000ea2000c1e1900 */
[----:B------:R-:W-:Y:S01]  /*10b0*/  FADD R20, -R18, 1 ;  /* 0x3f80000012147421 */ /* 0x000fe20000000100 */
[----:B------:R-:W-:-:S04]  /*10c0*/  FADD R11, -R21, 1 ;  /* 0x3f800000150b7421 */ /* 0x000fc80000000100 */
[-C--:B------:R-:W-:Y:S01]  /*10d0*/  FMUL R8, R20, R11.reuse ;  /* 0x0000000b14087220 */ /* 0x080fe20000400000 */
[----:B------:R-:W-:-:S03]  /*10e0*/  FMUL R11, R18, R11 ;  /* 0x0000000b120b7220 */ /* 0x000fc60000400000 */
[C---:B---3--:R-:W-:Y:S01]  /*10f0*/  FFMA R10, R8.reuse, R7, R9 ;  /* 0x00000007080a7223 */ /* 0x048fe20000000009 */
[----:B--2---:R-:W-:Y:S01]  /*1100*/  FFMA R9, R8, R6, R23 ;  /* 0x0000000608097223 */ /* 0x004fe20000000017 */
[----:B------:R-:W-:Y:S02]  /*1110*/  FMUL R23, R21, R20 ;  /* 0x0000001415177220 */ /* 0x000fe40000400000 */
[CC--:B------:R-:W-:Y:S01]  /*1120*/  FFMA R10, R7.reuse, R11.reuse, R10 ;  /* 0x0000000b070a7223 */ /* 0x0c0fe2000000000a */
[----:B------:R-:W-:Y:S01]  /*1130*/  FFMA R9, R6, R11, R9 ;  /* 0x0000000b06097223 */ /* 0x000fe20000000009 */
[----:B------:R-:W-:Y:S02]  /*1140*/  FMUL R21, R18, R21 ;  /* 0x0000001512157220 */ /* 0x000fe40000400000 */
[-C--:B------:R-:W-:Y:S01]  /*1150*/  FFMA R10, R7, R23.reuse, R10 ;  /* 0x00000017070a7223 */ /* 0x080fe2000000000a */
[----:B------:R-:W-:-:S03]  /*1160*/  FFMA R9, R6, R23, R9 ;  /* 0x0000001706097223 */ /* 0x000fc60000000009 */
[C---:B------:R-:W-:Y:S01]  /*1170*/  FFMA R7, R21.reuse, R7, R10 ;  /* 0x0000000715077223 */ /* 0x040fe2000000000a */
[----:B------:R-:W-:-:S04]  /*1180*/  FFMA R9, R21, R6, R9 ;  /* 0x0000000615097223 */ /* 0x000fc80000000009 */
[----:B------:R2:W-:Y:S04]  /*1190*/  STG.E desc[UR6][R4.64], R7 ;  /* 0x0000000704007986 */ /* 0x0005e8000c101906 */
[----:B------:R2:W-:Y:S01]  /*11a0*/  STG.E desc[UR6][R4.64+0x4], R9 ;  /* 0x0000040904007986 */ /* 0x0005e2000c101906 */
[----:B------:R-:W-:Y:S05]  /*11b0*/  BRA `(.L_x_337) ;  /* 0x00000004008c7947 */ /* 0x000fea0003800000 */
.L_x_335:
        /* <DEDUP_REMOVED lines=33> */
[----:B------:R-:W-:-:S04]  /*13d0*/  @P0 IADD3 R23, PT, PT, -R8, R23, RZ ;  /* 0x0000001708170210 */ /* 0x000fc80007ffe1ff */
[C---:B------:R-:W-:Y:S02]  /*13e0*/  @P1 IADD3 R27, PT, PT, -R8.reuse, R27, RZ ;  /* 0x0000001b081b1210 */ /* 0x040fe40007ffe1ff */
[-C--:B------:R-:W-:Y:S02]  /*13f0*/  ISETP.GE.U32.AND P0, PT, R23, R8.reuse, PT ;  /* 0x000000081700720c */ /* 0x080fe40003f06070 */
[----:B------:R-:W-:Y:S01]  /*1400*/  ISETP.GE.U32.AND P2, PT, R27, R8, PT ;  /* 0x000000081b00720c */ /* 0x000fe20003f46070 */
[----:B0-----:R-:W-:Y:S01]  /*1410*/  IMAD.WIDE.U32 R4, R7, 0x4, R4 ;  /* 0x0000000407047825 */ /* 0x001fe200078e0004 */
[----:B------:R-:W-:-:S04]  /*1420*/  ISETP.NE.U32.AND P1, PT, R8, RZ, PT ;  /* 0x000000ff0800720c */ /* 0x000fc80003f25070 */
[----:B------:R-:W2:Y:S04]  /*1430*/  LDG.E R10, desc[UR6][R4.64] ;  /* 0x00000006040a7981 */ /* 0x000ea8000c1e1900 */
[----:B------:R-:W3:Y:S01]  /*1440*/  LDG.E R22, desc[UR6][R4.64+0x4] ;  /* 0x0000040604167981 */ /* 0x000ee2000c1e1900 */
[C---:B------:R-:W-:Y:S02]  /*1450*/  @P0 IADD3 R23, PT, PT, -R8.reuse, R23, RZ ;  /* 0x0000001708170210 */ /* 0x040fe40007ffe1ff */
[----:B------:R-:W-:Y:S02]  /*1460*/  @P2 IADD3 R27, PT, PT, -R8, R27, RZ ;  /* 0x0000001b081b2210 */ /* 0x000fe40007ffe1ff */
[C---:B------:R-:W-:Y:S02]  /*1470*/  SEL R23, R20.reuse, R23, !P1 ;  /* 0x0000001714177207 */ /* 0x040fe40004800000 */
[----:B------:R-:W-:-:S05]  /*1480*/  SEL R27, R20, R27, !P1 ;  /* 0x0000001b141b7207 */ /* 0x000fca0004800000 */
[----:B------:R-:W-:-:S05]  /*1490*/  IMAD R6, R8, R27, R23 ;  /* 0x0000001b08067224 */ /* 0x000fca00078e0217 */
[----:B------:R-:W-:-:S05]  /*14a0*/  SHF.L.U32 R11, R6, 0x1, RZ ;  /* 0x00000001060b7819 */ /* 0x000fca00000006ff */
[----:B------:R-:W-:-:S05]  /*14b0*/  IMAD.WIDE.U32 R6, R11, 0x4, R2 ;  /* 0x000000040b067825 */ /* 0x000fca00078e0002 */
[----:B------:R-:W2:Y:S04]  /*14c0*/  LDG.E.CONSTANT R11, desc[UR6][R6.64] ;  /* 0x00000006060b7981 */ /* 0x000ea8000c1e9900 */
[----:B------:R0:W3:Y:S01]  /*14d0*/  LDG.E.CONSTANT R25, desc[UR6][R6.64+0x4] ;  /* 0x0000040606197981 */ /* 0x0000e2000c1e9900 */
[----:B------:R-:W-:-:S04]  /*14e0*/  VIADD R26, R15, 0x1 ;  /* 0x000000010f1a7836 */ /* 0x000fc80000000000 */
[----:B------:R-:W-:-:S05]  /*14f0*/  IMAD.HI.U32 R24, R9, R26, RZ ;  /* 0x0000001a09187227 */ /* 0x000fca00078e00ff */
[----:B------:R-:W-:Y:S02]  /*1500*/  IADD3 R29, PT, PT, -R24, RZ, RZ ;  /* 0x000000ff181d7210 */ /* 0x000fe40007ffe1ff */
[----:B------:R-:W-:-:S05]  /*1510*/  IADD3 R24, PT, PT, R14, 0x1, RZ ;  /* 0x000000010e187810 */ /* 0x000fca0007ffe0ff */
[----:B------:R-:W-:-:S05]  /*1520*/  IMAD.HI.U32 R9, R9, R24, RZ ;  /* 0x0000001809097227 */ /* 0x000fca00078e00ff */
        /* <DEDUP_REMOVED lines=13> */
[C---:B------:R-:W-:Y:S02]  /*1600*/  IMAD R23, R8.reuse, R29, R23 ;  /* 0x0000001d08177224 */ /* 0x040fe400078e0217 */
[--C-:B------:R-:W-:Y:S02]  /*1610*/  IMAD R27, R8, R27, R9.reuse ;  /* 0x0000001b081b7224 */ /* 0x100fe400078e0209 */
[----:B------:R-:W-:Y:S01]  /*1620*/  FADD R20, -R18, 1 ;  /* 0x3f80000012147421 */ /* 0x000fe20000000100 */
[----:B------:R-:W-:Y:S01]  /*1630*/  IMAD R29, R8, R29, R9 ;  /* 0x0000001d081d7224 */ /* 0x000fe200078e0209 */
[----:B0-----:R-:W-:Y:S01]  /*1640*/  SHF.L.U32 R7, R23, 0x1, RZ ;  /* 0x0000000117077819 */ /* 0x001fe200000006ff */
[----:B------:R-:W-:Y:S01]  /*1650*/  FADD R23, -R21, 1 ;  /* 0x3f80000015177421 */ /* 0x000fe20000000100 */
[----:B------:R-:W-:-:S03]  /*1660*/  SHF.L.U32 R9, R27, 0x1, RZ ;  /* 0x000000011b097819 */ /* 0x000fc600000006ff */
[----:B------:R-:W-:Y:S02]  /*1670*/  FMUL R27, R20, R23 ;  /* 0x00000017141b7220 */ /* 0x000fe40000400000 */
[----:B------:R-:W-:-:S04]  /*1680*/  IMAD.WIDE.U32 R8, R9, 0x4, R2 ;  /* 0x0000000409087825 */ /* 0x000fc800078e0002 */
[----:B------:R-:W-:-:S05]  /*1690*/  IMAD.WIDE.U32 R6, R7, 0x4, R2 ;  /* 0x0000000407067825 */ /* 0x000fca00078e0002 */
[----:B------:R-:W4:Y:S04]  /*16a0*/  LDG.E.CONSTANT R24, desc[UR6][R6.64] ;  /* 0x0000000606187981 */ /* 0x000f28000c1e9900 */
[----:B------:R0:W5:Y:S01]  /*16b0*/  LDG.E.CONSTANT R26, desc[UR6][R6.64+0x4] ;  /* 0x00000406061a7981 */ /* 0x000162000c1e9900 */
[-C--:B--2---:R-:W-:Y:S01]  /*16c0*/  FFMA R28, R11, R27.reuse, R10 ;  /* 0x0000001b0b1c7223 */ /* 0x084fe2000000000a */
[----:B------:R-:W-:Y:S02]  /*16d0*/  SHF.L.U32 R11, R29, 0x1, RZ ;  /* 0x000000011d0b7819 */ /* 0x000fe400000006ff */
[----:B------:R-:W2:Y:S03]  /*16e0*/  LDG.E.CONSTANT R29, desc[UR6][R8.64] ;  /* 0x00000006081d7981 */ /* 0x000ea6000c1e9900 */
[----:B------:R-:W-:Y:S01]  /*16f0*/  IMAD.WIDE.U32 R10, R11, 0x4, R2 ;  /* 0x000000040b0a7825 */ /* 0x000fe200078e0002 */
[----:B------:R-:W5:Y:S03]  /*1700*/  LDG.E.CONSTANT R8, desc[UR6][R8.64+0x4] ;  /* 0x0000040608087981 */ /* 0x000f66000c1e9900 */
[----:B---3--:R-:W-:-:S02]  /*1710*/  FFMA R27, R25, R27, R22 ;  /* 0x0000001b191b7223 */ /* 0x008fc40000000016 */
[----:B------:R-:W3:Y:S04]  /*1720*/  LDG.E.CONSTANT R22, desc[UR6][R10.64] ;  /* 0x000000060a167981 */ /* 0x000ee8000c1e9900 */
[----:B------:R-:W3:Y:S01]  /*1730*/  LDG.E.CONSTANT R25, desc[UR6][R10.64+0x4] ;  /* 0x000004060a197981 */ /* 0x000ee2000c1e9900 */
[----:B------:R-:W-:Y:S01]  /*1740*/  FMUL R23, R18, R23 ;  /* 0x0000001712177220 */ /* 0x000fe20000400000 */
[----:B0-----:R-:W-:-:S03]  /*1750*/  FMUL R6, R21, R20 ;  /* 0x0000001415067220 */ /* 0x001fc60000400000 */
[----:B--2---:R-:W-:-:S04]  /*1760*/  FFMA R29, R29, R23, R28 ;  /* 0x000000171d1d7223 */ /* 0x004fc8000000001c */
[----:B----4-:R-:W-:Y:S01]  /*1770*/  FFMA R29, R24, R6, R29 ;  /* 0x00000006181d7223 */ /* 0x010fe2000000001d */
[----:B------:R-:W-:Y:S01]  /*1780*/  FMUL R24, R18, R21 ;  /* 0x0000001512187220 */ /* 0x000fe20000400000 */
[----:B-----5:R-:W-:-:S04]  /*1790*/  FFMA R27, R8, R23, R27 ;  /* 0x00000017081b7223 */ /* 0x020fc8000000001b */
[----:B------:R-:W-:Y:S01]  /*17a0*/  FFMA R26, R26, R6, R27 ;  /* 0x000000061a1a7223 */ /* 0x000fe2000000001b */
[----:B---3--:R-:W-:-:S03]  /*17b0*/  FFMA R29, R24, R22, R29 ;  /* 0x00000016181d7223 */ /* 0x008fc6000000001d */
[----:B------:R-:W-:Y:S02]  /*17c0*/  FFMA R25, R24, R25, R26 ;  /* 0x0000001918197223 */ /* 0x000fe4000000001a */
[----:B------:R0:W-:Y:S04]  /*17d0*/  STG.E desc[UR6][R4.64], R29 ;  /* 0x0000001d04007986 */ /* 0x0001e8000c101906 */
[----:B------:R0:W-:Y:S02]  /*17e0*/  STG.E desc[UR6][R4.64+0x4], R25 ;  /* 0x0000041904007986 */ /* 0x0001e4000c101906 */
.L_x_337:
[----:B------:R-:W3:Y:S02]  /*17f0*/  LDCU.U8 UR4, c[0x0][0x3b4] ;  /* 0x00007680ff0477ac */ /* 0x000ee40008000000 */
[----:B---3--:R-:W-:-:S06]  /*1800*/  UPRMT UR4, UR4, 0x8880, URZ ;  /* 0x0000888004047896 */ /* 0x008fcc00080000ff */
[----:B------:R-:W-:-:S13]  /*1810*/  ISETP.NE.AND P0, PT, RZ, UR4, PT ;  /* 0x00000004ff007c0c */ /* 0x000fda000bf05270 */
[----:B------:R-:W-:Y:S05]  /*1820*/  @!P0 EXIT ;  /* 0x000000000000894d */ /* 0x000fea0003800000 */
[----:B------:R-:W-:Y:S02]  /*1830*/  SHF.L.U32 R0, R0, 0x2, RZ ;  /* 0x0000000200007819 */ /* 0x000fe400000006ff */
[----:B------:R-:W-:Y:S01]  /*1840*/  IADD3 R6, PT, PT, R14, 0x1, RZ ;  /* 0x000000010e067810 */ /* 0x000fe20007ffe0ff */
[----:B------:R-:W-:Y:S06]  /*1850*/  BRA.U !UP0, `(.L_x_338) ;  /* 0x0000000908c87547 */ /* 0x000fec000b800000 */
[----:B------:R-:W-:-:S09]  /*1860*/  UISETP.NE.AND UP0, UPT, UR5, URZ, UPT ;  /* 0x000000ff0500728c */ /* 0x000fd2000bf05270 */
[----:B------:R-:W-:Y:S05]  /*1870*/  BRA.U UP0, `(.L_x_339) ;  /* 0x00000009005c7547 */ /* 0x000fea000b800000 */
[----:B012---:R-:W0:Y:S01]  /*1880*/  I2F.U32.RP R4, R12 ;  /* 0x0000000c00047306 */ /* 0x007e220000209000 */
[----:B------:R-:W-:Y:S01]  /*1890*/  ISETP.NE.AND P0, PT, R12, RZ, PT ;  /* 0x000000ff0c00720c */ /* 0x000fe20003f05270 */
[----:B------:R-:W-:Y:S01]  /*18a0*/  HFMA2 R9, -RZ, RZ, 0, 0 ;  /* 0x00000000ff097431 */ /* 0x000fe200000001ff */
[----:B------:R-:W-:Y:S01]  /*18b0*/  IADD3 R8, PT, PT, R15, 0x1, RZ ;  /* 0x000000010f087810 */ /* 0x000fe20007ffe0ff */
[----:B------:R-:W-:Y:S01]  /*18c0*/  HFMA2 R17, -RZ, RZ, 0, 5.9604644775390625e-08 ;  /* 0x00000001ff117431 */ /* 0x000fe200000001ff */
[----:B------:R-:W-:Y:S01]  /*18d0*/  MOV R7, RZ ;  /* 0x000000ff00077202 */ /* 0x000fe20000000f00 */
[----:B------:R-:W-:Y:S01]  /*18e0*/  HFMA2 R23, -RZ, RZ, 0, 5.9604644775390625e-08 ;  /* 0x00000001ff177431 */ /* 0x000fe200000001ff */
[----:B------:R-:W-:Y:S02]  /*18f0*/  IADD3 R25, PT, PT, RZ, -R12, RZ ;  /* 0x8000000cff197210 */ /* 0x000fe40007ffe0ff */
[----:B------:R-:W-:-:S05]  /*1900*/  MOV R21, 0x1 ;  /* 0x0000000100157802 */ /* 0x000fca0000000f00 */
[C-C-:B------:R-:W-:Y:S01]  /*1910*/  @P0 IMAD R5, R19.reuse, R8, R14.reuse ;  /* 0x0000000813050224 */ /* 0x140fe200078e020e */
[----:B0-----:R-:W0:Y:S01]  /*1920*/  MUFU.RCP R4, R4 ;  /* 0x0000000400047308 */ /* 0x001e220000001000 */
[-C--:B------:R-:W-:Y:S01]  /*1930*/  @P0 ISETP.GT.U32.AND P4, PT, R19, R12.reuse, PT ;  /* 0x0000000c1300020c */ /* 0x080fe20003f84070 */
[----:B------:R-:W-:Y:S01]  /*1940*/  @P0 IMAD R11, R15, R19, R14 ;  /* 0x000000130f0b0224 */ /* 0x000fe200078e020e */
[CC--:B------:R-:W-:Y:S02]  /*1950*/  @P0 ISETP.GT.U32.AND P3, PT, R19.reuse, R12.reuse, PT ;  /* 0x0000000c1300020c */ /* 0x0c0fe40003f64070 */
[----:B------:R-:W-:Y:S02]  /*1960*/  @P0 SEL R7, R14, R5, P4 ;  /* 0x000000050e070207 */ /* 0x000fe40002000000 */
[C---:B------:R-:W-:Y:S02]  /*1970*/  @P0 ISETP.GT.U32.AND P1, PT, R19.reuse, R12, PT ;  /* 0x0000000c1300020c */ /* 0x040fe40003f24070 */
[----:B------:R-:W-:-:S02]  /*1980*/  @P0 SEL R10, R19, 0x1, !P3 ;  /* 0x00000001130a0807 */ /* 0x000fc40005800000 */
[C---:B------:R-:W-:Y:S02]  /*1990*/  @P0 ISETP.GT.U32.AND P2, PT, R19.reuse, R12, PT ;  /* 0x0000000c1300020c */ /* 0x040fe40003f44070 */
[----:B------:R-:W-:Y:S01]  /*19a0*/  @P0 SEL R9, R14, R11, P3 ;  /* 0x0000000b0e090207 */ /* 0x000fe20001800000 */
[----:B------:R-:W-:Y:S01]  /*19b0*/  IMAD.MOV.U32 R11, RZ, RZ, 0x1 ;  /* 0x00000001ff0b7424 */ /* 0x000fe200078e00ff */
[C---:B------:R-:W-:Y:S01]  /*19c0*/  @P0 SEL R16, R19.reuse, 0x1, !P4 ;  /* 0x0000000113100807 */ /* 0x040fe20006000000 */
[C---:B------:R-:W-:Y:S01]  /*19d0*/  @P0 IMAD R11, R19.reuse, R10, RZ ;  /* 0x0000000a130b0224 */ /* 0x040fe200078e02ff */
[----:B0-----:R-:W-:Y:S02]  /*19e0*/  IADD3 R4, PT, PT, R4, 0xffffffe, RZ ;  /* 0x0ffffffe04047810 */ /* 0x001fe40007ffe0ff */
[C---:B------:R-:W-:Y:S01]  /*19f0*/  @P0 SEL R22, R19.reuse, 0x1, !P1 ;  /* 0x0000000113160807 */ /* 0x040fe20004800000 */
[C---:B------:R-:W-:Y:S01]  /*1a00*/  @P0 IMAD R17, R19.reuse, R16, RZ ;  /* 0x0000001013110224 */ /* 0x040fe200078e02ff */
[----:B------:R0:W1:Y:S01]  /*1a10*/  F2I.FTZ.U32.TRUNC.NTZ R5, R4 ;  /* 0x0000000400057305 */ /* 0x000062000021f000 */
[----:B------:R-:W-:-:S02]  /*1a20*/  @P0 SEL R24, R19, 0x1, !P2 ;  /* 0x0000000113180807 */ /* 0x000fc40005000000 */
[----:B------:R-:W-:Y:S01]  /*1a30*/  @P0 IMAD R21, R19, R22, RZ ;  /* 0x0000001613150224 */ /* 0x000fe200078e02ff */
[----:B------:R-:W-:Y:S02]  /*1a40*/  ISETP.GT.U32.AND P3, PT, R11, R12, PT ;  /* 0x0000000c0b00720c */ /* 0x000fe40003f64070 */
[----:B------:R-:W-:Y:S01]  /*1a50*/  @P0 IMAD R23, R19, R24, RZ ;  /* 0x0000001813170224 */ /* 0x000fe200078e02ff */
[-C--:B------:R-:W-:Y:S01]  /*1a60*/  ISETP.GT.U32.AND P4, PT, R17, R12.reuse, PT ;  /* 0x0000000c1100720c */ /* 0x080fe20003f84070 */
[--C-:B------:R-:W-:Y:S01]  /*1a70*/  @P0 IMAD R17, R15, R19, R6.reuse ;  /* 0x000000130f110224 */ /* 0x100fe200078e0206 */
[----:B0-----:R-:W-:Y:S02]  /*1a80*/  MOV R4, RZ ;  /* 0x000000ff00047202 */ /* 0x001fe40000000f00 */
[----:B------:R-:W-:Y:S01]  /*1a90*/  ISETP.GT.U32.AND P5, PT, R21, R12, PT ;  /* 0x0000000c1500720c */ /* 0x000fe20003fa4070 */
[----:B------:R-:W-:Y:S01]  /*1aa0*/  @P0 IMAD R21, R19, R8, R6 ;  /* 0x0000000813150224 */ /* 0x000fe200078e0206 */
[----:B------:R-:W-:Y:S01]  /*1ab0*/  ISETP.GT.U32.AND P6, PT, R23, R12, PT ;  /* 0x0000000c1700720c */ /* 0x000fe20003fc4070 */
[----:B------:R-:W-:Y:S01]  /*1ac0*/  IMAD R23, R15, 0x127409f, RZ ;  /* 0x0127409f0f177824 */ /* 0x000fe200078e02ff */
[----:B------:R-:W-:Y:S01]  /*1ad0*/  SEL R19, R14, RZ, P0 ;  /* 0x000000ff0e137207 */ /* 0x000fe20000000000 */
[----:B-1----:R-:W-:-:S03]  /*1ae0*/  IMAD R11, R25, R5, RZ ;  /* 0x00000005190b7224 */ /* 0x002fc600078e02ff */
[----:B------:R-:W-:Y:S01]  /*1af0*/  IADD3 R15, PT, PT, R23, 0x127409f, RZ ;  /* 0x0127409f170f7810 */ /* 0x000fe20007ffe0ff */
[----:B------:R-:W-:-:S04]  /*1b00*/  IMAD.HI.U32 R4, R5, R11, R4 ;  /* 0x0000000b05047227 */ /* 0x000fc800078e0004 */
[----:B------:R-:W-:Y:S01]  /*1b10*/  HFMA2 R5, -RZ, RZ, 0, 0 ;  /* 0x00000000ff057431 */ /* 0x000fe200000001ff */
[----:B------:R-:W-:Y:S02]  /*1b20*/  MOV R11, RZ ;  /* 0x000000ff000b7202 */ /* 0x000fe40000000f00 */
[----:B------:R-:W-:Y:S01]  /*1b30*/  @P4 LOP3.LUT R7, R15, R14, RZ, 0x3c, !PT ;  /* 0x0000000e0f074212 */ /* 0x000fe200078e3cff */
[----:B------:R-:W-:Y:S01]  /*1b40*/  IMAD.HI.U32 R8, R4, R19, RZ ;  /* 0x0000001304087227 */ /* 0x000fe200078e00ff */
[C---:B------:R-:W-:Y:S02]  /*1b50*/  @P0 SEL R5, R6.reuse, R17, P1 ;  /* 0x0000001106050207 */ /* 0x040fe40000800000 */
[----:B------:R-:W-:Y:S01]  /*1b60*/  @P0 SEL R11, R6, R21, P2 ;  /* 0x00000015060b0207 */ /* 0x000fe20001000000 */
[----:B------:R-:W-:Y:S01]  /*1b70*/  IMAD.HI.U32 R10, R4, R7, RZ ;  /* 0x00000007040a7227 */ /* 0x000fe200078e00ff */
[----:B------:R-:W-:Y:S02]  /*1b80*/  IADD3 R8, PT, PT, -R8, RZ, RZ ;  /* 0x000000ff08087210 */ /* 0x000fe40007ffe1ff */
[----:B------:R-:W-:-:S02]  /*1b90*/  SEL R17, R6, RZ, P0 ;  /* 0x000000ff06117207 */ /* 0x000fc40000000000 */
[----:B------:R-:W-:Y:S02]  /*1ba0*/  @P3 LOP3.LUT R9, R23, R14, RZ, 0x3c, !PT ;  /* 0x0000000e17093212 */ /* 0x000fe400078e3cff */
[----:B------:R-:W-:Y:S01]  /*1bb0*/  @P6 LOP3.LUT R11, R15, R6, RZ, 0x3c, !PT ;  /* 0x000000060f0b6212 */ /* 0x000fe200078e3cff */
[----:B------:R-:W-:Y:S01]  /*1bc0*/  IMAD R15, R12, R8, R19 ;  /* 0x000000080c0f7224 */ /* 0x000fe200078e0213 */
[----:B------:R-:W-:Y:S01]  /*1bd0*/  @P5 LOP3.LUT R5, R23, R6, RZ, 0x3c, !PT ;  /* 0x0000000617055212 */ /* 0x000fe200078e3cff */
[----:B------:R-:W-:Y:S01]  /*1be0*/  IMAD.HI.U32 R6, R4, R17, RZ ;  /* 0x0000001104067227 */ /* 0x000fe200078e00ff */
[----:B------:R-:W-:Y:S02]  /*1bf0*/  IADD3 R10, PT, PT, -R10, RZ, RZ ;  /* 0x000000ff0a0a7210 */ /* 0x000fe40007ffe1ff */
[----:B------:R-:W-:Y:S01]  /*1c00*/  ISETP.GE.U32.AND P0, PT, R15, R12, PT ;  /* 0x0000000c0f00720c */ /* 0x000fe20003f06070 */
[----:B------:R-:W-:Y:S01]  /*1c10*/  IMAD.HI.U32 R8, R4, R9, RZ ;  /* 0x0000000904087227 */ /* 0x000fe200078e00ff */
[----:B------:R-:W-:-:S02]  /*1c20*/  IADD3 R6, PT, PT, -R6, RZ, RZ ;  /* 0x000000ff06067210 */ /* 0x000fc40007ffe1ff */
[----:B------:R-:W-:Y:S01]  /*1c30*/  ISETP.NE.U32.AND P6, PT, R12, RZ, PT ;  /* 0x000000ff0c00720c */ /* 0x000fe20003fc5070 */
[----:B------:R-:W-:Y:S01]  /*1c40*/  IMAD.HI.U32 R14, R4, R11, RZ ;  /* 0x0000000b040e7227 */ /* 0x000fe200078e00ff */
[----:B------:R-:W-:-:S03]  /*1c50*/  IADD3 R8, PT, PT, -R8, RZ, RZ ;  /* 0x000000ff08087210 */ /* 0x000fc60007ffe1ff */
[----:B------:R-:W-:Y:S01]  /*1c60*/  IMAD.HI.U32 R4, R4, R5, RZ ;  /* 0x0000000504047227 */ /* 0x000fe200078e00ff */
[----:B------:R-:W-:-:S03]  /*1c70*/  IADD3 R14, PT, PT, -R14, RZ, RZ ;  /* 0x000000ff0e0e7210 */ /* 0x000fc60007ffe1ff */
[----:B------:R-:W-:Y:S01]  /*1c80*/  IMAD R7, R12, R10, R7 ;  /* 0x0000000a0c077224 */ /* 0x000fe200078e0207 */
[----:B------:R-:W-:Y:S01]  /*1c90*/  IADD3 R4, PT, PT, -R4, RZ, RZ ;  /* 0x000000ff04047210 */ /* 0x000fe20007ffe1ff */
[C---:B------:R-:W-:Y:S01]  /*1ca0*/  IMAD R17, R12.reuse, R6, R17 ;  /* 0x000000060c117224 */ /* 0x040fe200078e0211 */
[C---:B------:R-:W-:Y:S01]  /*1cb0*/  @P0 IADD3 R15, PT, PT, -R12.reuse, R15, RZ ;  /* 0x0000000f0c0f0210 */ /* 0x040fe20007ffe1ff */
[C---:B------:R-:W-:Y:S01]  /*1cc0*/  IMAD R19, R12.reuse, R8, R9 ;  /* 0x000000080c137224 */ /* 0x040fe200078e0209 */
[----:B------:R-:W-:Y:S01]  /*1cd0*/  ISETP.GE.U32.AND P3, PT, R7, R12, PT ;  /* 0x0000000c0700720c */ /* 0x000fe20003f66070 */
[C---:B------:R-:W-:Y:S01]  /*1ce0*/  IMAD R5, R12.reuse, R4, R5 ;  /* 0x000000040c057224 */ /* 0x040fe200078e0205 */
[----:B------:R-:W-:Y:S01]  /*1cf0*/  ISETP.GE.U32.AND P1, PT, R17, R12, PT ;  /* 0x0000000c1100720c */ /* 0x000fe20003f26070 */
[----:B------:R-:W-:Y:S01]  /*1d00*/  IMAD R11, R12, R14, R11 ;  /* 0x0000000e0c0b7224 */ /* 0x000fe200078e020b */
[-C--:B------:R-:W-:Y:S01]  /*1d10*/  ISETP.GE.U32.AND P2, PT, R19, R12.reuse, PT ;  /* 0x0000000c1300720c */ /* 0x080fe20003f46070 */
[----:B------:R-:W0:Y:S01]  /*1d20*/  LDC.64 R8, c[0x0][0x3b8] ;  /* 0x0000ee00ff087b82 */ /* 0x000e220000000a00 */
[----:B------:R-:W-:-:S02]  /*1d30*/  ISETP.GE.U32.AND P4, PT, R5, R12, PT ;  /* 0x0000000c0500720c */ /* 0x000fc40003f86070 */
[-C--:B------:R-:W-:Y:S02]  /*1d40*/  ISETP.GE.U32.AND P5, PT, R11, R12.reuse, PT ;  /* 0x0000000c0b00720c */ /* 0x080fe40003fa6070 */
[-C--:B------:R-:W-:Y:S02]  /*1d50*/  ISETP.GE.U32.AND P0, PT, R15, R12.reuse, PT ;  /* 0x0000000c0f00720c */ /* 0x080fe40003f06070 */
[----:B------:R-:W-:Y:S01]  /*1d60*/  LOP3.LUT R4, RZ, R12, RZ, 0x33, !PT ;  /* 0x0000000cff047212 */ /* 0x000fe200078e33ff */
[----:B------:R-:W-:Y:S02]  /*1d70*/  @P3 IMAD.IADD R7, R7, 0x1, -R12 ;  /* 0x0000000107073824 */ /* 0x000fe400078e0a0c */
[C---:B------:R-:W-:Y:S02]  /*1d80*/  @P1 IADD3 R17, PT, PT, -R12.reuse, R17, RZ ;  /* 0x000000110c111210 */ /* 0x040fe40007ffe1ff */
[C---:B------:R-:W-:Y:S02]  /*1d90*/  @P2 IADD3 R19, PT, PT, -R12.reuse, R19, RZ ;  /* 0x000000130c132210 */ /* 0x040fe40007ffe1ff */
[----:B------:R-:W-:-:S02]  /*1da0*/  @P4 IADD3 R5, PT, PT, -R12, R5, RZ ;  /* 0x000000050c054210 */ /* 0x000fc40007ffe1ff */
[----:B------:R-:W-:Y:S02]  /*1db0*/  @P5 IADD3 R11, PT, PT, -R12, R11, RZ ;  /* 0x0000000b0c0b5210 */ /* 0x000fe40007ffe1ff */
[-C--:B------:R-:W-:Y:S02]  /*1dc0*/  ISETP.GE.U32.AND P1, PT, R17, R12.reuse, PT ;  /* 0x0000000c1100720c */ /* 0x080fe40003f26070 */
[-C--:B------:R-:W-:Y:S02]  /*1dd0*/  ISETP.GE.U32.AND P2, PT, R19, R12.reuse, PT ;  /* 0x0000000c1300720c */ /* 0x080fe40003f46070 */
[-C--:B------:R-:W-:Y:S02]  /*1de0*/  ISETP.GE.U32.AND P3, PT, R7, R12.reuse, PT ;  /* 0x0000000c0700720c */ /* 0x080fe40003f66070 */
[-C--:B------:R-:W-:Y:S02]  /*1df0*/  ISETP.GE.U32.AND P4, PT, R5, R12.reuse, PT ;  /* 0x0000000c0500720c */ /* 0x080fe40003f86070 */
[----:B------:R-:W-:-:S02]  /*1e00*/  ISETP.GE.U32.AND P5, PT, R11, R12, PT ;  /* 0x0000000c0b00720c */ /* 0x000fc40003fa6070 */
[----:B------:R-:W-:-:S03]  /*1e10*/  @P0 IADD3 R15, PT, PT, -R12, R15, RZ ;  /* 0x0000000f0c0f0210 */ /* 0x000fc60007ffe1ff */
[C---:B------:R-:W-:Y:S02]  /*1e20*/  @P1 IADD3 R17, PT, PT, -R12.reuse, R17, RZ ;  /* 0x000000110c111210 */ /* 0x040fe40007ffe1ff */
[C---:B------:R-:W-:Y:S02]  /*1e30*/  @P2 IADD3 R19, PT, PT, -R12.reuse, R19, RZ ;  /* 0x000000130c132210 */ /* 0x040fe40007ffe1ff */
[C---:B------:R-:W-:Y:S02]  /*1e40*/  @P3 IADD3 R7, PT, PT, -R12.reuse, R7, RZ ;  /* 0x000000070c073210 */ /* 0x040fe40007ffe1ff */
[C---:B------:R-:W-:Y:S02]  /*1e50*/  @P4 IADD3 R5, PT, PT, -R12.reuse, R5, RZ ;  /* 0x000000050c054210 */ /* 0x040fe40007ffe1ff */
[----:B------:R-:W-:Y:S02]  /*1e60*/  @P5 IADD3 R11, PT, PT, -R12, R11, RZ ;  /* 0x0000000b0c0b5210 */ /* 0x000fe40007ffe1ff */
[----:B------:R-:W-:-:S02]  /*1e70*/  SEL R15, R4, R15, !P6 ;  /* 0x0000000f040f7207 */ /* 0x000fc40007000000 */
[C---:B------:R-:W-:Y:S02]  /*1e80*/  SEL R17, R4.reuse, R17, !P6 ;  /* 0x0000001104117207 */ /* 0x040fe40007000000 */
[C---:B------:R-:W-:Y:S02]  /*1e90*/  SEL R19, R4.reuse, R19, !P6 ;  /* 0x0000001304137207 */ /* 0x040fe40007000000 */
[C---:B------:R-:W-:Y:S02]  /*1ea0*/  SEL R7, R4.reuse, R7, !P6 ;  /* 0x0000000704077207 */ /* 0x040fe40007000000 */
[C---:B------:R-:W-:Y:S02]  /*1eb0*/  SEL R6, R4.reuse, R5, !P6 ;  /* 0x0000000504067207 */ /* 0x040fe40007000000 */
[----:B------:R-:W-:Y:S02]  /*1ec0*/  SEL R4, R4, R11, !P6 ;  /* 0x0000000b04047207 */ /* 0x000fe40007000000 */
[----:B------:R-:W-:-:S02]  /*1ed0*/  SHF.L.U32 R15, R15, 0x1, RZ ;  /* 0x000000010f0f7819 */ /* 0x000fc400000006ff */
[----:B------:R-:W-:Y:S02]  /*1ee0*/  SHF.L.U32 R17, R17, 0x1, RZ ;  /* 0x0000000111117819 */ /* 0x000fe400000006ff */
[----:B------:R-:W-:Y:S01]  /*1ef0*/  SHF.L.U32 R11, R19, 0x1, RZ ;  /* 0x00000001130b7819 */ /* 0x000fe200000006ff */
[--C-:B------:R-:W-:Y:S01]  /*1f00*/  IMAD.WIDE.U32 R14, R15, 0x4, R2.reuse ;  /* 0x000000040f0e7825 */ /* 0x100fe200078e0002 */
[----:B------:R-:W-:Y:S02]  /*1f10*/  SHF.L.U32 R5, R7, 0x1, RZ ;  /* 0x0000000107057819 */ /* 0x000fe400000006ff */
[----:B------:R-:W-:Y:S01]  /*1f20*/  SHF.L.U32 R7, R4, 0x1, RZ ;  /* 0x0000000104077819 */ /* 0x000fe200000006ff */
[--C-:B------:R-:W-:Y:S01]  /*1f30*/  IMAD.WIDE.U32 R24, R17, 0x4, R2.reuse ;  /* 0x0000000411187825 */ /* 0x100fe200078e0002 */
[----:B------:R-:W-:Y:S01]  /*1f40*/  SHF.L.U32 R19, R6, 0x1, RZ ;  /* 0x0000000106137819 */ /* 0x000fe200000006ff */
[----:B------:R-:W2:Y:S02]  /*1f50*/  LDG.E.CONSTANT R17, desc[UR6][R14.64] ;  /* 0x000000060e117981 */ /* 0x000ea4000c1e9900 */
[----:B------:R-:W-:-:S02]  /*1f60*/  IMAD.WIDE.U32 R10, R11, 0x4, R2 ;  /* 0x000000040b0a7825 */ /* 0x000fc400078e0002 */
[----:B------:R-:W2:Y:S02]  /*1f70*/  LDG.E.CONSTANT R12, desc[UR6][R24.64] ;  /* 0x00000006180c7981 */ /* 0x000ea4000c1e9900 */
[--C-:B------:R-:W-:Y:S02]  /*1f80*/  IMAD.WIDE.U32 R4, R5, 0x4, R2.reuse ;  /* 0x0000000405047825 */ /* 0x100fe400078e0002 */
[----:B------:R-:W3:Y:S02]  /*1f90*/  LDG.E.CONSTANT R16, desc[UR6][R24.64+0x4] ;  /* 0x0000040618107981 */ /* 0x000ee4000c1e9900 */
[--C-:B------:R-:W-:Y:S02]  /*1fa0*/  IMAD.WIDE.U32 R6, R7, 0x4, R2.reuse ;  /* 0x0000000407067825 */ /* 0x100fe400078e0002 */
[----:B------:R-:W3:Y:S02]  /*1fb0*/  LDG.E.CONSTANT R21, desc[UR6][R14.64+0x4] ;  /* 0x000004060e157981 */ /* 0x000ee4000c1e9900 */
[----:B------:R-:W-:-:S02]  /*1fc0*/  IMAD.WIDE.U32 R2, R19, 0x4, R2 ;  /* 0x0000000413027825 */ /* 0x000fc400078e0002 */
[----:B------:R-:W4:Y:S02]  /*1fd0*/  LDG.E.CONSTANT R19, desc[UR6][R10.64] ;  /* 0x000000060a137981 */ /* 0x000f24000c1e9900 */
[----:B0-----:R-:W-:Y:S02]  /*1fe0*/  IMAD.WIDE.U32 R8, R0, 0x4, R8 ;  /* 0x0000000400087825 */ /* 0x001fe400078e0008 */
[----:B------:R-:W4:Y:S04]  /*1ff0*/  LDG.E.CONSTANT R26, desc[UR6][R4.64] ;  /* 0x00000006041a7981 */ /* 0x000f28000c1e9900 */
[----:B------:R0:W5:Y:S04]  /*2000*/  LDG.E.CONSTANT R22, desc[UR6][R10.64+0x4] ;  /* 0x000004060a167981 */ /* 0x000168000c1e9900 */
        /* <DEDUP_REMOVED lines=8> */
[----:B------:R1:W5:Y:S01]  /*2090*/  LDG.E.CONSTANT R10, desc[UR6][R2.64+0x4] ;  /* 0x00000406020a7981 */ /* 0x000362000c1e9900 */
[C---:B0-----:R-:W-:Y:S01]  /*20a0*/  FMUL R11, R13.reuse, R20 ;  /* 0x000000140d0b7220 */ /* 0x041fe20000400000 */
[----:B------:R-:W-:Y:S01]  /*20b0*/  FMUL R13, R13, R18 ;  /* 0x000000120d0d7220 */ /* 0x000fe20000400000 */
[----:B--2---:R-:W-:Y:S01]  /*20c0*/  FADD R12, R12, -R17 ;  /* 0x800000110c0c7221 */ /* 0x004fe20000000000 */
[----:B---3--:R-:W-:Y:S01]  /*20d0*/  FADD R21, R16, -R21 ;  /* 0x8000001510157221 */ /* 0x008fe20000000000 */
[----:B----4-:R-:W-:Y:S01]  /*20e0*/  FADD R19, R26, -R19 ;  /* 0x800000131a137221 */ /* 0x010fe20000000000 */
[----:B-----5:R-:W-:-:S03]  /*20f0*/  FADD R27, R27, -R22 ;  /* 0x800000161b1b7221 */ /* 0x020fc60000000000 */
[C---:B------:R-:W-:Y:S01]  /*2100*/  FFMA R28, R11.reuse, R19, R28 ;  /* 0x000000130b1c7223 */ /* 0x040fe2000000001c */
[C---:B------:R-:W-:Y:S01]  /*2110*/  FFMA R25, R11.reuse, R12, R25 ;  /* 0x0000000c0b197223 */ /* 0x040fe20000000019 */
[----:B------:R-:W-:Y:S01]  /*2120*/  FFMA R24, R11, R21, R24 ;  /* 0x000000150b187223 */ /* 0x000fe20000000018 */
[----:B------:R-:W-:Y:S02]  /*2130*/  FADD R0, R0, -R15 ;  /* 0x8000000f00007221 */ /* 0x000fe40000000000 */
[-C--:B------:R-:W-:Y:S01]  /*2140*/  FFMA R25, R12, R13.reuse, R25 ;  /* 0x0000000d0c197223 */ /* 0x080fe20000000019 */
[----:B------:R-:W-:Y:S01]  /*2150*/  FFMA R21, R21, R13, R24 ;  /* 0x0000000d15157223 */ /* 0x000fe20000000018 */
[----:B-1----:R-:W-:Y:S01]  /*2160*/  FFMA R3, R13, R0, R28 ;  /* 0x000000000d037223 */ /* 0x002fe2000000001c */
        /* <DEDUP_REMOVED lines=8> */
.L_x_339:
[----:B012---:R-:W0:Y:S01]  /*21f0*/  LDC.64 R4, c[0x0][0x3b8] ;  /* 0x0000ee00ff047b82 */ /* 0x007e220000000a00 */
[----:B------:R-:W2:Y:S01]  /*2200*/  LDG.E.CONSTANT R6, desc[UR6][R2.64+0x4] ;  /* 0x0000040602067981 */ /* 0x000ea2000c1e9900 */
[----:B0-----:R-:W-:-:S03]  /*2210*/  IMAD.WIDE.U32 R4, R0, 0x4, R4 ;  /* 0x0000000400047825 */ /* 0x001fc600078e0004 */
[----:B------:R-:W3:Y:S04]  /*2220*/  LDG.E.CONSTANT R0, desc[UR6][R2.64] ;  /* 0x0000000602007981 */ /* 0x000ee8000c1e9900 */
[----:B------:R-:W4:Y:S04]  /*2230*/  LDG.E R7, desc[UR6][R4.64] ;  /* 0x0000000604077981 */ /* 0x000f28000c1e1900 */
[----:B------:R-:W5:Y:S04]  /*2240*/  LDG.E R11, desc[UR6][R4.64+0x8] ;  /* 0x00000806040b7981 */ /* 0x000f68000c1e1900 */
[----:B------:R-:W5:Y:S04]  /*2250*/  LDG.E R9, desc[UR6][R4.64+0x4] ;  /* 0x0000040604097981 */ /* 0x000f68000c1e1900 */
[----:B------:R-:W5:Y:S01]  /*2260*/  LDG.E R15, desc[UR6][R4.64+0xc] ;  /* 0x00000c06040f7981 */ /* 0x000f62000c1e1900 */
[C---:B------:R-:W-:Y:S01]  /*2270*/  FMUL R20, R13.reuse, R20 ;  /* 0x000000140d147220 */ /* 0x040fe20000400000 */
[----:B------:R-:W-:Y:S01]  /*2280*/  FMUL R18, R13, R18 ;  /* 0x000000120d127220 */ /* 0x000fe20000400000 */
[----:B--2---:R-:W-:Y:S01]  /*2290*/  FADD R6, R6, -R6 ;  /* 0x8000000606067221 */ /* 0x004fe20000000000 */
[----:B---3--:R-:W-:-:S04]  /*22a0*/  FADD R0, R0, -R0 ;  /* 0x8000000000007221 */ /* 0x008fc80000000000 */
[CC--:B----4-:R-:W-:Y:S01]  /*22b0*/  FFMA R7, R0.reuse, R20.reuse, R7 ;  /* 0x0000001400077223 */ /* 0x0d0fe20000000007 */
[-C--:B-----5:R-:W-:Y:S01]  /*22c0*/  FFMA R11, R0, R20.reuse, R11 ;  /* 0x00000014000b7223 */ /* 0x0a0fe2000000000b */
[CC--:B------:R-:W-:Y:S01]  /*22d0*/  FFMA R9, R6.reuse, R20.reuse, R9 ;  /* 0x0000001406097223 */ /* 0x0c0fe20000000009 */
[----:B------:R-:W-:Y:S01]  /*22e0*/  FFMA R15, R6, R20, R15 ;  /* 0x00000014060f7223 */ /* 0x000fe2000000000f */
[CC--:B------:R-:W-:Y:S01]  /*22f0*/  FFMA R7, R0.reuse, R18.reuse, R7 ;  /* 0x0000001200077223 */ /* 0x0c0fe20000000007 */
[-C--:B------:R-:W-:Y:S01]  /*2300*/  FFMA R11, R0, R18.reuse, R11 ;  /* 0x00000012000b7223 */ /* 0x080fe2000000000b */
[CC--:B------:R-:W-:Y:S01]  /*2310*/  FFMA R9, R6.reuse, R18.reuse, R9 ;  /* 0x0000001206097223 */ /* 0x0c0fe20000000009 */
[----:B------:R-:W-:Y:S02]  /*2320*/  FFMA R15, R6, R18, R15 ;  /* 0x00000012060f7223 */ /* 0x000fe4000000000f */
[----:B------:R-:W-:Y:S04]  /*2330*/  STG.E desc[UR6][R4.64], R7 ;  /* 0x0000000704007986 */ /* 0x000fe8000c101906 */
[----:B------:R-:W-:Y:S04]  /*2340*/  STG.E desc[UR6][R4.64+0x8], R11 ;  /* 0x0000080b04007986 */ /* 0x000fe8000c101906 */
[----:B------:R-:W-:Y:S04]  /*2350*/  STG.E desc[UR6][R4.64+0x4], R9 ;  /* 0x0000040904007986 */ /* 0x000fe8000c101906 */
[----:B------:R-:W-:Y:S01]  /*2360*/  STG.E desc[UR6][R4.64+0xc], R15 ;  /* 0x00000c0f04007986 */ /* 0x000fe2000c101906 */
[----:B------:R-:W-:Y:S05]  /*2370*/  EXIT ;  /* 0x000000000000794d */ /* 0x000fea0003800000 */
.L_x_338:
[C---:B012---:R-:W-:Y:S01]  /*2380*/  FMUL R5, |R16|.reuse, 16777216 ;  /* 0x4b80000010057820 */ /* 0x047fe20000400200 */
[----:B------:R-:W-:Y:S02]  /*2390*/  FSETP.GEU.AND P0, PT, |R16|, 1.175494350822287508e-38, PT ;  /* 0x008000001000780b */ /* 0x000fe40003f0e200 */
[----:B------:R-:W-:Y:S02]  /*23a0*/  IADD3 R10, PT, PT, R15, 0x1, RZ ;  /* 0x000000010f0a7810 */ /* 0x000fe40007ffe0ff */
[----:B------:R-:W-:-:S04]  /*23b0*/  FSEL R5, R5, |R16|, !P0 ;  /* 0x4000001005057208 */ /* 0x000fc80004000000 */
        /* <DEDUP_REMOVED lines=21> */
[----:B------:R-:W-:-:S04]  /*2510*/  IMAD.HI.U32 R8, R9, R14, RZ ;  /* 0x0000000e09087227 */ /* 0x000fc800078e00ff */
[----:B------:R-:W-:Y:S01]  /*2520*/  IMAD.HI.U32 R7, R9, R15, RZ ;  /* 0x0000000f09077227 */ /* 0x000fe200078e00ff */
[----:B------:R-:W-:-:S03]  /*2530*/  IADD3 R8, PT, PT, -R8, RZ, RZ ;  /* 0x000000ff08087210 */ /* 0x000fc60007ffe1ff */
[----:B------:R-:W-:Y:S01]  /*2540*/  IMAD.HI.U32 R9, R9, R10, RZ ;  /* 0x0000000a09097227 */ /* 0x000fe200078e00ff */
[----:B------:R-:W-:-:S03]  /*2550*/  IADD3 R12, PT, PT, -R7, RZ, RZ ;  /* 0x000000ff070c7210 */ /* 0x000fc60007ffe1ff */
[----:B------:R-:W-:Y:S01]  /*2560*/  IMAD.MOV R4, RZ, RZ, -R4 ;  /* 0x000000ffff047224 */ /* 0x000fe200078e0a04 */
[----:B------:R-:W-:Y:S01]  /*2570*/  IADD3 R9, PT, PT, -R9, RZ, RZ ;  /* 0x000000ff09097210 */ /* 0x000fe20007ffe1ff */
[C---:B------:R-:W-:Y:S02]  /*2580*/  IMAD R14, R17.reuse, R8, R14 ;  /* 0x00000008110e7224 */ /* 0x040fe400078e020e */
[C---:B------:R-:W-:Y:S02]  /*2590*/  IMAD R12, R17.reuse, R12, R15 ;  /* 0x0000000c110c7224 */ /* 0x040fe400078e020f */
[C---:B------:R-:W-:Y:S01]  /*25a0*/  IMAD R10, R17.reuse, R9, R10 ;  /* 0x00000009110a7224 */ /* 0x040fe200078e020a */
[-C--:B------:R-:W-:Y:S01]  /*25b0*/  ISETP.GE.U32.AND P1, PT, R14, R17.reuse, PT ;  /* 0x000000110e00720c */ /* 0x080fe20003f26070 */
[----:B------:R-:W-:Y:S01]  /*25c0*/  IMAD R6, R17, R4, R6 ;  /* 0x0000000411067224 */ /* 0x000fe200078e0206 */
[-C--:B------:R-:W-:Y:S01]  /*25d0*/  ISETP.GE.U32.AND P2, PT, R12, R17.reuse, PT ;  /* 0x000000110c00720c */ /* 0x080fe20003f46070 */
[----:B------:R-:W0:Y:S01]  /*25e0*/  LDC.64 R8, c[0x0][0x3b8] ;  /* 0x0000ee00ff087b82 */ /* 0x000e220000000a00 */
[----:B------:R-:W-:-:S02]  /*25f0*/  ISETP.GE.U32.AND P3, PT, R10, R17, PT ;  /* 0x000000110a00720c */ /* 0x000fc40003f66070 */
[----:B------:R-:W-:-:S07]  /*2600*/  ISETP.GE.U32.AND P0, PT, R6, R17, PT ;  /* 0x000000110600720c */ /* 0x000fce0003f06070 */
[C---:B------:R-:W-:Y:S02]  /*2610*/  @P1 IADD3 R14, PT, PT, -R17.reuse, R14, RZ ;  /* 0x0000000e110e1210 */ /* 0x040fe40007ffe1ff */
        /* <DEDUP_REMOVED lines=16> */
[C-C-:B------:R-:W-:Y:S01]  /*2720*/  IMAD R5, R17.reuse, R4, R14.reuse ;  /* 0x0000000411057224 */ /* 0x140fe200078e020e */
[----:B------:R-:W-:Y:S01]  /*2730*/  SHF.L.U32 R25, R14, 0x1, RZ ;  /* 0x000000010e197819 */ /* 0x000fe200000006ff */
[C---:B------:R-:W-:Y:S01]  /*2740*/  IMAD R7, R17.reuse, R10, R14 ;  /* 0x0000000a11077224 */ /* 0x040fe200078e020e */
[----:B------:R-:W-:Y:S01]  /*2750*/  SHF.L.U32 R23, R6, 0x1, RZ ;  /* 0x0000000106177819 */ /* 0x000fe200000006ff */
[C-C-:B------:R-:W-:Y:S02]  /*2760*/  IMAD R4, R17.reuse, R4, R6.reuse ;  /* 0x0000000411047224 */ /* 0x140fe400078e0206 */
[----:B------:R-:W-:Y:S01]  /*2770*/  IMAD R6, R17, R10, R6 ;  /* 0x0000000a11067224 */ /* 0x000fe200078e0206 */
[----:B------:R-:W-:Y:S01]  /*2780*/  SHF.L.U32 R11, R7, 0x1, RZ ;  /* 0x00000001070b7819 */ /* 0x000fe200000006ff */
[----:B------:R-:W-:Y:S01]  /*2790*/  IMAD.WIDE.U32 R22, R23, 0x4, R2 ;  /* 0x0000000417167825 */ /* 0x000fe200078e0002 */
[----:B------:R-:W-:-:S02]  /*27a0*/  SHF.L.U32 R5, R5, 0x1, RZ ;  /* 0x0000000105057819 */ /* 0x000fc400000006ff */
[----:B------:R-:W-:Y:S01]  /*27b0*/  SHF.L.U32 R7, R6, 0x1, RZ ;  /* 0x0000000106077819 */ /* 0x000fe200000006ff */
[--C-:B------:R-:W-:Y:S01]  /*27c0*/  IMAD.WIDE.U32 R24, R25, 0x4, R2.reuse ;  /* 0x0000000419187825 */ /* 0x100fe200078e0002 */
[----:B------:R-:W-:Y:S01]  /*27d0*/  SHF.L.U32 R19, R4, 0x1, RZ ;  /* 0x0000000104137819 */ /* 0x000fe200000006ff */
[----:B------:R-:W2:Y:S02]  /*27e0*/  LDG.E.CONSTANT R12, desc[UR6][R22.64] ;  /* 0x00000006160c7981 */ /* 0x000ea4000c1e9900 */
[--C-:B------:R-:W-:Y:S02]  /*27f0*/  IMAD.WIDE.U32 R10, R11, 0x4, R2.reuse ;  /* 0x000000040b0a7825 */ /* 0x100fe400078e0002 */
[----:B------:R-:W3:Y:S02]  /*2800*/  LDG.E.CONSTANT R14, desc[UR6][R22.64+0x4] ;  /* 0x00000406160e7981 */ /* 0x000ee4000c1e9900 */
[--C-:B------:R-:W-:Y:S02]  /*2810*/  IMAD.WIDE.U32 R4, R5, 0x4, R2.reuse ;  /* 0x0000000405047825 */ /* 0x100fe400078e0002 */
[----:B------:R-:W2:Y:S02]  /*2820*/  LDG.E.CONSTANT R15, desc[UR6][R24.64] ;  /* 0x00000006180f7981 */ /* 0x000ea4000c1e9900 */
[----:B------:R-:W-:-:S02]  /*2830*/  IMAD.WIDE.U32 R6, R7, 0x4, R2 ;  /* 0x0000000407067825 */ /* 0x000fc400078e0002 */
[----:B------:R-:W3:Y:S02]  /*2840*/  LDG.E.CONSTANT R17, desc[UR6][R24.64+0x4] ;  /* 0x0000040618117981 */ /* 0x000ee4000c1e9900 */
[----:B------:R-:W-:Y:S02]  /*2850*/  IMAD.WIDE.U32 R2, R19, 0x4, R2 ;  /* 0x0000000413027825 */ /* 0x000fe400078e0002 */
[----:B------:R-:W4:Y:S02]  /*2860*/  LDG.E.CONSTANT R16, desc[UR6][R10.64] ;  /* 0x000000060a107981 */ /* 0x000f24000c1e9900 */
[----:B0-----:R-:W-:Y:S02]  /*2870*/  IMAD.WIDE.U32 R8, R0, 0x4, R8 ;  /* 0x0000000400087825 */ /* 0x001fe400078e0008 */
[----:B------:R-:W5:Y:S04]  /*2880*/  LDG.E.CONSTANT R19, desc[UR6][R10.64+0x4] ;  /* 0x000004060a137981 */ /* 0x000f68000c1e9900 */
[----:B------:R-:W4:Y:S04]  /*2890*/  LDG.E.CONSTANT R29, desc[UR6][R4.64] ;  /* 0x00000006041d7981 */ /* 0x000f28000c1e9900 */
        /* <DEDUP_REMOVED lines=8> */
[----:B------:R-:W5:Y:S01]  /*2920*/  LDG.E.CONSTANT R11, desc[UR6][R2.64+0x4] ;  /* 0x00000406020b7981 */ /* 0x000f62000c1e9900 */
[C---:B------:R-:W-:Y:S01]  /*2930*/  FMUL R20, R13.reuse, R20 ;  /* 0x000000140d147220 */ /* 0x040fe20000400000 */
[----:B------:R-:W-:Y:S01]  /*2940*/  FMUL R13, R13, R18 ;  /* 0x000000120d0d7220 */ /* 0x000fe20000400000 */
[----:B--2---:R-:W-:Y:S01]  /*2950*/  FADD R12, R12, -R15 ;  /* 0x8000000f0c0c7221 */ /* 0x004fe20000000000 */
[----:B---3--:R-:W-:Y:S01]  /*2960*/  FADD R17, R14, -R17 ;  /* 0x800000110e117221 */ /* 0x008fe20000000000 */
[----:B----4-:R-:W-:Y:S01]  /*2970*/  FADD R16, -R29, R16 ;  /* 0x000000101d107221 */ /* 0x010fe20000000100 */
[----:B-----5:R-:W-:-:S03]  /*2980*/  FADD R26, -R26, R19 ;  /* 0x000000131a1a7221 */ /* 0x020fc60000000100 */
[-C--:B------:R-:W-:Y:S01]  /*2990*/  FFMA R16, R16, R20.reuse, R27 ;  /* 0x0000001410107223 */ /* 0x080fe2000000001b */
[-C--:B------:R-:W-:Y:S01]  /*29a0*/  FFMA R25, R12, R20.reuse, R25 ;  /* 0x000000140c197223 */ /* 0x080fe20000000019 */
[----:B------:R-:W-:-:S03]  /*29b0*/  FFMA R24, R17, R20, R24 ;  /* 0x0000001411187223 */ /* 0x000fc60000000018 */
[-C--:B------:R-:W-:Y:S01]  /*29c0*/  FFMA R25, R12, R13.reuse, R25 ;  /* 0x0000000d0c197223 */ /* 0x080fe20000000019 */
[----:B------:R-:W-:Y:S01]  /*29d0*/  FFMA R26, R26, R20, R21 ;  /* 0x000000141a1a7223 */ /* 0x000fe20000000015 */
[----:B------:R-:W-:-:S03]  /*29e0*/  FFMA R17, R17, R13, R24 ;  /* 0x0000000d11117223 */ /* 0x000fc60000000018 */
[----:B------:R-:W-:Y:S01]  /*29f0*/  STG.E desc[UR6][R8.64], R25 ;  /* 0x0000001908007986 */ /* 0x000fe2000c101906 */
[----:B------:R-:W-:-:S03]  /*2a00*/  FADD R23, R0, -R23 ;  /* 0x8000001700177221 */ /* 0x000fc60000000000 */
[----:B------:R-:W-:Y:S01]  /*2a10*/  STG.E desc[UR6][R8.64+0x4], R17 ;  /* 0x0000041108007986 */ /* 0x000fe2000c101906 */
[----:B------:R-:W-:Y:S01]  /*2a20*/  FADD R11, R22, -R11 ;  /* 0x8000000b160b7221 */ /* 0x000fe20000000000 */
[----:B------:R-:W-:-:S03]  /*2a30*/  FFMA R23, R23, R13, R16 ;  /* 0x0000000d17177223 */ /* 0x000fc60000000010 */
[----:B------:R-:W-:Y:S02]  /*2a40*/  FFMA R11, R11, R13, R26 ;  /* 0x0000000d0b0b7223 */ /* 0x000fe4000000001a */
[----:B------:R-:W-:Y:S04]  /*2a50*/  STG.E desc[UR6][R8.64+0x8], R23 ;  /* 0x0000081708007986 */ /* 0x000fe8000c101906 */
[----:B------:R-:W-:Y:S01]  /*2a60*/  STG.E desc[UR6][R8.64+0xc], R11 ;  /* 0x00000c0b08007986 */ /* 0x000fe2000c101906 */
[----:B------:R-:W-:Y:S05]  /*2a70*/  EXIT ;  /* 0x000000000000794d */ /* 0x000fea0003800000 */
.L_x_340:
        /* <DEDUP_REMOVED lines=16> */
.L_x_376:


//--------------------- .text._Z11kernel_gridILj2ELj1EEvPKfS1_PKiPffjjjjbS4_j --------------------------
	.section	.text._Z11kernel_gridILj2ELj1EEvPKfS1_PKiPffjjjjbS4_j,"ax",@progbits
	.align	128
        .global         _Z11kernel_gridILj2ELj1EEvPKfS1_PKiPffjjjjbS4_j
        .type           _Z11kernel_gridILj2ELj1EEvPKfS1_PKiPffjjjjbS4_j,@function
        .size           _Z11kernel_gridILj2ELj1EEvPKfS1_PKiPffjjjjbS4_j,(.L_x_377 - _Z11kernel_gridILj2ELj1EEvPKfS1_PKiPffjjjjbS4_j)
        .other          _Z11kernel_gridILj2ELj1EEvPKfS1_PKiPffjjjjbS4_j,@"STO_CUDA_ENTRY STV_DEFAULT"
_Z11kernel_gridILj2ELj1EEvPKfS1_PKiPffjjjjbS4_j:
.text._Z11kernel_gridILj2ELj1EEvPKfS1_PKiPffjjjjbS4_j:
        /* <DEDUP_REMOVED lines=19> */
[----:B------:R-:W-:-:S02]  /*0130*/  FSETP.GEU.AND P0, PT, |R2|, 1.175494350822287508e-38, PT ;  /* 0x008000000200780b */ /* 0x000fc40003f0e200 */
[----:B------:R-:W-:Y:S02]  /*0140*/  MOV R17, 0x391fcb8e ;  /* 0x391fcb8e00117802 */ /* 0x000fe40000000f00 */
[----:B------:R-:W-:Y:S02]  /*0150*/  FSEL R13, R13, |R2|, !P0 ;  /* 0x400000020d0d7208 */ /* 0x000fe40004000000 */
        /* <DEDUP_REMOVED lines=37> */
[C---:B------:R-:W-:Y:S01]  /*03b0*/  FMUL R10, R11.reuse, 0.5 ;  /* 0x3f0000000b0a7820 */ /* 0x040fe20000400000 */
[C---:B------:R-:W-:Y:S02]  /*03c0*/  FSETP.GT.AND P1, PT, |R8|.reuse, 152, PT ;  /* 0x431800000800780b */ /* 0x040fe40003f24200 */
[----:B------:R-:W-:Y:S01]  /*03d0*/  FFMA R4, R11, R4, R5 ;  /* 0x000000040b047223 */ /* 0x000fe20000000005 */
[C---:B------:R-:W-:Y:S01]  /*03e0*/  FSETP.GEU.AND P2, PT, R8.reuse, RZ, PT ;  /* 0x000000ff0800720b */ /* 0x040fe20003f4e000 */
[----:B------:R0:W-:Y:S01]  /*03f0*/  F2I.NTZ R16, R8 ;  /* 0x0000000800107305 */ /* 0x0001e20000203100 */
[----:B-1----:R-:W-:Y:S01]  /*0400*/  FADD R5, R8, -R15 ;  /* 0x8000000f08057221 */ /* 0x002fe20000000000 */
[----:B------:R-:W-:-:S06]  /*0410*/  FSETP.GT.AND P0, PT, R15, RZ, PT ;  /* 0x000000ff0f00720b */ /* 0x000fcc0003f04000 */
[----:B------:R-:W1:Y:S01]  /*0420*/  FRND.TRUNC R10, R10 ;  /* 0x0000000a000a7307 */ /* 0x000e62000020d000 */
[----:B0-----:R-:W-:Y:S02]  /*0430*/  IMAD R8, R13, UR5, R6 ;  /* 0x000000050d087c24 */ /* 0x001fe4000f8e0206 */
[----:B------:R-:W-:Y:S01]  /*0440*/  FADD R12, R4, R5 ;  /* 0x00000005040c7221 */ /* 0x000fe20000000000 */
[----:B------:R-:W-:Y:S02]  /*0450*/  SEL R15, RZ, 0x83000000, P0 ;  /* 0x83000000ff0f7807 */ /* 0x000fe40000000000 */
[----:B------:R-:W-:Y:S01]  /*0460*/  FSETP.NEU.AND P0, PT, R2, 1, PT ;  /* 0x3f8000000200780b */ /* 0x000fe20003f0d000 */
[----:B------:R-:W-:Y:S01]  /*0470*/  FFMA R5, R12, R17, 0.0013391353422775864601 ;  /* 0x3aaf85ed0c057423 */ /* 0x000fe20000000011 */
[----:B------:R-:W-:Y:S02]  /*0480*/  IMAD R0, R8, R0, R3 ;  /* 0x0000000008007224 */ /* 0x000fe400078e0203 */
[----:B------:R-:W-:Y:S01]  /*0490*/  ISETP.EQ.OR P0, PT, R3, RZ, !P0 ;  /* 0x000000ff0300720c */ /* 0x000fe20004702670 */
[----:B------:R-:W-:-:S04]  /*04a0*/  FFMA R5, R12, R5, 0.0096188392490148544312 ;  /* 0x3c1d98560c057423 */ /* 0x000fc80000000005 */
[----:B------:R-:W-:Y:S01]  /*04b0*/  FFMA R17, R12, R5, 0.055503588169813156128 ;  /* 0x3d6357bb0c117423 */ /* 0x000fe20000000005 */
[----:B-1----:R-:W-:Y:S01]  /*04c0*/  FADD R10, R10, R10 ;  /* 0x0000000a0a0a7221 */ /* 0x002fe20000000000 */
[----:B------:R-:W0:Y:S02]  /*04d0*/  LDC.64 R4, c[0x0][0x388] ;  /* 0x0000e200ff047b82 */ /* 0x000e240000000a00 */
[----:B------:R-:W-:-:S04]  /*04e0*/  FFMA R17, R12, R17, 0.24022644758224487305 ;  /* 0x3e75fdec0c117423 */ /* 0x000fc80000000011 */
[----:B------:R-:W-:-:S04]  /*04f0*/  FFMA R17, R12, R17, 0.69314718246459960938 ;  /* 0x3f3172180c117423 */ /* 0x000fc80000000011 */
[----:B------:R-:W-:Y:S01]  /*0500*/  FFMA R17, R12, R17, 1 ;  /* 0x3f8000000c117423 */ /* 0x000fe20000000011 */
[----:B------:R-:W-:Y:S02]  /*0510*/  IADD3 R12, PT, PT, R15, 0x7f000000, RZ ;  /* 0x7f0000000f0c7810 */ /* 0x000fe40007ffe0ff */
[----:B------:R-:W-:-:S03]  /*0520*/  LEA R15, R16, -R15, 0x17 ;  /* 0x8000000f100f7211 */ /* 0x000fc600078eb8ff */
[----:B------:R-:W-:-:S04]  /*0530*/  FMUL R12, R17, R12 ;  /* 0x0000000c110c7220 */ /* 0x000fc80000400000 */
[----:B------:R-:W-:Y:S01]  /*0540*/  FMUL R12, R12, R15 ;  /* 0x0000000f0c0c7220 */ /* 0x000fe20000400000 */
[----:B------:R-:W-:Y:S01]  /*0550*/  IMAD.MOV.U32 R15, RZ, RZ, 0x3f800000 ;  /* 0x3f800000ff0f7424 */ /* 0x000fe200078e00ff */
[----:B------:R-:W-:Y:S01]  /*0560*/  @P1 FSEL R12, RZ, +INF , !P2 ;  /* 0x7f800000ff0c1808 */ /* 0x000fe20005000000 */
[----:B--2---:R-:W-:Y:S01]  /*0570*/  IMAD R7, R7, R13, R14 ;  /* 0x0000000d07077224 */ /* 0x004fe200078e020e */
[----:B----4-:R-:W-:-:S03]  /*0580*/  IADD3 R14, PT, PT, -R14, R9, RZ ;  /* 0x000000090e0e7210 */ /* 0x010fc60007ffe1ff */
        /* <DEDUP_REMOVED lines=21> */
.L_x_341:
[----:B------:R-:W0:Y:S01]  /*06e0*/  LDC.64 R6, c[0x0][0x380] ;  /* 0x0000e000ff067b82 */ /* 0x000e220000000a00 */
[----:B------:R-:W-:Y:S01]  /*06f0*/  SHF.L.U32 R3, R8, 0x1, RZ ;  /* 0x0000000108037819 */ /* 0x000fe200000006ff */
[----:B------:R-:W1:Y:S01]  /*0700*/  LDCU UR4, c[0x0][0x3b0] ;  /* 0x00007600ff0477ac */ /* 0x000e620008000800 */
[----:B------:R-:W2:Y:S03]  /*0710*/  LDCU UR5, c[0x0][0x3c0] ;  /* 0x00007800ff0577ac */ /* 0x000ea60008000800 */
[----:B0-----:R-:W-:Y:S02]  /*0720*/  IMAD.WIDE.U32 R6, R3, 0x4, R6 ;  /* 0x0000000403067825 */ /* 0x001fe400078e0006 */
[----:B------:R-:W0:Y:S03]  /*0730*/  LDC.64 R2, c[0x0][0x398] ;  /* 0x0000e600ff027b82 */ /* 0x000e260000000a00 */
[----:B------:R-:W3:Y:S04]  /*0740*/  LDG.E.CONSTANT R10, desc[UR6][R6.64] ;  /* 0x00000006060a7981 */ /* 0x000ee8000c1e9900 */
[----:B------:R-:W4:Y:S01]  /*0750*/  LDG.E.CONSTANT R12, desc[UR6][R6.64+0x4] ;  /* 0x00000406060c7981 */ /* 0x000f22000c1e9900 */
[----:B0-----:R-:W-:-:S05]  /*0760*/  IMAD.WIDE.U32 R2, R0, 0x4, R2 ;  /* 0x0000000400027825 */ /* 0x001fca00078e0002 */
[----:B------:R0:W5:Y:S01]  /*0770*/  LDG.E R22, desc[UR6][R2.64] ;  /* 0x0000000602167981 */ /* 0x000162000c1e1900 */
[----:B-1----:R-:W-:Y:S01]  /*0780*/  I2FP.F32.U32 R8, UR4 ;  /* 0x0000000400087c45 */ /* 0x002fe20008201000 */
[----:B--2---:R-:W-:Y:S01]  /*0790*/  UISETP.NE.AND UP0, UPT, UR5, 0x1, UPT ;  /* 0x000000010500788c */ /* 0x004fe2000bf05270 */
[----:B------:R-:W-:-:S03]  /*07a0*/  I2FP.F32.U32 R18, R14 ;  /* 0x0000000e00127245 */ /* 0x000fc60000201000 */
[----:B------:R-:W-:Y:S02]  /*07b0*/  FFMA R15, R8, R15, -1 ;  /* 0xbf800000080f7423 */ /* 0x000fe4000000000f */
[----:B------:R-:W-:Y:S02]  /*07c0*/  FADD R19, R18, R18 ;  /* 0x0000001212137221 */ /* 0x000fe40000000000 */
[----:B------:R-:W1:Y:S02]  /*07d0*/  F2I.U32.CEIL.NTZ R21, R15 ;  /* 0x0000000f00157305 */ /* 0x000e64000020b000 */
[----:B-1----:R-:W-:Y:S01]  /*07e0*/  IADD3 R21, PT, PT, R21, 0x2, RZ ;  /* 0x0000000215157810 */ /* 0x002fe20007ffe0ff */
[C---:B---3--:R-:W-:Y:S01]  /*07f0*/  FFMA R10, R15.reuse, R10, 0.5 ;  /* 0x3f0000000f0a7423 */ /* 0x048fe2000000000a */
[----:B----4-:R-:W-:-:S04]  /*0800*/  FFMA R12, R15, R12, 0.5 ;  /* 0x3f0000000f0c7423 */ /* 0x010fc8000000000c */
        /* <DEDUP_REMOVED lines=11> */
[----:B------:R-:W-:Y:S01]  /*08c0*/  HFMA2 R9, -RZ, RZ, 0, 5.9604644775390625e-08 ;  /* 0x00000001ff097431 */ /* 0x000fe200000001ff */
[----:B------:R-:W-:Y:S01]  /*08d0*/  IADD3 R25, PT, PT, RZ, -R14, RZ ;  /* 0x8000000eff197210 */ /* 0x000fe20007ffe0ff */
[----:B------:R-:W-:-:S10]  /*08e0*/  IMAD.MOV.U32 R11, RZ, RZ, RZ ;  /* 0x000000ffff0b7224 */ /* 0x000fd400078e00ff */
[----:B------:R-:W-:Y:S01]  /*08f0*/  @P2 ISETP.GT.U32.AND P1, PT, R21, R14, PT ;  /* 0x0000000e1500220c */ /* 0x000fe20003f24070 */
[----:B0-----:R-:W0:Y:S01]  /*0900*/  MUFU.RCP R8, R8 ;  /* 0x0000000800087308 */ /* 0x001e220000001000 */
[----:B------:R-:W-:Y:S02]  /*0910*/  @P2 IMAD R13, R17, R21, R16 ;  /* 0x00000015110d2224 */ /* 0x000fe400078e0210 */
[----:B------:R-:W-:-:S03]  /*0920*/  @P2 SEL R10, R21, 0x1, !P1 ;  /* 0x00000001150a2807 */ /* 0x000fc60004800000 */
[----:B------:R-:W-:Y:S02]  /*0930*/  @P2 SEL R11, R16, R13, P1 ;  /* 0x0000000d100b2207 */ /* 0x000fe40000800000 */
[----:B------:R-:W-:-:S05]  /*0940*/  @P2 IMAD R9, R21, R10, RZ ;  /* 0x0000000a15092224 */ /* 0x000fca00078e02ff */
[----:B------:R-:W-:Y:S01]  /*0950*/  ISETP.GT.U32.AND P0, PT, R9, R14, PT ;  /* 0x0000000e0900720c */ /* 0x000fe20003f04070 */
[----:B------:R-:W-:Y:S01]  /*0960*/  IMAD R9, R17, 0x127409f, RZ ;  /* 0x0127409f11097824 */ /* 0x000fe200078e02ff */
[----:B0-----:R-:W-:-:S04]  /*0970*/  IADD3 R6, PT, PT, R8, 0xffffffe, RZ ;  /* 0x0ffffffe08067810 */ /* 0x001fc80007ffe0ff */
[----:B------:R0:W1:Y:S07]  /*0980*/  F2I.FTZ.U32.TRUNC.NTZ R7, R6 ;  /* 0x0000000600077305 */ /* 0x00006e000021f000 */
[----:B------:R-:W-:Y:S02]  /*0990*/  @P0 LOP3.LUT R11, R9, R16, RZ, 0x3c, !PT ;  /* 0x00000010090b0212 */ /* 0x000fe400078e3cff */
[----:B0-----:R-:W-:Y:S01]  /*09a0*/  MOV R6, RZ ;  /* 0x000000ff00067202 */ /* 0x001fe20000000f00 */
[----:B-1----:R-:W-:-:S04]  /*09b0*/  IMAD R25, R25, R7, RZ ;  /* 0x0000000719197224 */ /* 0x002fc800078e02ff */
        /* <DEDUP_REMOVED lines=10> */
[----:B------:R-:W-:-:S05]  /*0a60*/  SEL R7, R6, R11, !P0 ;  /* 0x0000000b06077207 */ /* 0x000fca0004000000 */
[----:B------:R-:W-:-:S06]  /*0a70*/  IMAD.WIDE.U32 R6, R7, 0x4, R4 ;  /* 0x0000000407067825 */ /* 0x000fcc00078e0004 */
[----:B------:R0:W2:Y:S01]  /*0a80*/  LDG.E.CONSTANT R7, desc[UR6][R6.64] ;  /* 0x0000000606077981 */ /* 0x0000a2000c1e9900 */
[----:B------:R-:W-:Y:S01]  /*0a90*/  ISETP.NE.AND P1, PT, R14, RZ, PT ;  /* 0x000000ff0e00720c */ /* 0x000fe20003f25270 */
[----:B------:R-:W-:Y:S01]  /*0aa0*/  HFMA2 R11, -RZ, RZ, 0, 5.9604644775390625e-08 ;  /* 0x00000001ff0b7431 */ /* 0x000fe200000001ff */
[----:B------:R-:W-:Y:S01]  /*0ab0*/  MOV R25, 0x1 ;  /* 0x0000000100197802 */ /* 0x000fe20000000f00 */
[----:B------:R-:W-:Y:S01]  /*0ac0*/  HFMA2 R27, -RZ, RZ, 0, 5.9604644775390625e-08 ;  /* 0x00000001ff1b7431 */ /* 0x000fe200000001ff */
[----:B------:R-:W-:Y:S01]  /*0ad0*/  IADD3 R29, PT, PT, R17, 0x1, RZ ;  /* 0x00000001111d7810 */ /* 0x000fe20007ffe0ff */
[----:B------:R-:W-:Y:S01]  /*0ae0*/  FADD R24, -R20, 1 ;  /* 0x3f80000014187421 */ /* 0x000fe20000000100 */
[----:B0-----:R-:W-:-:S07]  /*0af0*/  VIADD R6, R16, 0x1 ;  /* 0x0000000110067836 */ /* 0x001fce0000000000 */
[-C--:B------:R-:W-:Y:S01]  /*0b00*/  @P1 ISETP.GT.U32.AND P6, PT, R21, R14.reuse, PT ;  /* 0x0000000e1500120c */ /* 0x080fe20003fc4070 */
[----:B------:R-:W-:Y:S01]  /*0b10*/  @P1 IMAD R13, R17, R21, R6 ;  /* 0x00000015110d1224 */ /* 0x000fe200078e0206 */
[CC--:B------:R-:W-:Y:S02]  /*0b20*/  @P1 ISETP.GT.U32.AND P2, PT, R21.reuse, R14.reuse, PT ;  /* 0x0000000e1500120c */ /* 0x0c0fe40003f44070 */
[C---:B------:R-:W-:Y:S02]  /*0b30*/  @P1 SEL R10, R21.reuse, 0x1, !P6 ;  /* 0x00000001150a1807 */ /* 0x040fe40007000000 */
[----:B------:R-:W-:-:S03]  /*0b40*/  @P1 ISETP.GT.U32.AND P3, PT, R21, R14, PT ;  /* 0x0000000e1500120c */ /* 0x000fc60003f64070 */
[C---:B------:R-:W-:Y:S01]  /*0b50*/  @P1 IMAD R11, R21.reuse, R10, RZ ;  /* 0x0000000a150b1224 */ /* 0x040fe200078e02ff */
[C---:B------:R-:W-:Y:S02]  /*0b60*/  @P1 SEL R10, R21.reuse, 0x1, !P2 ;  /* 0x00000001150a1807 */ /* 0x040fe40005000000 */
[----:B------:R-:W-:Y:S02]  /*0b70*/  @P1 SEL R12, R21, 0x1, !P3 ;  /* 0x00000001150c1807 */ /* 0x000fe40005800000 */
[----:B------:R-:W-:Y:S01]  /*0b80*/  ISETP.GT.U32.AND P4, PT, R11, R14, PT ;  /* 0x0000000e0b00720c */ /* 0x000fe20003f84070 */
[C---:B------:R-:W-:Y:S01]  /*0b90*/  @P1 IMAD R25, R21.reuse, R10, RZ ;  /* 0x0000000a15191224 */ /* 0x040fe200078e02ff */
[----:B------:R-:W-:Y:S01]  /*0ba0*/  MOV R11, RZ ;  /* 0x000000ff000b7202 */ /* 0x000fe20000000f00 */
[----:B------:R-:W-:Y:S01]  /*0bb0*/  @P1 IMAD R27, R21, R12, RZ ;  /* 0x0000000c151b1224 */ /* 0x000fe200078e02ff */
[----:B------:R-:W-:Y:S02]  /*0bc0*/  @P1 SEL R11, R6, R13, P6 ;  /* 0x0000000d060b1207 */ /* 0x000fe40003000000 */
[-C--:B------:R-:W-:Y:S01]  /*0bd0*/  ISETP.GT.U32.AND P5, PT, R25, R14.reuse, PT ;  /* 0x0000000e1900720c */ /* 0x080fe20003fa4070 */
[----:B------:R-:W-:Y:S01]  /*0be0*/  HFMA2 R25, -RZ, RZ, 0, 0 ;  /* 0x00000000ff197431 */ /* 0x000fe200000001ff */
[----:B------:R-:W-:Y:S01]  /*0bf0*/  ISETP.GT.U32.AND P6, PT, R27, R14, PT ;  /* 0x0000000e1b00720c */ /* 0x000fe20003fc4070 */
[CC--:B------:R-:W-:Y:S01]  /*0c00*/  @P1 IMAD R27, R21.reuse, R29.reuse, R16 ;  /* 0x0000001d151b1224 */ /* 0x0c0fe200078e0210 */
[----:B------:R-:W-:Y:S01]  /*0c10*/  MOV R13, RZ ;  /* 0x000000ff000d7202 */ /* 0x000fe20000000f00 */
[----:B------:R-:W-:-:S02]  /*0c20*/  @P1 IMAD R29, R21, R29, R6 ;  /* 0x0000001d151d1224 */ /* 0x000fc400078e0206 */
[C---:B------:R-:W-:Y:S02]  /*0c30*/  @P4 LOP3.LUT R11, R9.reuse, R6, RZ, 0x3c, !PT ;  /* 0x00000006090b4212 */ /* 0x040fe400078e3cff */
[----:B------:R-:W-:Y:S02]  /*0c40*/  @P1 SEL R25, R16, R27, P2 ;  /* 0x0000001b10191207 */ /* 0x000fe40001000000 */
[----:B------:R-:W-:Y:S01]  /*0c50*/  IADD3 R27, PT, PT, R9, 0x127409f, RZ ;  /* 0x0127409f091b7810 */ /* 0x000fe20007ffe0ff */
[----:B------:R-:W-:Y:S01]  /*0c60*/  IMAD.HI.U32 R9, R8, R11, RZ ;  /* 0x0000000b08097227 */ /* 0x000fe200078e00ff */
[----:B------:R-:W-:Y:S02]  /*0c70*/  @P1 SEL R13, R6, R29, P3 ;  /* 0x0000001d060d1207 */ /* 0x000fe40001800000 */
[C---:B------:R-:W-:Y:S02]  /*0c80*/  @P5 LOP3.LUT R25, R27.reuse, R16, RZ, 0x3c, !PT ;  /* 0x000000101b195212 */ /* 0x040fe400078e3cff */
[----:B------:R-:W-:-:S02]  /*0c90*/  @P6 LOP3.LUT R13, R27, R6, RZ, 0x3c, !PT ;  /* 0x000000061b0d6212 */ /* 0x000fc400078e3cff */
[----:B------:R-:W-:Y:S01]  /*0ca0*/  IADD3 R9, PT, PT, -R9, RZ, RZ ;  /* 0x000000ff09097210 */ /* 0x000fe20007ffe1ff */
[----:B------:R-:W-:-:S04]  /*0cb0*/  IMAD.HI.U32 R6, R8, R25, RZ ;  /* 0x0000001908067227 */ /* 0x000fc800078e00ff */
[----:B------:R-:W-:Y:S01]  /*0cc0*/  IMAD.HI.U32 R8, R8, R13, RZ ;  /* 0x0000000d08087227 */ /* 0x000fe200078e00ff */
[----:B------:R-:W-:-:S03]  /*0cd0*/  IADD3 R6, PT, PT, -R6, RZ, RZ ;  /* 0x000000ff06067210 */ /* 0x000fc60007ffe1ff */
[C---:B------:R-:W-:Y:S02]  /*0ce0*/  IMAD R11, R14.reuse, R9, R11 ;  /* 0x000000090e0b7224 */ /* 0x040fe400078e020b */
[----:B------:R-:W-:Y:S01]  /*0cf0*/  FADD R9, -R23, 1 ;  /* 0x3f80000017097421 */ /* 0x000fe20000000100 */
[----:B------:R-:W-:Y:S02]  /*0d00*/  IMAD.MOV R8, RZ, RZ, -R8 ;  /* 0x000000ffff087224 */ /* 0x000fe400078e0a08 */
[C---:B------:R-:W-:Y:S01]  /*0d10*/  IMAD R25, R14.reuse, R6, R25 ;  /* 0x000000060e197224 */ /* 0x040fe200078e0219 */
[----:B------:R-:W-:Y:S01]  /*0d20*/  ISETP.GE.U32.AND P1, PT, R11, R14, PT ;  /* 0x0000000e0b00720c */ /* 0x000fe20003f26070 */
[----:B------:R-:W-:Y:S02]  /*0d30*/  IMAD R13, R14, R8, R13 ;  /* 0x000000080e0d7224 */ /* 0x000fe400078e020d */
[----:B------:R-:W-:Y:S01]  /*0d40*/  FMUL R6, R24, R9 ;  /* 0x0000000918067220 */ /* 0x000fe20000400000 */
[----:B------:R-:W-:-:S02]  /*0d50*/  ISETP.GE.U32.AND P2, PT, R25, R14, PT ;  /* 0x0000000e1900720c */ /* 0x000fc40003f46070 */
[----:B------:R-:W-:-:S07]  /*0d60*/  ISETP.GE.U32.AND P3, PT, R13, R14, PT ;  /* 0x0000000e0d00720c */ /* 0x000fce0003f66070 */
[----:B------:R-:W-:-:S04]  /*0d70*/  @P1 IADD3 R11, PT, PT, -R14, R11, RZ ;  /* 0x0000000b0e0b1210 */ /* 0x000fc80007ffe1ff */
[-C--:B------:R-:W-:Y:S02]  /*0d80*/  ISETP.GE.U32.AND P1, PT, R11, R14.reuse, PT ;  /* 0x0000000e0b00720c */ /* 0x080fe40003f26070 */
[C---:B------:R-:W-:Y:S02]  /*0d90*/  @P2 IADD3 R25, PT, PT, -R14.reuse, R25, RZ ;  /* 0x000000190e192210 */ /* 0x040fe40007ffe1ff */
[----:B------:R-:W-:Y:S02]  /*0da0*/  @P3 IADD3 R13, PT, PT, -R14, R13, RZ ;  /* 0x0000000d0e0d3210 */ /* 0x000fe40007ffe1ff */
[-C--:B------:R-:W-:Y:S02]  /*0db0*/  ISETP.GE.U32.AND P2, PT, R25, R14.reuse, PT ;  /* 0x0000000e1900720c */ /* 0x080fe40003f46070 */
[----:B------:R-:W-:-:S05]  /*0dc0*/  ISETP.GE.U32.AND P3, PT, R13, R14, PT ;  /* 0x0000000e0d00720c */ /* 0x000fca0003f66070 */
[----:B------:R-:W-:-:S06]  /*0dd0*/  @P1 IADD3 R11, PT, PT, -R14, R11, RZ ;  /* 0x0000000b0e0b1210 */ /* 0x000fcc0007ffe1ff */
[C---:B------:R-:W-:Y:S02]  /*0de0*/  @P2 IADD3 R25, PT, PT, -R14.reuse, R25, RZ ;  /* 0x000000190e192210 */ /* 0x040fe40007ffe1ff */
[----:B------:R-:W-:Y:S01]  /*0df0*/  @P3 IADD3 R13, PT, PT, -R14, R13, RZ ;  /* 0x0000000d0e0d3210 */ /* 0x000fe20007ffe1ff */
[----:B--2--5:R-:W-:Y:S01]  /*0e00*/  FFMA R22, R7, R6, R22 ;  /* 0x0000000607167223 */ /* 0x024fe20000000016 */
[----:B------:R-:W-:-:S04]  /*0e10*/  LOP3.LUT R6, RZ, R14, RZ, 0x33, !PT ;  /* 0x0000000eff067212 */ /* 0x000fc800078e33ff */
[C---:B------:R-:W-:Y:S02]  /*0e20*/  SEL R11, R6.reuse, R11, !P0 ;  /* 0x0000000b060b7207 */ /* 0x040fe40004000000 */
[C---:B------:R-:W-:Y:S02]  /*0e30*/  SEL R7, R6.reuse, R25, !P0 ;  /* 0x0000001906077207 */ /* 0x040fe40004000000 */
[----:B------:R-:W-:Y:S01]  /*0e40*/  SEL R9, R6, R13, !P0 ;  /* 0x0000000d06097207 */ /* 0x000fe20004000000 */
[----:B------:R-:W-:-:S04]  /*0e50*/  IMAD.WIDE.U32 R10, R11, 0x4, R4 ;  /* 0x000000040b0a7825 */ /* 0x000fc800078e0004 */
[--C-:B------:R-:W-:Y:S02]  /*0e60*/  IMAD.WIDE.U32 R6, R7, 0x4, R4.reuse ;  /* 0x0000000407067825 */ /* 0x100fe400078e0004 */
[----:B------:R-:W2:Y:S02]  /*0e70*/  LDG.E.CONSTANT R11, desc[UR6][R10.64] ;  /* 0x000000060a0b7981 */ /* 0x000ea4000c1e9900 */
[----:B------:R-:W-:Y:S02]  /*0e80*/  IMAD.WIDE.U32 R8, R9, 0x4, R4 ;  /* 0x0000000409087825 */ /* 0x000fe400078e0004 */
[----:B------:R-:W3:Y:S04]  /*0e90*/  LDG.E.CONSTANT R6, desc[UR6][R6.64] ;  /* 0x0000000606067981 */ /* 0x000ee8000c1e9900 */
[----:B------:R-:W4:Y:S01]  /*0ea0*/  LDG.E.CONSTANT R8, desc[UR6][R8.64] ;  /* 0x0000000608087981 */ /* 0x000f22000c1e9900 */
[----:B------:R-:W-:-:S04]  /*0eb0*/  FADD R13, -R23, 1 ;  /* 0x3f800000170d7421 */ /* 0x000fc80000000100 */
[C---:B------:R-:W-:Y:S01]  /*0ec0*/  FMUL R12, R20.reuse, R13 ;  /* 0x0000000d140c7220 */ /* 0x040fe20000400000 */
[----:B------:R-:W-:Y:S01]  /*0ed0*/  FMUL R13, R23, R24 ;  /* 0x00000018170d7220 */ /* 0x000fe20000400000 */
[----:B------:R-:W-:Y:S02]  /*0ee0*/  FMUL R23, R20, R23 ;  /* 0x0000001714177220 */ /* 0x000fe40000400000 */
[----:B--2---:R-:W-:-:S04]  /*0ef0*/  FFMA R25, R11, R12, R22 ;  /* 0x0000000c0b197223 */ /* 0x004fc80000000016 */
[----:B---3--:R-:W-:-:S04]  /*0f00*/  FFMA R13, R6, R13, R25 ;  /* 0x0000000d060d7223 */ /* 0x008fc80000000019 */
[----:B----4-:R-:W-:Y:S01]  /*0f10*/  FFMA R23, R8, R23, R13 ;  /* 0x0000001708177223 */ /* 0x010fe2000000000d */
[----:B------:R-:W-:Y:S06]  /*0f20*/  BRA `(.L_x_344) ;  /* 0x0000000400747947 */ /* 0x000fec0003800000 */
.L_x_343:
[----:B------:R-:W2:Y:S01]  /*0f30*/  LDG.E.CONSTANT R6, desc[UR6][R4.64] ;  /* 0x0000000604067981 */ /* 0x000ea2000c1e9900 */
[----:B------:R-:W-:Y:S01]  /*0f40*/  FADD R24, -R20, 1 ;  /* 0x3f80000014187421 */ /* 0x000fe20000000100 */
[----:B------:R-:W-:-:S03]  /*0f50*/  FADD R9, -R23, 1 ;  /* 0x3f80000017097421 */ /* 0x000fc60000000100 */
[----:B------:R-:W-:Y:S01]  /*0f60*/  FMUL R10, R23, R24 ;  /* 0x00000018170a7220 */ /* 0x000fe20000400000 */
[-C--:B------:R-:W-:Y:S01]  /*0f70*/  FMUL R7, R24, R9.reuse ;  /* 0x0000000918077220 */ /* 0x080fe20000400000 */
[----:B------:R-:W-:-:S03]  /*0f80*/  FMUL R8, R20, R9 ;  /* 0x0000000914087220 */ /* 0x000fc60000400000 */
[----:B--2--5:R-:W-:-:S04]  /*0f90*/  FFMA R7, R7, R6, R22 ;  /* 0x0000000607077223 */ /* 0x024fc80000000016 */
[----:B------:R-:W-:Y:S01]  /*0fa0*/  FFMA R7, R6, R8, R7 ;  /* 0x0000000806077223 */ /* 0x000fe20000000007 */
[----:B------:R-:W-:-:S03]  /*0fb0*/  FMUL R8, R20, R23 ;  /* 0x0000001714087220 */ /* 0x000fc60000400000 */
[----:B------:R-:W-:-:S04]  /*0fc0*/  FFMA R7, R6, R10, R7 ;  /* 0x0000000a06077223 */ /* 0x000fc80000000007 */
[----:B------:R-:W-:Y:S01]  /*0fd0*/  FFMA R23, R8, R6, R7 ;  /* 0x0000000608177223 */ /* 0x000fe20000000007 */
[----:B------:R-:W-:Y:S06]  /*0fe0*/  BRA `(.L_x_344) ;  /* 0x0000000400447947 */ /* 0x000fec0003800000 */
.L_x_342:
        /* <DEDUP_REMOVED lines=23> */
[----:B------:R-:W-:Y:S01]  /*1160*/  IMAD.HI.U32 R12, R7, R11, R6 ;  /* 0x0000000b070c7227 */ /* 0x000fe200078e0006 */
[----:B------:R-:W-:-:S05]  /*1170*/  IADD3 R7, PT, PT, R17, 0x1, RZ ;  /* 0x0000000111077810 */ /* 0x000fca0007ffe0ff */
[----:B------:R-:W-:-:S04]  /*1180*/  IMAD.HI.U32 R8, R12, R16, RZ ;  /* 0x000000100c087227 */ /* 0x000fc800078e00ff */
[----:B------:R-:W-:Y:S01]  /*1190*/  IMAD.HI.U32 R11, R12, R17, RZ ;  /* 0x000000110c0b7227 */ /* 0x000fe200078e00ff */
[----:B------:R-:W-:Y:S02]  /*11a0*/  IADD3 R13, PT, PT, -R8, RZ, RZ ;  /* 0x000000ff080d7210 */ /* 0x000fe40007ffe1ff */
[----:B------:R-:W-:Y:S01]  /*11b0*/  LOP3.LUT R8, RZ, R10, RZ, 0x33, !PT ;  /* 0x0000000aff087212 */ /* 0x000fe200078e33ff */
        /* <DEDUP_REMOVED lines=13> */
[----:B------:R-:W-:Y:S02]  /*1290*/  @P0 IMAD.IADD R11, R11, 0x1, -R10 ;  /* 0x000000010b0b0824 */ /* 0x000fe400078e0a0a */
[C---:B------:R-:W-:Y:S02]  /*12a0*/  @P1 IADD3 R9, PT, PT, -R10.reuse, R9, RZ ;  /* 0x000000090a091210 */ /* 0x040fe40007ffe1ff */
[----:B------:R-:W-:Y:S02]  /*12b0*/  @P2 IADD3 R13, PT, PT, -R10, R13, RZ ;  /* 0x0000000d0a0d2210 */ /* 0x000fe40007ffe1ff */
[-C--:B------:R-:W-:Y:S02]  /*12c0*/  ISETP.GE.U32.AND P0, PT, R11, R10.reuse, PT ;  /* 0x0000000a0b00720c */ /* 0x080fe40003f06070 */
[-C--:B------:R-:W-:Y:S02]  /*12d0*/  ISETP.GE.U32.AND P2, PT, R9, R10.reuse, PT ;  /* 0x0000000a0900720c */ /* 0x080fe40003f46070 */
[----:B------:R-:W-:-:S02]  /*12e0*/  ISETP.GE.U32.AND P3, PT, R13, R10, PT ;  /* 0x0000000a0d00720c */ /* 0x000fc40003f66070 */
[C---:B------:R-:W-:Y:S02]  /*12f0*/  @P4 IADD3 R25, PT, PT, -R10.reuse, R25, RZ ;  /* 0x000000190a194210 */ /* 0x040fe40007ffe1ff */
[----:B------:R-:W-:Y:S02]  /*1300*/  ISETP.NE.U32.AND P1, PT, R10, RZ, PT ;  /* 0x000000ff0a00720c */ /* 0x000fe40003f25070 */
[----:B------:R-:W-:-:S03]  /*1310*/  ISETP.GE.U32.AND P4, PT, R25, R10, PT ;  /* 0x0000000a1900720c */ /* 0x000fc60003f86070 */
[C---:B------:R-:W-:Y:S02]  /*1320*/  @P0 IADD3 R11, PT, PT, -R10.reuse, R11, RZ ;  /* 0x0000000b0a0b0210 */ /* 0x040fe40007ffe1ff */
[C---:B------:R-:W-:Y:S02]  /*1330*/  @P2 IADD3 R9, PT, PT, -R10.reuse, R9, RZ ;  /* 0x000000090a092210 */ /* 0x040fe40007ffe1ff */
[----:B------:R-:W-:Y:S02]  /*1340*/  @P3 IADD3 R13, PT, PT, -R10, R13, RZ ;  /* 0x0000000d0a0d3210 */ /* 0x000fe40007ffe1ff */
[C---:B------:R-:W-:Y:S02]  /*1350*/  SEL R11, R8.reuse, R11, !P1 ;  /* 0x0000000b080b7207 */ /* 0x040fe40004800000 */
[C---:B------:R-:W-:Y:S02]  /*1360*/  SEL R9, R8.reuse, R9, !P1 ;  /* 0x0000000908097207 */ /* 0x040fe40004800000 */
[----:B------:R-:W-:-:S02]  /*1370*/  SEL R13, R8, R13, !P1 ;  /* 0x0000000d080d7207 */ /* 0x000fc40004800000 */
[C---:B------:R-:W-:Y:S01]  /*1380*/  @P4 IADD3 R25, PT, PT, -R10.reuse, R25, RZ ;  /* 0x000000190a194210 */ /* 0x040fe20007ffe1ff */
[CC--:B------:R-:W-:Y:S02]  /*1390*/  IMAD R7, R10.reuse, R9.reuse, R11 ;  /* 0x000000090a077224 */ /* 0x0c0fe400078e020b */
[----:B------:R-:W-:Y:S01]  /*13a0*/  IMAD R9, R10, R9, R13 ;  /* 0x000000090a097224 */ /* 0x000fe200078e020d */
[----:B------:R-:W-:Y:S01]  /*13b0*/  SEL R25, R8, R25, !P1 ;  /* 0x0000001908197207 */ /* 0x000fe20004800000 */
[----:B------:R-:W-:-:S04]  /*13c0*/  IMAD.WIDE.U32 R6, R7, 0x4, R4 ;  /* 0x0000000407067825 */ /* 0x000fc800078e0004 */
[----:B------:R-:W-:Y:S02]  /*13d0*/  IMAD.WIDE.U32 R8, R9, 0x4, R4 ;  /* 0x0000000409087825 */ /* 0x000fe400078e0004 */
[----:B------:R0:W2:Y:S02]  /*13e0*/  LDG.E.CONSTANT R7, desc[UR6][R6.64] ;  /* 0x0000000606077981 */ /* 0x0000a4000c1e9900 */
[CC--:B------:R-:W-:Y:S02]  /*13f0*/  IMAD R11, R10.reuse, R25.reuse, R11 ;  /* 0x000000190a0b7224 */ /* 0x0c0fe400078e020b */
[----:B------:R-:W-:Y:S01]  /*1400*/  IMAD R13, R10, R25, R13 ;  /* 0x000000190a0d7224 */ /* 0x000fe200078e020d */
[----:B------:R-:W3:Y:S01]  /*1410*/  LDG.E.CONSTANT R8, desc[UR6][R8.64] ;  /* 0x0000000608087981 */ /* 0x000ee2000c1e9900 */
[----:B------:R-:W-:-:S04]  /*1420*/  IMAD.WIDE.U32 R10, R11, 0x4, R4 ;  /* 0x000000040b0a7825 */ /* 0x000fc800078e0004 */
[----:B------:R-:W-:Y:S02]  /*1430*/  IMAD.WIDE.U32 R12, R13, 0x4, R4 ;  /* 0x000000040d0c7825 */ /* 0x000fe400078e0004 */
[----:B------:R-:W4:Y:S04]  /*1440*/  LDG.E.CONSTANT R10, desc[UR6][R10.64] ;  /* 0x000000060a0a7981 */ /* 0x000f28000c1e9900 */
[----:B------:R-:W4:Y:S01]  /*1450*/  LDG.E.CONSTANT R12, desc[UR6][R12.64] ;  /* 0x000000060c0c7981 */ /* 0x000f22000c1e9900 */
[----:B------:R-:W-:Y:S01]  /*1460*/  FADD R24, -R20, 1 ;  /* 0x3f80000014187421 */ /* 0x000fe20000000100 */
[----:B------:R-:W-:-:S03]  /*1470*/  FADD R25, -R23, 1 ;  /* 0x3f80000017197421 */ /* 0x000fc60000000100 */
[----:B0-----:R-:W-:Y:S01]  /*1480*/  FMUL R6, R23, R24 ;  /* 0x0000001817067220 */ /* 0x001fe20000400000 */
[-C--:B------:R-:W-:Y:S01]  /*1490*/  FMUL R26, R24, R25.reuse ;  /* 0x00000019181a7220 */ /* 0x080fe20000400000 */
[----:B------:R-:W-:-:S03]  /*14a0*/  FMUL R25, R20, R25 ;  /* 0x0000001914197220 */ /* 0x000fc60000400000 */
[----:B--2--5:R-:W-:-:S04]  /*14b0*/  FFMA R7, R7, R26, R22 ;  /* 0x0000001a07077223 */ /* 0x024fc80000000016 */
[----:B---3--:R-:W-:Y:S01]  /*14c0*/  FFMA R7, R8, R25, R7 ;  /* 0x0000001908077223 */ /* 0x008fe20000000007 */
[----:B------:R-:W-:-:S03]  /*14d0*/  FMUL R8, R20, R23 ;  /* 0x0000001714087220 */ /* 0x000fc60000400000 */
[----:B----4-:R-:W-:-:S04]  /*14e0*/  FFMA R7, R10, R6, R7 ;  /* 0x000000060a077223 */ /* 0x010fc80000000007 */
[----:B------:R-:W-:-:S07]  /*14f0*/  FFMA R23, R8, R12, R7 ;  /* 0x0000000c08177223 */ /* 0x000fce0000000007 */
.L_x_344:
[----:B------:R-:W0:Y:S01]  /*1500*/  LDCU.U8 UR4, c[0x0][0x3b4] ;  /* 0x00007680ff0477ac */ /* 0x000e220008000000 */
[----:B------:R1:W-:Y:S01]  /*1510*/  STG.E desc[UR6][R2.64], R23 ;  /* 0x0000001702007986 */ /* 0x0003e2000c101906 */
[----:B0-----:R-:W-:-:S06]  /*1520*/  UPRMT UR4, UR4, 0x8880, URZ ;  /* 0x0000888004047896 */ /* 0x001fcc00080000ff */
[----:B------:R-:W-:-:S13]  /*1530*/  ISETP.NE.AND P0, PT, RZ, UR4, PT ;  /* 0x00000004ff007c0c */ /* 0x000fda000bf05270 */
[----:B-1----:R-:W-:Y:S05]  /*1540*/  @!P0 EXIT ;  /* 0x000000000000894d */ /* 0x002fea0003800000 */
[----:B------:R-:W-:Y:S01]  /*1550*/  IMAD.SHL.U32 R0, R0, 0x2, RZ ;  /* 0x0000000200007824 */ /* 0x000fe200078e00ff */
[----:B------:R-:W-:Y:S01]  /*1560*/  IADD3 R6, PT, PT, R16, 0x1, RZ ;  /* 0x0000000110067810 */ /* 0x000fe20007ffe0ff */
[----:B------:R-:W-:Y:S06]  /*1570*/  BRA.U !UP0, `(.L_x_345) ;  /* 0x0000000908447547 */ /* 0x000fec000b800000 */
[----:B------:R-:W-:-:S09]  /*1580*/  UISETP.NE.AND UP0, UPT, UR5, URZ, UPT ;  /* 0x000000ff0500728c */ /* 0x000fd2000bf05270 */
[----:B------:R-:W-:Y:S05]  /*1590*/  BRA.U UP0, `(.L_x_346) ;  /* 0x0000000900007547 */ /* 0x000fea000b800000 */
[----:B------:R-:W0:Y:S01]  /*15a0*/  I2F.U32.RP R2, R14 ;  /* 0x0000000e00027306 */ /* 0x000e220000209000 */
[----:B------:R-:W-:Y:S01]  /*15b0*/  ISETP.NE.AND P0, PT, R14, RZ, PT ;  /* 0x000000ff0e00720c */ /* 0x000fe20003f05270 */
[----:B------:R-:W-:Y:S01]  /*15c0*/  HFMA2 R9, -RZ, RZ, 0, 0 ;  /* 0x00000000ff097431 */ /* 0x000fe200000001ff */
[----:B------:R-:W-:Y:S01]  /*15d0*/  IADD3 R8, PT, PT, R17, 0x1, RZ ;  /* 0x0000000111087810 */ /* 0x000fe20007ffe0ff */
[----:B------:R-:W-:Y:S01]  /*15e0*/  HFMA2 R13, -RZ, RZ, 0, 5.9604644775390625e-08 ;  /* 0x00000001ff0d7431 */ /* 0x000fe200000001ff */
[----:B------:R-:W-:Y:S01]  /*15f0*/  MOV R7, RZ ;  /* 0x000000ff00077202 */ /* 0x000fe20000000f00 */
[----:B------:R-:W-:Y:S01]  /*1600*/  IMAD.MOV.U32 R19, RZ, RZ, 0x1 ;  /* 0x00000001ff137424 */ /* 0x000fe200078e00ff */
        /* <DEDUP_REMOVED lines=10> */
[----:B------:R-:W-:Y:S02]  /*16b0*/  @P0 SEL R7, R16, R11, P3 ;  /* 0x0000000b10070207 */ /* 0x000fe40001800000 */
[C---:B------:R-:W-:Y:S02]  /*16c0*/  @P0 ISETP.GT.U32.AND P2, PT, R21.reuse, R14, PT ;  /* 0x0000000e1500020c */ /* 0x040fe40003f44070 */
[----:B------:R-:W-:Y:S01]  /*16d0*/  MOV R11, 0x1 ;  /* 0x00000001000b7802 */ /* 0x000fe20000000f00 */
[C---:B------:R-:W-:Y:S01]  /*16e0*/  @P0 IMAD R11, R21.reuse, R10, RZ ;  /* 0x0000000a150b0224 */ /* 0x040fe200078e02ff */
[----:B0-----:R-:W-:Y:S02]  /*16f0*/  IADD3 R2, PT, PT, R2, 0xffffffe, RZ ;  /* 0x0ffffffe02027810 */ /* 0x001fe40007ffe0ff */
[C---:B------:R-:W-:Y:S02]  /*1700*/  @P0 SEL R12, R21.reuse, 0x1, !P4 ;  /* 0x00000001150c0807 */ /* 0x040fe40006000000 */
[----:B------:R0:W1:Y:S01]  /*1710*/  F2I.FTZ.U32.TRUNC.NTZ R3, R2 ;  /* 0x0000000200037305 */ /* 0x000062000021f000 */
[----:B------:R-:W-:-:S02]  /*1720*/  @P0 SEL R18, R21, 0x1, !P1 ;  /* 0x0000000115120807 */ /* 0x000fc40004800000 */
[C---:B------:R-:W-:Y:S01]  /*1730*/  @P0 SEL R22, R21.reuse, 0x1, !P2 ;  /* 0x0000000115160807 */ /* 0x040fe20005000000 */
[----:B------:R-:W-:Y:S01]  /*1740*/  @P0 IMAD R13, R21, R12, RZ ;  /* 0x0000000c150d0224 */ /* 0x000fe200078e02ff */
[----:B------:R-:W-:Y:S01]  /*1750*/  ISETP.GT.U32.AND P3, PT, R11, R14, PT ;  /* 0x0000000e0b00720c */ /* 0x000fe20003f64070 */
[C---:B------:R-:W-:Y:S02]  /*1760*/  @P0 IMAD R19, R21.reuse, R18, RZ ;  /* 0x0000001215130224 */ /* 0x040fe400078e02ff */
[----:B------:R-:W-:Y:S02]  /*1770*/  @P0 IMAD R23, R21, R22, RZ ;  /* 0x0000001615170224 */ /* 0x000fe400078e02ff */
[----:B0-----:R-:W-:Y:S01]  /*1780*/  HFMA2 R2, -RZ, RZ, 0, 0 ;  /* 0x00000000ff027431 */ /* 0x001fe200000001ff */
[-C--:B------:R-:W-:Y:S02]  /*1790*/  ISETP.GT.U32.AND P4, PT, R13, R14.reuse, PT ;  /* 0x0000000e0d00720c */ /* 0x080fe40003f84070 */
[----:B------:R-:W-:Y:S01]  /*17a0*/  ISETP.GT.U32.AND P5, PT, R19, R14, PT ;  /* 0x0000000e1300720c */ /* 0x000fe20003fa4070 */
[--C-:B------:R-:W-:Y:S01]  /*17b0*/  @P0 IMAD R19, R21, R8, R6.reuse ;  /* 0x0000000815130224 */ /* 0x100fe200078e0206 */
[----:B------:R-:W-:Y:S01]  /*17c0*/  ISETP.GT.U32.AND P6, PT, R23, R14, PT ;  /* 0x0000000e1700720c */ /* 0x000fe20003fc4070 */
[----:B-1----:R-:W-:Y:S01]  /*17d0*/  IMAD R11, R25, R3, RZ ;  /* 0x00000003190b7224 */ /* 0x002fe200078e02ff */
[----:B------:R-:W-:Y:S01]  /*17e0*/  MOV R13, RZ ;  /* 0x000000ff000d7202 */ /* 0x000fe20000000f00 */
[----:B------:R-:W-:-:S02]  /*17f0*/  @P0 IMAD R21, R17, R21, R6 ;  /* 0x0000001511150224 */ /* 0x000fc400078e0206 */
[----:B------:R-:W-:Y:S01]  /*1800*/  IMAD.HI.U32 R2, R3, R11, R2 ;  /* 0x0000000b03027227 */ /* 0x000fe200078e0002 */
[----:B------:R-:W-:-:S03]  /*1810*/  SEL R11, R16, RZ, P0 ;  /* 0x000000ff100b7207 */ /* 0x000fc60000000000 */
[----:B------:R-:W-:Y:S01]  /*1820*/  HFMA2 R3, -RZ, RZ, 0, 0 ;  /* 0x00000000ff037431 */ /* 0x000fe200000001ff */
[----:B------:R-:W-:Y:S01]  /*1830*/  @P0 SEL R13, R6, R21, P1 ;  /* 0x00000015060d0207 */ /* 0x000fe20000800000 */
[----:B------:R-:W-:Y:S02]  /*1840*/  IMAD R17, R17, 0x127409f, RZ ;  /* 0x0127409f11117824 */ /* 0x000fe400078e02ff */
[----:B------:R-:W-:Y:S01]  /*1850*/  IMAD.HI.U32 R8, R2, R11, RZ ;  /* 0x0000000b02087227 */ /* 0x000fe200078e00ff */
[----:B------:R-:W-:Y:S02]  /*1860*/  @P0 SEL R3, R6, R19, P2 ;  /* 0x0000001306030207 */ /* 0x000fe40001000000 */
[C---:B------:R-:W-:Y:S02]  /*1870*/  IADD3 R19, PT, PT, R17.reuse, 0x127409f, RZ ;  /* 0x0127409f11137810 */ /* 0x040fe40007ffe0ff */
[----:B------:R-:W-:Y:S02]  /*1880*/  IADD3 R8, PT, PT, -R8, RZ, RZ ;  /* 0x000000ff08087210 */ /* 0x000fe40007ffe1ff */
[----:B------:R-:W-:-:S02]  /*1890*/  @P3 LOP3.LUT R7, R17, R16, RZ, 0x3c, !PT ;  /* 0x0000001011073212 */ /* 0x000fc400078e3cff */
[----:B------:R-:W-:Y:S01]  /*18a0*/  @P5 LOP3.LUT R13, R17, R6, RZ, 0x3c, !PT ;  /* 0x00000006110d5212 */ /* 0x000fe200078e3cff */
[----:B------:R-:W-:Y:S01]  /*18b0*/  IMAD R11, R14, R8, R11 ;  /* 0x000000080e0b7224 */ /* 0x000fe200078e020b */
[C---:B------:R-:W-:Y:S01]  /*18c0*/  @P4 LOP3.LUT R9, R19.reuse, R16, RZ, 0x3c, !PT ;  /* 0x0000001013094212 */ /* 0x040fe200078e3cff */
[----:B------:R-:W-:Y:S01]  /*18d0*/  IMAD.HI.U32 R10, R2, R7, RZ ;  /* 0x00000007020a7227 */ /* 0x000fe200078e00ff */
[----:B------:R-:W-:Y:S02]  /*18e0*/  SEL R17, R6, RZ, P0 ;  /* 0x000000ff06117207 */ /* 0x000fe40000000000 */
        /* <DEDUP_REMOVED lines=9> */
[----:B------:R-:W-:-:S04]  /*1980*/  IMAD.HI.U32 R2, R2, R3, RZ ;  /* 0x0000000302027227 */ /* 0x000fc800078e00ff */
[----:B------:R-:W-:Y:S01]  /*1990*/  IMAD.MOV R12, RZ, RZ, -R12 ;  /* 0x000000ffff0c7224 */ /* 0x000fe200078e0a0c */
[----:B------:R-:W-:Y:S01]  /*19a0*/  IADD3 R2, PT, PT, -R2, RZ, RZ ;  /* 0x000000ff02027210 */ /* 0x000fe20007ffe1ff */
[C---:B------:R-:W-:Y:S01]  /*19b0*/  IMAD R9, R14.reuse, R8, R9 ;  /* 0x000000080e097224 */ /* 0x040fe200078e0209 */
[C---:B------:R-:W-:Y:S01]  /*19c0*/  @P0 IADD3 R11, PT, PT, -R14.reuse, R11, RZ ;  /* 0x0000000b0e0b0210 */ /* 0x040fe20007ffe1ff */
[C---:B------:R-:W-:Y:S02]  /*19d0*/  IMAD R21, R14.reuse, R12, R13 ;  /* 0x0000000c0e157224 */ /* 0x040fe400078e020d */
        /* <DEDUP_REMOVED lines=24> */
[----:B------:R-:W-:Y:S02]  /*1b60*/  @P3 IADD3 R7, PT, PT, -R14, R7, RZ ;  /* 0x000000070e073210 */ /* 0x000fe40007ffe1ff */
[----:B------:R-:W-:Y:S01]  /*1b70*/  @P4 IMAD.IADD R19, R19, 0x1, -R14 ;  /* 0x0000000113134824 */ /* 0x000fe200078e0a0e */
[----:B------:R-:W-:Y:S02]  /*1b80*/  SEL R17, R6, R11, !P6 ;  /* 0x0000000b06117207 */ /* 0x000fe40007000000 */
[----:B------:R-:W-:Y:S02]  /*1b90*/  @P5 IADD3 R21, PT, PT, -R14, R21, RZ ;  /* 0x000000150e155210 */ /* 0x000fe40007ffe1ff */
[C---:B------:R-:W-:Y:S01]  /*1ba0*/  SEL R13, R6.reuse, R13, !P6 ;  /* 0x0000000d060d7207 */ /* 0x040fe20007000000 */
[----:B------:R-:W-:Y:S01]  /*1bb0*/  IMAD.WIDE.U32 R16, R17, 0x4, R4 ;  /* 0x0000000411107825 */ /* 0x000fe200078e0004 */
[----:B------:R-:W-:-:S02]  /*1bc0*/  SEL R11, R6, R9, !P6 ;  /* 0x00000009060b7207 */ /* 0x000fc40007000000 */
[C---:B------:R-:W-:Y:S01]  /*1bd0*/  SEL R7, R6.reuse, R7, !P6 ;  /* 0x0000000706077207 */ /* 0x040fe20007000000 */
[--C-:B------:R-:W-:Y:S01]  /*1be0*/  IMAD.WIDE.U32 R12, R13, 0x4, R4.reuse ;  /* 0x000000040d0c7825 */ /* 0x100fe200078e0004 */
[C---:B------:R-:W-:Y:S01]  /*1bf0*/  SEL R9, R6.reuse, R19, !P6 ;  /* 0x0000001306097207 */ /* 0x040fe20007000000 */
[----:B------:R-:W2:Y:S01]  /*1c00*/  LDG.E.CONSTANT R17, desc[UR6][R16.64] ;  /* 0x0000000610117981 */ /* 0x000ea2000c1e9900 */
[----:B------:R-:W-:Y:S01]  /*1c10*/  SEL R21, R6, R21, !P6 ;  /* 0x0000001506157207 */ /* 0x000fe20007000000 */
[--C-:B------:R-:W-:Y:S02]  /*1c20*/  IMAD.WIDE.U32 R6, R7, 0x4, R4.reuse ;  /* 0x0000000407067825 */ /* 0x100fe400078e0004 */
[----:B------:R-:W2:Y:S02]  /*1c30*/  LDG.E.CONSTANT R12, desc[UR6][R12.64] ;  /* 0x000000060c0c7981 */ /* 0x000ea4000c1e9900 */
[--C-:B------:R-:W-:Y:S02]  /*1c40*/  IMAD.WIDE.U32 R10, R11, 0x4, R4.reuse ;  /* 0x000000040b0a7825 */ /* 0x100fe400078e0004 */
[----:B------:R-:W3:Y:S02]  /*1c50*/  LDG.E.CONSTANT R7, desc[UR6][R6.64] ;  /* 0x0000000606077981 */ /* 0x000ee4000c1e9900 */
[----:B------:R-:W-:-:S02]  /*1c60*/  IMAD.WIDE.U32 R8, R9, 0x4, R4 ;  /* 0x0000000409087825 */ /* 0x000fc400078e0004 */
[----:B------:R-:W3:Y:S02]  /*1c70*/  LDG.E.CONSTANT R10, desc[UR6][R10.64] ;  /* 0x000000060a0a7981 */ /* 0x000ee4000c1e9900 */
[----:B------:R-:W-:Y:S02]  /*1c80*/  IMAD.WIDE.U32 R4, R21, 0x4, R4 ;  /* 0x0000000415047825 */ /* 0x000fe400078e0004 */
[----:B------:R-:W4:Y:S02]  /*1c90*/  LDG.E.CONSTANT R8, desc[UR6][R8.64] ;  /* 0x0000000608087981 */ /* 0x000f24000c1e9900 */
[----:B0-----:R-:W-:Y:S02]  /*1ca0*/  IMAD.WIDE.U32 R2, R0, 0x4, R2 ;  /* 0x0000000400027825 */ /* 0x001fe400078e0002 */
[----:B------:R-:W4:Y:S04]  /*1cb0*/  LDG.E.CONSTANT R5, desc[UR6][R4.64] ;  /* 0x0000000604057981 */ /* 0x000f28000c1e9900 */
[----:B------:R-:W5:Y:S04]  /*1cc0*/  LDG.E R0, desc[UR6][R2.64] ;  /* 0x0000000602007981 */ /* 0x000f68000c1e1900 */
[----:B------:R-:W5:Y:S01]  /*1cd0*/  LDG.E R14, desc[UR6][R2.64+0x4] ;  /* 0x00000406020e7981 */ /* 0x000f62000c1e1900 */
[C---:B------:R-:W-:Y:S01]  /*1ce0*/  FMUL R21, R15.reuse, R24 ;  /* 0x000000180f157220 */ /* 0x040fe20000400000 */
[----:B------:R-:W-:Y:S01]  /*1cf0*/  FMUL R15, R15, R20 ;  /* 0x000000140f0f7220 */ /* 0x000fe20000400000 */
[----:B--2---:R-:W-:Y:S01]  /*1d00*/  FADD R19, R12, -R17 ;  /* 0x800000110c137221 */ /* 0x004fe20000000000 */
[----:B---3--:R-:W-:Y:S01]  /*1d10*/  FADD R13, R10, -R7 ;  /* 0x800000070a0d7221 */ /* 0x008fe20000000000 */
[----:B----4-:R-:W-:-:S02]  /*1d20*/  FADD R6, R8, -R5 ;  /* 0x8000000508067221 */ /* 0x010fc40000000000 */
[C---:B-----5:R-:W-:Y:S01]  /*1d30*/  FFMA R0, R21.reuse, R19, R0 ;  /* 0x0000001315007223 */ /* 0x060fe20000000000 */
[----:B------:R-:W-:-:S03]  /*1d40*/  FFMA R14, R21, R13, R14 ;  /* 0x0000000d150e7223 */ /* 0x000fc6000000000e */
[----:B------:R-:W-:Y:S01]  /*1d50*/  FFMA R19, R19, R15, R0 ;  /* 0x0000000f13137223 */ /* 0x000fe20000000000 */
[----:B------:R-:W-:-:S04]  /*1d60*/  FFMA R7, R15, R6, R14 ;  /* 0x000000060f077223 */ /* 0x000fc8000000000e */
[----:B------:R-:W-:Y:S04]  /*1d70*/  STG.E desc[UR6][R2.64], R19 ;  /* 0x0000001302007986 */ /* 0x000fe8000c101906 */
[----:B------:R-:W-:Y:S01]  /*1d80*/  STG.E desc[UR6][R2.64+0x4], R7 ;  /* 0x0000040702007986 */ /* 0x000fe2000c101906 */
[----:B------:R-:W-:Y:S05]  /*1d90*/  EXIT ;  /* 0x000000000000794d */ /* 0x000fea0003800000 */
.L_x_346:
[----:B------:R-:W0:Y:S01]  /*1da0*/  LDC.64 R2, c[0x0][0x3b8] ;  /* 0x0000ee00ff027b82 */ /* 0x000e220000000a00 */
[----:B------:R-:W2:Y:S01]  /*1db0*/  LDG.E.CONSTANT R4, desc[UR6][R4.64] ;  /* 0x0000000604047981 */ /* 0x000ea2000c1e9900 */
[----:B0-----:R-:W-:-:S05]  /*1dc0*/  IMAD.WIDE.U32 R2, R0, 0x4, R2 ;  /* 0x0000000400027825 */ /* 0x001fca00078e0002 */
[----:B------:R-:W3:Y:S04]  /*1dd0*/  LDG.E R0, desc[UR6][R2.64] ;  /* 0x0000000602007981 */ /* 0x000ee8000c1e1900 */
[----:B------:R-:W4:Y:S01]  /*1de0*/  LDG.E R6, desc[UR6][R2.64+0x4] ;  /* 0x0000040602067981 */ /* 0x000f22000c1e1900 */
[C---:B------:R-:W-:Y:S01]  /*1df0*/  FMUL R24, R15.reuse, R24 ;  /* 0x000000180f187220 */ /* 0x040fe20000400000 */
[----:B------:R-:W-:Y:S01]  /*1e00*/  FMUL R15, R15, R20 ;  /* 0x000000140f0f7220 */ /* 0x000fe20000400000 */
[----:B--2---:R-:W-:-:S04]  /*1e10*/  FADD R7, R4, -R4 ;  /* 0x8000000404077221 */ /* 0x004fc80000000000 */
[CC--:B---3--:R-:W-:Y:S01]  /*1e20*/  FFMA R0, R7.reuse, R24.reuse, R0 ;  /* 0x0000001807007223 */ /* 0x0c8fe20000000000 */
[----:B----4-:R-:W-:-:S03]  /*1e30*/  FFMA R6, R7, R24, R6 ;  /* 0x0000001807067223 */ /* 0x010fc60000000006 */
[CC--:B------:R-:W-:Y:S01]  /*1e40*/  FFMA R9, R7.reuse, R15.reuse, R0 ;  /* 0x0000000f07097223 */ /* 0x0c0fe20000000000 */
[----:B------:R-:W-:-:S04]  /*1e50*/  FFMA R7, R7, R15, R6 ;  /* 0x0000000f07077223 */ /* 0x000fc80000000006 */
[----:B------:R-:W-:Y:S04]  /*1e60*/  STG.E desc[UR6][R2.64], R9 ;  /* 0x0000000902007986 */ /* 0x000fe8000c101906 */
[----:B------:R-:W-:Y:S01]  /*1e70*/  STG.E desc[UR6][R2.64+0x4], R7 ;  /* 0x0000040702007986 */ /* 0x000fe2000c101906 */
[----:B------:R-:W-:Y:S05]  /*1e80*/  EXIT ;  /* 0x000000000000794d */ /* 0x000fea0003800000 */
.L_x_345:
        /* <DEDUP_REMOVED lines=9> */
[----:B0-----:R-:W-:Y:S01]  /*1f20*/  MOV R2, RZ ;  /* 0x000000ff00027202 */ /* 0x001fe20000000f00 */
        /* <DEDUP_REMOVED lines=19> */
[----:B------:R-:W-:Y:S01]  /*2060*/  IMAD.HI.U32 R9, R9, R10, RZ ;  /* 0x0000000a09097227 */ /* 0x000fe200078e00ff */
[----:B------:R-:W-:-:S03]  /*2070*/  IADD3 R2, PT, PT, -R2, RZ, RZ ;  /* 0x000000ff02027210 */ /* 0x000fc60007ffe1ff */
[----:B------:R-:W-:Y:S02]  /*2080*/  IMAD.MOV R9, RZ, RZ, -R9 ;  /* 0x000000ffff097224 */ /* 0x000fe400078e0a09 */
[C---:B------:R-:W-:Y:S02]  /*2090*/  IMAD R8, R19.reuse, R8, R16 ;  /* 0x0000000813087224 */ /* 0x040fe400078e0210 */
[C---:B------:R-:W-:Y:S02]  /*20a0*/  IMAD R12, R19.reuse, R12, R17 ;  /* 0x0000000c130c7224 */ /* 0x040fe400078e0211 */
[C---:B------:R-:W-:Y:S01]  /*20b0*/  IMAD R6, R19.reuse, R2, R6 ;  /* 0x0000000213067224 */ /* 0x040fe200078e0206 */
[----:B------:R-:W-:Y:S01]  /*20c0*/  ISETP.GE.U32.AND P1, PT, R8, R19, PT ;  /* 0x000000130800720c */ /* 0x000fe20003f26070 */
        /* <DEDUP_REMOVED lines=22> */
[----:B------:R-:W-:Y:S02]  /*2230*/  IMAD R9, R19, R21, R8 ;  /* 0x0000001513097224 */ /* 0x000fe400078e0208 */
[----:B------:R-:W-:-:S04]  /*2240*/  IMAD.WIDE.U32 R12, R6, 0x4, R4 ;  /* 0x00000004060c7825 */ /* 0x000fc800078e0004 */
[C---:B------:R-:W-:Y:S02]  /*2250*/  IMAD R23, R19.reuse, R7, R8 ;  /* 0x0000000713177224 */ /* 0x040fe400078e0208 */
[----:B------:R-:W-:Y:S01]  /*2260*/  IMAD.WIDE.U32 R10, R8, 0x4, R4 ;  /* 0x00000004080a7825 */ /* 0x000fe200078e0004 */
[----:B------:R-:W2:Y:S03]  /*2270*/  LDG.E.CONSTANT R12, desc[UR6][R12.64] ;  /* 0x000000060c0c7981 */ /* 0x000ea6000c1e9900 */
[C-C-:B------:R-:W-:Y:S02]  /*2280*/  IMAD R21, R19.reuse, R21, R6.reuse ;  /* 0x0000001513157224 */ /* 0x140fe400078e0206 */
[----:B------:R-:W-:Y:S01]  /*2290*/  IMAD R17, R19, R7, R6 ;  /* 0x0000000713117224 */ /* 0x000fe200078e0206 */
[----:B------:R-:W2:Y:S01]  /*22a0*/  LDG.E.CONSTANT R11, desc[UR6][R10.64] ;  /* 0x000000060a0b7981 */ /* 0x000ea2000c1e9900 */
[----:B------:R-:W-:-:S04]  /*22b0*/  IMAD.WIDE.U32 R6, R23, 0x4, R4 ;  /* 0x0000000417067825 */ /* 0x000fc800078e0004 */
[--C-:B------:R-:W-:Y:S02]  /*22c0*/  IMAD.WIDE.U32 R8, R9, 0x4, R4.reuse ;  /* 0x0000000409087825 */ /* 0x100fe400078e0004 */
[----:B------:R-:W3:Y:S02]  /*22d0*/  LDG.E.CONSTANT R6, desc[UR6][R6.64] ;  /* 0x0000000606067981 */ /* 0x000ee4000c1e9900 */
[--C-:B------:R-:W-:Y:S02]  /*22e0*/  IMAD.WIDE.U32 R16, R17, 0x4, R4.reuse ;  /* 0x0000000411107825 */ /* 0x100fe400078e0004 */
[----:B------:R-:W3:Y:S02]  /*22f0*/  LDG.E.CONSTANT R9, desc[UR6][R8.64] ;  /* 0x0000000608097981 */ /* 0x000ee4000c1e9900 */
[----:B------:R-:W-:Y:S02]  /*2300*/  IMAD.WIDE.U32 R4, R21, 0x4, R4 ;  /* 0x0000000415047825 */ /* 0x000fe400078e0004 */
[----:B------:R-:W4:Y:S02]  /*2310*/  LDG.E.CONSTANT R16, desc[UR6][R16.64] ;  /* 0x0000000610107981 */ /* 0x000f24000c1e9900 */
[----:B0-----:R-:W-:-:S02]  /*2320*/  IMAD.WIDE.U32 R2, R0, 0x4, R2 ;  /* 0x0000000400027825 */ /* 0x001fc400078e0002 */
[----:B------:R-:W4:Y:S04]  /*2330*/  LDG.E.CONSTANT R5, desc[UR6][R4.64] ;  /* 0x0000000604057981 */ /* 0x000f28000c1e9900 */
[----:B------:R-:W5:Y:S04]  /*2340*/  LDG.E R0, desc[UR6][R2.64] ;  /* 0x0000000602007981 */ /* 0x000f68000c1e1900 */
[----:B------:R-:W5:Y:S01]  /*2350*/  LDG.E R13, desc[UR6][R2.64+0x4] ;  /* 0x00000406020d7981 */ /* 0x000f62000c1e1900 */
[C---:B------:R-:W-:Y:S01]  /*2360*/  FMUL R24, R15.reuse, R24 ;  /* 0x000000180f187220 */ /* 0x040fe20000400000 */
[----:B------:R-:W-:Y:S01]  /*2370*/  FMUL R15, R15, R20 ;  /* 0x000000140f0f7220 */ /* 0x000fe20000400000 */
[----:B--2---:R-:W-:Y:S01]  /*2380*/  FADD R11, R12, -R11 ;  /* 0x8000000b0c0b7221 */ /* 0x004fe20000000000 */
[----:B---3--:R-:W-:Y:S01]  /*2390*/  FADD R10, -R9, R6 ;  /* 0x00000006090a7221 */ /* 0x008fe20000000100 */
[----:B----4-:R-:W-:-:S02]  /*23a0*/  FADD R7, R16, -R5 ;  /* 0x8000000510077221 */ /* 0x010fc40000000000 */
[-C--:B-----5:R-:W-:Y:S01]  /*23b0*/  FFMA R0, R11, R24.reuse, R0 ;  /* 0x000000180b007223 */ /* 0x0a0fe20000000000 */
[----:B------:R-:W-:-:S03]  /*23c0*/  FFMA R10, R10, R24, R13 ;  /* 0x000000180a0a7223 */ /* 0x000fc6000000000d */
[-C--:B------:R-:W-:Y:S01]  /*23d0*/  FFMA R11, R11, R15.reuse, R0 ;  /* 0x0000000f0b0b7223 */ /* 0x080fe20000000000 */
[----:B------:R-:W-:-:S04]  /*23e0*/  FFMA R7, R7, R15, R10 ;  /* 0x0000000f07077223 */ /* 0x000fc8000000000a */
[----:B------:R-:W-:Y:S04]  /*23f0*/  STG.E desc[UR6][R2.64], R11 ;  /* 0x0000000b02007986 */ /* 0x000fe8000c101906 */
[----:B------:R-:W-:Y:S01]  /*2400*/  STG.E desc[UR6][R2.64+0x4], R7 ;  /* 0x0000040702007986 */ /* 0x000fe2000c101906 */
[----:B------:R-:W-:Y:S05]  /*2410*/  EXIT ;  /* 0x000000000000794d */ /* 0x000fea0003800000 */
.L_x_347:
        /* <DEDUP_REMOVED lines=14> */
.L_x_377:


//--------------------- .nv.shared.reserved.0     --------------------------
	.section	.nv.shared.reserved.0,"aw",@nobits
	.weak		__nv_reservedSMEM_offset_0_alias
	.size		__nv_reservedSMEM_offset_0_alias, 0, 64
	.other		__nv_reservedSMEM_offset_0_alias,@"STO_CUDA_RESERVED_SHARED STV_DEFAULT"
__nv_reservedSMEM_offset_0_alias:
	.zero		0
	.zero		64


//--------------------- .nv.constant0._Z21kernel_input_backwardILj3ELj32EEvPKfS1_Pfjjj --------------------------
	.section	.nv.constant0._Z21kernel_input_backwardILj3ELj32EEvPKfS1_Pfjjj,"a",@progbits
	.sectionflags	@""
	.align	4
.nv.constant0._Z21kernel_input_backwardILj3ELj32EEvPKfS1_Pfjjj:
	.zero		932


//--------------------- .nv.constant0._Z20kernel_grid_backwardILj3ELj32ELj4EEvPKfS1_S1_PKiPffjjjjj --------------------------
	.section	.nv.constant0._Z20kernel_grid_backwardILj3ELj32ELj4EEvPKfS1_S1_PKiPffjjjjj,"a",@progbits
	.sectionflags	@""
	.align	4
.nv.constant0._Z20kernel_grid_backwardILj3ELj32ELj4EEvPKfS1_S1_PKiPffjjjjj:
	.zero		960


//--------------------- .nv.constant0._Z21kernel_input_backwardILj3ELj8EEvPKfS1_Pfjjj --------------------------
	.section	.nv.constant0._Z21kernel_input_backwardILj3ELj8EEvPKfS1_Pfjjj,"a",@progbits
	.sectionflags	@""
	.align	4
.nv.constant0._Z21kernel_input_backwardILj3ELj8EEvPKfS1_Pfjjj:
	.zero		932


//--------------------- .nv.constant0._Z20kernel_grid_backwardILj3ELj8ELj2EEvPKfS1_S1_PKiPffjjjjj --------------------------
	.section	.nv.constant0._Z20kernel_grid_backwardILj3ELj8ELj2EEvPKfS1_S1_PKiPffjjjjj,"a",@progbits
	.sectionflags	@""
	.align	4
.nv.constant0._Z20kernel_grid_backwardILj3ELj8ELj2EEvPKfS1_S1_PKiPffjjjjj:
	.zero		960


//--------------------- .nv.constant0._Z21kernel_input_backwardILj3ELj4EEvPKfS1_Pfjjj --------------------------
	.section	.nv.constant0._Z21kernel_input_backwardILj3ELj4EEvPKfS1_Pfjjj,"a",@progbits
	.sectionflags	@""
	.align	4
.nv.constant0._Z21kernel_input_backwardILj3ELj4EEvPKfS1_Pfjjj:
	.zero		932


//--------------------- .nv.constant0._Z20kernel_grid_backwardILj3ELj4ELj2EEvPKfS1_S1_PKiPffjjjjj --------------------------
	.section	.nv.constant0._Z20kernel_grid_backwardILj3ELj4ELj2EEvPKfS1_S1_PKiPffjjjjj,"a",@progbits
	.sectionflags	@""
	.align	4
.nv.constant0._Z20kernel_grid_backwardILj3ELj4ELj2EEvPKfS1_S1_PKiPffjjjjj:
	.zero		960


//--------------------- .nv.constant0._Z21kernel_input_backwardILj3ELj2EEvPKfS1_Pfjjj --------------------------
	.section	.nv.constant0._Z21kernel_input_backwardILj3ELj2EEvPKfS1_Pfjjj,"a",@progbits
	.sectionflags	@""
	.align	4
.nv.constant0._Z21kernel_input_backwardILj3ELj2EEvPKfS1_Pfjjj:
	.zero		932


//--------------------- .nv.constant0._Z20kernel_grid_backwardILj3ELj2ELj2EEvPKfS1_S1_PKiPffjjjjj --------------------------
	.section	.nv.constant0._Z20kernel_grid_backwardILj3ELj2ELj2EEvPKfS1_S1_PKiPffjjjjj,"a",@progbits
	.sectionflags	@""
	.align	4
.nv.constant0._Z20kernel_grid_backwardILj3ELj2ELj2EEvPKfS1_S1_PKiPffjjjjj:
	.zero		960


//--------------------- .nv.constant0._Z21kernel_input_backwardILj3ELj1EEvPKfS1_Pfjjj --------------------------
	.section	.nv.constant0._Z21kernel_input_backwardILj3ELj1EEvPKfS1_Pfjjj,"a",@progbits
	.sectionflags	@""
	.align	4
.nv.constant0._Z21kernel_input_backwardILj3ELj1EEvPKfS1_Pfjjj:
	.zero		932


//--------------------- .nv.constant0._Z20kernel_grid_backwardILj3ELj1ELj1EEvPKfS1_S1_PKiPffjjjjj --------------------------
	.section	.nv.constant0._Z20kernel_grid_backwardILj3ELj1ELj1EEvPKfS1_S1_PKiPffjjjjj,"a",@progbits
	.sectionflags	@""
	.align	4
.nv.constant0._Z20kernel_grid_backwardILj3ELj1ELj1EEvPKfS1_S1_PKiPffjjjjj:
	.zero		960


//--------------------- .nv.constant0._Z21kernel_input_backwardILj2ELj32EEvPKfS1_Pfjjj --------------------------
	.section	.nv.constant0._Z21kernel_input_backwardILj2ELj32EEvPKfS1_Pfjjj,"a",@progbits
	.sectionflags	@""
	.align	4
.nv.constant0._Z21kernel_input_backwardILj2ELj32EEvPKfS1_Pfjjj:
	.zero		932


//--------------------- .nv.constant0._Z20kernel_grid_backwardILj2ELj32ELj4EEvPKfS1_S1_PKiPffjjjjj --------------------------
	.section	.nv.constant0._Z20kernel_grid_backwardILj2ELj32ELj4EEvPKfS1_S1_PKiPffjjjjj,"a",@progbits
	.sectionflags	@""
	.align	4
.nv.constant0._Z20kernel_grid_backwardILj2ELj32ELj4EEvPKfS1_S1_PKiPffjjjjj:
	.zero		960


//--------------------- .nv.constant0._Z21kernel_input_backwardILj2ELj8EEvPKfS1_Pfjjj --------------------------
	.section	.nv.constant0._Z21kernel_input_backwardILj2ELj8EEvPKfS1_Pfjjj,"a",@progbits
	.sectionflags	@""
	.align	4
.nv.constant0._Z21kernel_input_backwardILj2ELj8EEvPKfS1_Pfjjj:
	.zero		932


//--------------------- .nv.constant0._Z20kernel_grid_backwardILj2ELj8ELj2EEvPKfS1_S1_PKiPffjjjjj --------------------------
	.section	.nv.constant0._Z20kernel_grid_backwardILj2ELj8ELj2EEvPKfS1_S1_PKiPffjjjjj,"a",@progbits
	.sectionflags	@""
	.align	4
.nv.constant0._Z20kernel_grid_backwardILj2ELj8ELj2EEvPKfS1_S1_PKiPffjjjjj:
	.zero		960


//--------------------- .nv.constant0._Z21kernel_input_backwardILj2ELj4EEvPKfS1_Pfjjj --------------------------
	.section	.nv.constant0._Z21kernel_input_backwardILj2ELj4EEvPKfS1_Pfjjj,"a",@progbits
	.sectionflags	@""
	.align	4
.nv.constant0._Z21kernel_input_backwardILj2ELj4EEvPKfS1_Pfjjj:
	.zero		932


//--------------------- .nv.constant0._Z20kernel_grid_backwardILj2ELj4ELj2EEvPKfS1_S1_PKiPffjjjjj --------------------------
	.section	.nv.constant0._Z20kernel_grid_backwardILj2ELj4ELj2EEvPKfS1_S1_PKiPffjjjjj,"a",@progbits
	.sectionflags	@""
	.align	4
.nv.constant0._Z20kernel_grid_backwardILj2ELj4ELj2EEvPKfS1_S1_PKiPffjjjjj:
	.zero		960


//--------------------- .nv.constant0._Z21kernel_input_backwardILj2ELj2EEvPKfS1_Pfjjj --------------------------
	.section	.nv.constant0._Z21kernel_input_backwardILj2ELj2EEvPKfS1_Pfjjj,"a",@progbits
	.sectionflags	@""
	.align	4
.nv.constant0._Z21kernel_input_backwardILj2ELj2EEvPKfS1_Pfjjj:
	.zero		932


//--------------------- .nv.constant0._Z20kernel_grid_backwardILj2ELj2ELj2EEvPKfS1_S1_PKiPffjjjjj --------------------------
	.section	.nv.constant0._Z20kernel_grid_backwardILj2ELj2ELj2EEvPKfS1_S1_PKiPffjjjjj,"a",@progbits
	.sectionflags	@""
	.align	4
.nv.constant0._Z20kernel_grid_backwardILj2ELj2ELj2EEvPKfS1_S1_PKiPffjjjjj:
	.zero		960


//--------------------- .nv.constant0._Z21kernel_input_backwardILj2ELj1EEvPKfS1_Pfjjj --------------------------
	.section	.nv.constant0._Z21kernel_input_backwardILj2ELj1EEvPKfS1_Pfjjj,"a",@progbits
	.sectionflags	@""
	.align	4
.nv.constant0._Z21kernel_input_backwardILj2ELj1EEvPKfS1_Pfjjj:
	.zero		932


//--------------------- .nv.constant0._Z20kernel_grid_backwardILj2ELj1ELj1EEvPKfS1_S1_PKiPffjjjjj --------------------------
	.section	.nv.constant0._Z20kernel_grid_backwardILj2ELj1ELj1EEvPKfS1_S1_PKiPffjjjjj,"a",@progbits
	.sectionflags	@""
	.align	4
.nv.constant0._Z20kernel_grid_backwardILj2ELj1ELj1EEvPKfS1_S1_PKiPffjjjjj:
	.zero		960


//--------------------- .nv.constant0._Z11kernel_gridILj3ELj32EEvPKfS1_PKiPffjjjjbS4_j --------------------------
	.section	.nv.constant0._Z11kernel_gridILj3ELj32EEvPKfS1_PKiPffjjjjbS4_j,"a",@progbits
	.sectionflags	@""
	.align	4
.nv.constant0._Z11kernel_gridILj3ELj32EEvPKfS1_PKiPffjjjjbS4_j:
	.zero		964


//--------------------- .nv.constant0._Z11kernel_gridILj3ELj8EEvPKfS1_PKiPffjjjjbS4_j --------------------------
	.section	.nv.constant0._Z11kernel_gridILj3ELj8EEvPKfS1_PKiPffjjjjbS4_j,"a",@progbits
	.sectionflags	@""
	.align	4
.nv.constant0._Z11kernel_gridILj3ELj8EEvPKfS1_PKiPffjjjjbS4_j:
	.zero		964


//--------------------- .nv.constant0._Z11kernel_gridILj3ELj4EEvPKfS1_PKiPffjjjjbS4_j --------------------------
	.section	.nv.constant0._Z11kernel_gridILj3ELj4EEvPKfS1_PKiPffjjjjbS4_j,"a",@progbits
	.sectionflags	@""
	.align	4
.nv.constant0._Z11kernel_gridILj3ELj4EEvPKfS1_PKiPffjjjjbS4_j:
	.zero		964


//--------------------- .nv.constant0._Z11kernel_gridILj3ELj2EEvPKfS1_PKiPffjjjjbS4_j --------------------------
	.section	.nv.constant0._Z11kernel_gridILj3ELj2EEvPKfS1_PKiPffjjjjbS4_j,"a",@progbits
	.sectionflags	@""
	.align	4
.nv.constant0._Z11kernel_gridILj3ELj2EEvPKfS1_PKiPffjjjjbS4_j:
	.zero		964


//--------------------- .nv.constant0._Z11kernel_gridILj3ELj1EEvPKfS1_PKiPffjjjjbS4_j --------------------------
	.section	.nv.constant0._Z11kernel_gridILj3ELj1EEvPKfS1_PKiPffjjjjbS4_j,"a",@progbits
	.sectionflags	@""
	.align	4
.nv.constant0._Z11kernel_gridILj3ELj1EEvPKfS1_PKiPffjjjjbS4_j:
	.zero		964


//--------------------- .nv.constant0._Z11kernel_gridILj2ELj32EEvPKfS1_PKiPffjjjjbS4_j --------------------------
	.section	.nv.constant0._Z11kernel_gridILj2ELj32EEvPKfS1_PKiPffjjjjbS4_j,"a",@progbits
	.sectionflags	@""
	.align	4
.nv.constant0._Z11kernel_gridILj2ELj32EEvPKfS1_PKiPffjjjjbS4_j:
	.zero		964


//--------------------- .nv.constant0._Z11kernel_gridILj2ELj8EEvPKfS1_PKiPffjjjjbS4_j --------------------------
	.section	.nv.constant0._Z11kernel_gridILj2ELj8EEvPKfS1_PKiPffjjjjbS4_j,"a",@progbits
	.sectionflags	@""
	.align	4
.nv.constant0._Z11kernel_gridILj2ELj8EEvPKfS1_PKiPffjjjjbS4_j:
	.zero		964


//--------------------- .nv.constant0._Z11kernel_gridILj2ELj4EEvPKfS1_PKiPffjjjjbS4_j --------------------------
	.section	.nv.constant0._Z11kernel_gridILj2ELj4EEvPKfS1_PKiPffjjjjbS4_j,"a",@progbits
	.sectionflags	@""
	.align	4
.nv.constant0._Z11kernel_gridILj2ELj4EEvPKfS1_PKiPffjjjjbS4_j:
	.zero		964


//--------------------- .nv.constant0._Z11kernel_gridILj2ELj2EEvPKfS1_PKiPffjjjjbS4_j --------------------------
	.section	.nv.constant0._Z11kernel_gridILj2ELj2EEvPKfS1_PKiPffjjjjbS4_j,"a",@progbits
	.sectionflags	@""
	.align	4
.nv.constant0._Z11kernel_gridILj2ELj2EEvPKfS1_PKiPffjjjjbS4_j:
	.zero		964


//--------------------- .nv.constant0._Z11kernel_gridILj2ELj1EEvPKfS1_PKiPffjjjjbS4_j --------------------------
	.section	.nv.constant0._Z11kernel_gridILj2ELj1EEvPKfS1_PKiPffjjjjbS4_j,"a",@progbits
	.sectionflags	@""
	.align	4
.nv.constant0._Z11kernel_gridILj2ELj1EEvPKfS1_PKiPffjjjjbS4_j:
	.zero		964


//--------------------- SYMBOLS --------------------------

	.type		.nv.reservedSmem.offset0,@object
	.size		.nv.reservedSmem.offset0,0x4
